def matmul_kernel(
    a_ptr,
    b_ptr,
    c_ptr,
    M,
    N,
    K,
    stride_am,
    stride_ak,
    stride_bk,
    stride_bn,
    stride_cm,
    stride_cn,
    BLOCK_M: tl.constexpr,
    BLOCK_N: tl.constexpr,
    BLOCK_K: tl.constexpr,
    GROUP_M: tl.constexpr,
):
    pid = tl.program_id(axis=0)
    num_pid_m = tl.cdiv(M, BLOCK_M)
    num_pid_n = tl.cdiv(N, BLOCK_N)
    num_pid_in_group = GROUP_M * num_pid_n
    group_id = pid // num_pid_in_group
    first_pid_m = group_id * GROUP_M
    group_size_m = min(num_pid_m - first_pid_m, GROUP_M)
    pid_m = first_pid_m + ((pid % num_pid_in_group) % group_size_m)
    pid_n = (pid % num_pid_in_group) // group_size_m

    offs_am = (pid_m * BLOCK_M + tl.arange(0, BLOCK_M)) % M
    offs_bn = (pid_n * BLOCK_N + tl.arange(0, BLOCK_N)) % N
    offs_k = tl.arange(0, BLOCK_K)
    a_ptrs = a_ptr + offs_am[:, None] * stride_am + offs_k[None, :] * stride_ak
    b_ptrs = b_ptr + offs_k[:, None] * stride_bk + offs_bn[None, :] * stride_bn

    acc = tl.zeros((BLOCK_M, BLOCK_N), dtype=tl.float32)
    for kk in range(0, tl.cdiv(K, BLOCK_K)):
        a = tl.load(a_ptrs, mask=offs_k[None, :] < K - kk * BLOCK_K, other=0.0)
        b = tl.load(b_ptrs, mask=offs_k[:, None] < K - kk * BLOCK_K, other=0.0)
        acc = tl.dot(a, b, acc)
        a_ptrs += BLOCK_K * stride_ak
        b_ptrs += BLOCK_K * stride_bk

    c = acc.to(c_ptr.dtype.element_ty)
    offs_cm = pid_m * BLOCK_M + tl.arange(0, BLOCK_M)
    offs_cn = pid_n * BLOCK_N + tl.arange(0, BLOCK_N)
    c_ptrs = c_ptr + offs_cm[:, None] * stride_cm + offs_cn[None, :] * stride_cn
    mask = (offs_cm[:, None] < M) & (offs_cn[None, :] < N)
    tl.store(c_ptrs, c, mask=mask)

# config = {"BLOCK_K": 64, "BLOCK_M": 256, "BLOCK_N": 128, "GROUP_M": 8, "arch": "sm_90", "dtype": "fp32", "num_ctas": 1, "num_stages": 8, "num_warps": 4}
# arch = sm_90


// ===== COMPILED SASS (sm_90a) =====

	.target	sm_90a

	.elftype	@"ET_EXEC"


//--------------------- .note.nv.tkinfo           --------------------------
	.section	.note.nv.tkinfo,"",@"SHT_NOTE"
	.sectionflags	@"SHF_NOTE_NV_TKINFO"
	.tkinfo
        /*0018*/ 	.word	0x00000002
        /*0030*/ 	.string	""
        /*0030*/ 	.string	"ptxas"
        /*0030*/ 	.string	"Cuda compilation tools, release 13.0, V13.0.88"
        /*0030*/ 	.string	"Build cuda_13.0.r13.0/compiler.36424714_0"
        /*0030*/ 	.string	"-v  -suppress-debug-info  -lineinfo  -arch sm_90a "



//--------------------- .note.nv.cuinfo           --------------------------
	.section	.note.nv.cuinfo,"",@"SHT_NOTE"
	.sectionflags	@"SHF_NOTE_NV_CUINFO"
        /*0018*/ 	.short	0x0002
        /*001a*/ 	.short	0x005a
        /*001c*/ 	.short	0x0082
	.zero		2


//--------------------- .nv.info                  --------------------------
	.section	.nv.info,"",@"SHT_CUDA_INFO"
	.align	4


	//----- nvinfo : EIATTR_REGCOUNT
	.align		4
        /*0000*/ 	.byte	0x04, 0x2f
        /*0002*/ 	.short	(.L_1 - .L_0)
	.align		4
.L_0:
        /*0004*/ 	.word	index@(matmul_kernel)
        /*0008*/ 	.word	0x000000ff


	//----- nvinfo : EIATTR_FRAME_SIZE
	.align		4
.L_1:
        /*000c*/ 	.byte	0x04, 0x11
        /*000e*/ 	.short	(.L_3 - .L_2)
	.align		4
.L_2:
        /*0010*/ 	.word	index@(matmul_kernel)
        /*0014*/ 	.word	0x00000960


	//----- nvinfo : EIATTR_MIN_STACK_SIZE
	.align		4
.L_3:
        /*0018*/ 	.byte	0x04, 0x12
        /*001a*/ 	.short	(.L_5 - .L_4)
	.align		4
.L_4:
        /*001c*/ 	.word	index@(matmul_kernel)
        /*0020*/ 	.word	0x00000960
.L_5:


//--------------------- .nv.compat                --------------------------
	.section	.nv.compat,"",@"SHT_CUDA_COMPAT_INFO"
	.align	4
        /*0000*/ 	.byte	0x02, 0x09, 0x01, 0x00, 0x02, 0x02, 0x04, 0x00, 0x02, 0x05, 0x05, 0x00, 0x03, 0x07, 0x01, 0x01
        /*0010*/ 	.byte	0x02, 0x03, 0x00, 0x00, 0x02, 0x06, 0x01, 0x00, 0x04, 0x0b, 0x08, 0x00, 0x00, 0x00, 0x00, 0x00
        /*0020*/ 	.byte	0x00, 0x00, 0x00, 0x00


//--------------------- .nv.info.matmul_kernel    --------------------------
	.section	.nv.info.matmul_kernel,"",@"SHT_CUDA_INFO"
	.sectionflags	@""
	.align	4


	//----- nvinfo : EIATTR_CUDA_API_VERSION
	.align		4
        /*0000*/ 	.byte	0x04, 0x37
        /*0002*/ 	.short	(.L_7 - .L_6)
.L_6:
        /*0004*/ 	.word	0x00000082


	//----- nvinfo : EIATTR_KPARAM_INFO
	.align		4
.L_7:
        /*0008*/ 	.byte	0x04, 0x17
        /*000a*/ 	.short	(.L_9 - .L_8)
.L_8:
        /*000c*/ 	.word	0x00000000
        /*0010*/ 	.short	0x000d
        /*0012*/ 	.short	0x0048
        /*0014*/ 	.byte	0x00, 0xf4, 0x21, 0x00


	//----- nvinfo : EIATTR_KPARAM_INFO
	.align		4
.L_9:
        /*0018*/ 	.byte	0x04, 0x17
        /*001a*/ 	.short	(.L_11 - .L_10)
.L_10:
        /*001c*/ 	.word	0x00000000
        /*0020*/ 	.short	0x000c
        /*0022*/ 	.short	0x0040
        /*0024*/ 	.byte	0x00, 0xf4, 0x21, 0x00


	//----- nvinfo : EIATTR_KPARAM_INFO
	.align		4
.L_11:
        /*0028*/ 	.byte	0x04, 0x17
        /*002a*/ 	.short	(.L_13 - .L_12)
.L_12:
        /*002c*/ 	.word	0x00000000
        /*0030*/ 	.short	0x000b
        /*0032*/ 	.short	0x0038
        /*0034*/ 	.byte	0x00, 0xf0, 0x11, 0x00


	//----- nvinfo : EIATTR_KPARAM_INFO
	.align		4
.L_13:
        /*0038*/ 	.byte	0x04, 0x17
        /*003a*/ 	.short	(.L_15 - .L_14)
.L_14:
        /*003c*/ 	.word	0x00000000
        /*0040*/ 	.short	0x000a
        /*0042*/ 	.short	0x0034
        /*0044*/ 	.byte	0x00, 0xf0, 0x11, 0x00


	//----- nvinfo : EIATTR_KPARAM_INFO
	.align		4
.L_15:
        /*0048*/ 	.byte	0x04, 0x17
        /*004a*/ 	.short	(.L_17 - .L_16)
.L_16:
        /*004c*/ 	.word	0x00000000
        /*0050*/ 	.short	0x0009
        /*0052*/ 	.short	0x0030
        /*0054*/ 	.byte	0x00, 0xf0, 0x11, 0x00


	//----- nvinfo : EIATTR_KPARAM_INFO
	.align		4
.L_17:
        /*0058*/ 	.byte	0x04, 0x17
        /*005a*/ 	.short	(.L_19 - .L_18)
.L_18:
        /*005c*/ 	.word	0x00000000
        /*0060*/ 	.short	0x0008
        /*0062*/ 	.short	0x002c
        /*0064*/ 	.byte	0x00, 0xf0, 0x11, 0x00


	//----- nvinfo : EIATTR_KPARAM_INFO
	.align		4
.L_19:
        /*0068*/ 	.byte	0x04, 0x17
        /*006a*/ 	.short	(.L_21 - .L_20)
.L_20:
        /*006c*/ 	.word	0x00000000
        /*0070*/ 	.short	0x0007
        /*0072*/ 	.short	0x0028
        /*0074*/ 	.byte	0x00, 0xf0, 0x11, 0x00


	//----- nvinfo : EIATTR_KPARAM_INFO
	.align		4
.L_21:
        /*0078*/ 	.byte	0x04, 0x17
        /*007a*/ 	.short	(.L_23 - .L_22)
.L_22:
        /*007c*/ 	.word	0x00000000
        /*0080*/ 	.short	0x0006
        /*0082*/ 	.short	0x0024
        /*0084*/ 	.byte	0x00, 0xf0, 0x11, 0x00


	//----- nvinfo : EIATTR_KPARAM_INFO
	.align		4
.L_23:
        /*0088*/ 	.byte	0x04, 0x17
        /*008a*/ 	.short	(.L_25 - .L_24)
.L_24:
        /*008c*/ 	.word	0x00000000
        /*0090*/ 	.short	0x0005
        /*0092*/ 	.short	0x0020
        /*0094*/ 	.byte	0x00, 0xf0, 0x11, 0x00


	//----- nvinfo : EIATTR_KPARAM_INFO
	.align		4
.L_25:
        /*0098*/ 	.byte	0x04, 0x17
        /*009a*/ 	.short	(.L_27 - .L_26)
.L_26:
        /*009c*/ 	.word	0x00000000
        /*00a0*/ 	.short	0x0004
        /*00a2*/ 	.short	0x001c
        /*00a4*/ 	.byte	0x00, 0xf0, 0x11, 0x00


	//----- nvinfo : EIATTR_KPARAM_INFO
	.align		4
.L_27:
        /*00a8*/ 	.byte	0x04, 0x17
        /*00aa*/ 	.short	(.L_29 - .L_28)
.L_28:
        /*00ac*/ 	.word	0x00000000
        /*00b0*/ 	.short	0x0003
        /*00b2*/ 	.short	0x0018
        /*00b4*/ 	.byte	0x00, 0xf0, 0x11, 0x00


	//----- nvinfo : EIATTR_KPARAM_INFO
	.align		4
.L_29:
        /*00b8*/ 	.byte	0x04, 0x17
        /*00ba*/ 	.short	(.L_31 - .L_30)
.L_30:
        /*00bc*/ 	.word	0x00000000
        /*00c0*/ 	.short	0x0002
        /*00c2*/ 	.short	0x0010
        /*00c4*/ 	.byte	0x00, 0xf4, 0x21, 0x00


	//----- nvinfo : EIATTR_KPARAM_INFO
	.align		4
.L_31:
        /*00c8*/ 	.byte	0x04, 0x17
        /*00ca*/ 	.short	(.L_33 - .L_32)
.L_32:
        /*00cc*/ 	.word	0x00000000
        /*00d0*/ 	.short	0x0001
        /*00d2*/ 	.short	0x0008
        /*00d4*/ 	.byte	0x00, 0xf4, 0x21, 0x00


	//----- nvinfo : EIATTR_KPARAM_INFO
	.align		4
.L_33:
        /*00d8*/ 	.byte	0x04, 0x17
        /*00da*/ 	.short	(.L_35 - .L_34)
.L_34:
        /*00dc*/ 	.word	0x00000000
        /*00e0*/ 	.short	0x0000
        /*00e2*/ 	.short	0x0000
        /*00e4*/ 	.byte	0x00, 0xf4, 0x21, 0x00


	//----- nvinfo : EIATTR_SPARSE_MMA_MASK
	.align		4
.L_35:
        /*00e8*/ 	.byte	0x03, 0x50
        /*00ea*/ 	.short	0x0000


	//----- nvinfo : EIATTR_MAXREG_COUNT
	.align		4
        /*00ec*/ 	.byte	0x03, 0x1b
        /*00ee*/ 	.short	0x00ff


	//----- nvinfo : EIATTR_NUM_BARRIERS
	.align		4
        /*00f0*/ 	.byte	0x02, 0x4c
        /*00f2*/ 	.byte	0x01
	.zero		1


	//----- nvinfo : EIATTR_ANNOTATIONS
	.align		4
        /*00f4*/ 	.byte	0x04, 0x55
        /*00f6*/ 	.short	(.L_37 - .L_36)


	//   ....[0]....
.L_36:
        /*00f8*/ 	.word	0x00000001
        /*00fc*/ 	.byte	0xb0, 0x00, 0x00, 0x00, 0x01, 0x00, 0x00, 0x00, 0x40, 0x2e, 0x00, 0x00, 0x01, 0x00, 0x00, 0x00
        /* <DEDUP_REMOVED lines=1541> */
        /*615c*/ 	.byte	0xa0, 0xb3, 0x02, 0x00


	//----- nvinfo : EIATTR_MERCURY_ISA_VERSION
	.align		4
.L_37:
        /*6160*/ 	.byte	0x03, 0x5f
        /*6162*/ 	.short	0x0101


	//----- nvinfo : EIATTR_EXIT_INSTR_OFFSETS
	.align		4
        /*6164*/ 	.byte	0x04, 0x1c
        /*6166*/ 	.short	(.L_39 - .L_38)


	//   ....[0]....
.L_38:
        /*6168*/ 	.word	0x00030be0


	//   ....[1]....
        /*616c*/ 	.word	0x00030c00


	//----- nvinfo : EIATTR_REQNTID
	.align		4
.L_39:
        /*6170*/ 	.byte	0x04, 0x10
        /*6172*/ 	.short	(.L_41 - .L_40)
.L_40:
        /*6174*/ 	.word	0x00000080
        /*6178*/ 	.word	0x00000001
        /*617c*/ 	.word	0x00000001


	//----- nvinfo : EIATTR_CBANK_PARAM_SIZE
	.align		4
.L_41:
        /*6180*/ 	.byte	0x03, 0x19
        /*6182*/ 	.short	0x0050


	//----- nvinfo : EIATTR_PARAM_CBANK
	.align		4
        /*6184*/ 	.byte	0x04, 0x0a
        /*6186*/ 	.short	(.L_43 - .L_42)
	.align		4
.L_42:
        /*6188*/ 	.word	index@(.nv.constant0.matmul_kernel)
        /*618c*/ 	.short	0x0210
        /*618e*/ 	.short	0x0050


	//----- nvinfo : EIATTR_SW_WAR
	.align		4
.L_43:
        /*6190*/ 	.byte	0x04, 0x36
        /*6192*/ 	.short	(.L_45 - .L_44)
.L_44:
        /*6194*/ 	.word	0x00000008
.L_45:


//--------------------- .nv.callgraph             --------------------------
	.section	.nv.callgraph,"",@"SHT_CUDA_CALLGRAPH"
	.align	4
	.sectionentsize	8
	.align		4
        /*0000*/ 	.word	0x00000000
	.align		4
        /*0004*/ 	.word	0xffffffff
	.align		4
        /*0008*/ 	.word	0x00000000
	.align		4
        /*000c*/ 	.word	0xfffffffe
	.align		4
        /*0010*/ 	.word	0x00000000
	.align		4
        /*0014*/ 	.word	0xfffffffd
	.align		4
        /*0018*/ 	.word	0x00000000
	.align		4
        /*001c*/ 	.word	0xfffffffc


//--------------------- .text.matmul_kernel       --------------------------
	.section	.text.matmul_kernel,"ax",@progbits
	.align	128
        .global         matmul_kernel
        .type           matmul_kernel,@function
        .size           matmul_kernel,(.L_x_3 - matmul_kernel)
        .other          matmul_kernel,@"STO_CUDA_ENTRY STV_DEFAULT"
matmul_kernel:
.text.matmul_kernel:
[----:B------:R-:W1:Y:S08]  /*0000*/  LDC R1, c[0x0][0x28] ;  /* 0x00000a00ff017b82 */ /* 0x000e700000000800 */
[----:B------:R-:W2:Y:S01]  /*0010*/  LDC.64 R2, c[0x0][0x228] ;  /* 0x00008a00ff027b82 */ /* 0x000ea20000000a00 */
[----:B-1----:R-:W-:Y:S01]  /*0020*/  VIADD R1, R1, 0xfffff6a0 ;  /* 0xfffff6a001017836 */ /* 0x002fe20000000000 */
[----:B------:R-:W1:Y:S01]  /*0030*/  S2R R5, SR_CTAID.X ;  /* 0x0000000000057919 */ /* 0x000e620000002500 */
[----:B------:R-:W-:Y:S01]  /*0040*/  ULDC.64 UR4, c[0x0][0x218] ;  /* 0x0000860000047ab9 */ /* 0x000fe20000000a00 */
[----:B------:R-:W-:Y:S01]  /*0050*/  ULDC.64 UR6, c[0x0][0x210] ;  /* 0x0000840000067ab9 */ /* 0x000fe20000000a00 */
[----:B------:R-:W-:Y:S01]  /*0060*/  UMOV UR8, 0x400 ;  /* 0x0000040000087882 */ /* 0x000fe20000000000 */
[----:B------:R-:W3:Y:S01]  /*0070*/  S2R R252, SR_TID.X ;  /* 0x0000000000fc7919 */ /* 0x000ee20000002100 */
[----:B------:R-:W-:Y:S01]  /*0080*/  ULDC.64 UR10, c[0x0][0x208] ;  /* 0x00008200000a7ab9 */ /* 0x000fe20000000a00 */
[----:B------:R-:W4:Y:S01]  /*0090*/  LDC.64 R104, c[0x0][0x238] ;  /* 0x00008e00ff687b82 */ /* 0x000f220000000a00 */
[----:B--2---:R-:W-:Y:S01]  /*00a0*/  IMAD.MOV.U32 R84, RZ, RZ, R3 ;  /* 0x000000ffff547224 */ /* 0x004fe200078e0003 */
[----:B------:R2:W-:Y:S01]  /*00b0*/  STL.64 [R1+0x770], R2 ;  /* 0x0007700201007387 */ /* 0x0005e20000100a00 */
[----:B------:R-:W-:-:S02]  /*00c0*/  MOV R82, R2 ;  /* 0x0000000200527202 */ /* 0x000fc40000000f00 */
[----:B------:R-:W-:Y:S02]  /*00d0*/  VIADD R0, R84, 0x7f ;  /* 0x0000007f54007836 */ /* 0x000fe40000000000 */
[C---:B----4-:R-:W-:Y:S01]  /*00e0*/  IMAD R141, R104.reuse, 0x27, RZ ;  /* 0x00000027688d7824 */ /* 0x050fe200078e02ff */
[----:B-1----:R-:W-:Y:S01]  /*00f0*/  IABS R8, R5 ;  /* 0x0000000500087213 */ /* 0x002fe20000000000 */
[C---:B------:R-:W-:Y:S01]  /*0100*/  IMAD R145, R104.reuse, 0x28, RZ ;  /* 0x0000002868917824 */ /* 0x040fe200078e02ff */
[----:B--2---:R-:W-:Y:S01]  /*0110*/  SHF.R.S32.HI R3, RZ, 0x1f, R0 ;  /* 0x0000001fff037819 */ /* 0x004fe20000011400 */
[----:B------:R-:W-:Y:S01]  /*0120*/  IMAD R149, R104, 0x29, RZ ;  /* 0x0000002968957824 */ /* 0x000fe200078e02ff */
[----:B---3--:R-:W-:Y:S01]  /*0130*/  LOP3.LUT R86, R252, 0x3f, RZ, 0xc0, !PT ;  /* 0x0000003ffc567812 */ /* 0x008fe200078ec0ff */
[C---:B------:R-:W-:Y:S01]  /*0140*/  IMAD R153, R104.reuse, 0x2a, RZ ;  /* 0x0000002a68997824 */ /* 0x040fe200078e02ff */
[----:B------:R-:W-:Y:S01]  /*0150*/  LEA.HI R3, R3, R0, RZ, 0x7 ;  /* 0x0000000003037211 */ /* 0x000fe200078f38ff */
[----:B------:R-:W-:-:S02]  /*0160*/  IMAD R157, R104, 0x2b, RZ ;  /* 0x0000002b689d7824 */ /* 0x000fc400078e02ff */
[C---:B------:R-:W-:Y:S01]  /*0170*/  IMAD R160, R104.reuse, 0x2c, RZ ;  /* 0x0000002c68a07824 */ /* 0x040fe200078e02ff */
[----:B------:R-:W-:Y:S01]  /*0180*/  SHF.R.S32.HI R3, RZ, 0x7, R3 ;  /* 0x00000007ff037819 */ /* 0x000fe20000011403 */
[C---:B------:R-:W-:Y:S02]  /*0190*/  IMAD R164, R104.reuse, 0x2d, RZ ;  /* 0x0000002d68a47824 */ /* 0x040fe400078e02ff */
[C---:B------:R-:W-:Y:S02]  /*01a0*/  IMAD R168, R104.reuse, 0x2e, RZ ;  /* 0x0000002e68a87824 */ /* 0x040fe400078e02ff */
[----:B------:R-:W-:Y:S02]  /*01b0*/  IMAD.SHL.U32 R4, R3, 0x8, RZ ;  /* 0x0000000803047824 */ /* 0x000fe400078e00ff */
[C---:B------:R-:W-:Y:S02]  /*01c0*/  IMAD R172, R104.reuse, 0x2f, RZ ;  /* 0x0000002f68ac7824 */ /* 0x040fe400078e02ff */
[C---:B------:R-:W-:Y:S01]  /*01d0*/  IMAD R250, R104.reuse, 0x11, RZ ;  /* 0x0000001168fa7824 */ /* 0x040fe200078e02ff */
[-C--:B------:R-:W-:Y:S01]  /*01e0*/  IABS R7, R4.reuse ;  /* 0x0000000400077213 */ /* 0x080fe20000000000 */
[C---:B------:R-:W-:Y:S01]  /*01f0*/  IMAD R246, R104.reuse, 0x12, RZ ;  /* 0x0000001268f67824 */ /* 0x040fe200078e02ff */
[----:B------:R-:W-:Y:S01]  /*0200*/  IABS R10, R4 ;  /* 0x00000004000a7213 */ /* 0x000fe20000000000 */
[C---:B------:R-:W-:Y:S01]  /*0210*/  IMAD R242, R104.reuse, 0x13, RZ ;  /* 0x0000001368f27824 */ /* 0x040fe200078e02ff */
[----:B------:R-:W1:Y:S01]  /*0220*/  I2F.RP R0, R7 ;  /* 0x0000000700007306 */ /* 0x000e620000209400 */
[----:B------:R-:W-:-:S02]  /*0230*/  IMAD R180, R104, 0x31, RZ ;  /* 0x0000003168b47824 */ /* 0x000fc400078e02ff */
[C---:B------:R-:W-:Y:S02]  /*0240*/  IMAD R184, R104.reuse, 0x32, RZ ;  /* 0x0000003268b87824 */ /* 0x040fe400078e02ff */
[C---:B------:R-:W-:Y:S02]  /*0250*/  IMAD R188, R104.reuse, 0x33, RZ ;  /* 0x0000003368bc7824 */ /* 0x040fe400078e02ff */
[C---:B------:R-:W-:Y:S02]  /*0260*/  IMAD R238, R104.reuse, 0x14, RZ ;  /* 0x0000001468ee7824 */ /* 0x040fe400078e02ff */
[C---:B------:R-:W-:Y:S02]  /*0270*/  IMAD R190, R104.reuse, 0x15, RZ ;  /* 0x0000001568be7824 */ /* 0x040fe400078e02ff */
[C---:B------:R-:W-:Y:S02]  /*0280*/  IMAD R194, R104.reuse, 0x16, RZ ;  /* 0x0000001668c27824 */ /* 0x040fe400078e02ff */
[C---:B------:R-:W-:Y:S01]  /*0290*/  IMAD R198, R104.reuse, 0x17, RZ ;  /* 0x0000001768c67824 */ /* 0x040fe200078e02ff */
[----:B-1----:R-:W1:Y:S01]  /*02a0*/  MUFU.RCP R0, R0 ;  /* 0x0000000000007308 */ /* 0x002e620000001000 */
[----:B------:R-:W-:-:S02]  /*02b0*/  IMAD R202, R104, 0x34, RZ ;  /* 0x0000003468ca7824 */ /* 0x000fc400078e02ff */
[C---:B------:R-:W-:Y:S02]  /*02c0*/  IMAD R206, R104.reuse, 0x35, RZ ;  /* 0x0000003568ce7824 */ /* 0x040fe400078e02ff */
[C---:B------:R-:W-:Y:S02]  /*02d0*/  IMAD R210, R104.reuse, 0x36, RZ ;  /* 0x0000003668d27824 */ /* 0x040fe400078e02ff */
[C---:B------:R-:W-:Y:S02]  /*02e0*/  IMAD R214, R104.reuse, 0x37, RZ ;  /* 0x0000003768d67824 */ /* 0x040fe400078e02ff */
[C---:B------:R-:W-:Y:S02]  /*02f0*/  IMAD R218, R104.reuse, 0x18, RZ ;  /* 0x0000001868da7824 */ /* 0x040fe400078e02ff */
[C---:B------:R-:W-:Y:S02]  /*0300*/  IMAD R222, R104.reuse, 0x19, RZ ;  /* 0x0000001968de7824 */ /* 0x040fe400078e02ff */
[----:B------:R-:W-:-:S02]  /*0310*/  IMAD R226, R104, 0x1a, RZ ;  /* 0x0000001a68e27824 */ /* 0x000fc400078e02ff */
[----:B------:R-:W-:Y:S01]  /*0320*/  IMAD R230, R104, 0x1b, RZ ;  /* 0x0000001b68e67824 */ /* 0x000fe200078e02ff */
[----:B-1----:R-:W-:Y:S01]  /*0330*/  IADD3 R2, R0, 0xffffffe, RZ ;  /* 0x0ffffffe00027810 */ /* 0x002fe20007ffe0ff */
[----:B------:R-:W-:Y:S02]  /*0340*/  IMAD.MOV R0, RZ, RZ, -R10 ;  /* 0x000000ffff007224 */ /* 0x000fe400078e0a0a */
[----:B------:R-:W-:Y:S01]  /*0350*/  IMAD R234, R104, 0x38, RZ ;  /* 0x0000003868ea7824 */ /* 0x000fe200078e02ff */
[----:B------:R1:W2:Y:S02]  /*0360*/  F2I.FTZ.U32.TRUNC.NTZ R3, R2 ;  /* 0x0000000200037305 */ /* 0x0002a4000021f000 */
[----:B-1----:R-:W-:Y:S01]  /*0370*/  MOV R2, RZ ;  /* 0x000000ff00027202 */ /* 0x002fe20000000f00 */
[----:B--2---:R-:W-:-:S04]  /*0380*/  IMAD.MOV R6, RZ, RZ, -R3 ;  /* 0x000000ffff067224 */ /* 0x004fc800078e0a03 */
[----:B------:R-:W-:Y:S02]  /*0390*/  IMAD R9, R6, R7, RZ ;  /* 0x0000000706097224 */ /* 0x000fe400078e02ff */
[----:B------:R-:W-:Y:S02]  /*03a0*/  IMAD.MOV.U32 R6, RZ, RZ, R8 ;  /* 0x000000ffff067224 */ /* 0x000fe400078e0008 */
[----:B------:R-:W-:Y:S01]  /*03b0*/  IMAD.HI.U32 R3, R3, R9, R2 ;  /* 0x0000000903037227 */ /* 0x000fe200078e0002 */
[----:B------:R-:W-:-:S04]  /*03c0*/  SHF.R.U32.HI R9, RZ, 0x6, R252 ;  /* 0x00000006ff097819 */ /* 0x000fc800000116fc */
[----:B------:R-:W-:Y:S01]  /*03d0*/  SGXT.U32 R9, R9, 0x1 ;  /* 0x000000010909781a */ /* 0x000fe20000000000 */
[----:B------:R-:W-:-:S04]  /*03e0*/  IMAD.HI.U32 R3, R3, R6, RZ ;  /* 0x0000000603037227 */ /* 0x000fc800078e00ff */
[----:B------:R-:W-:-:S05]  /*03f0*/  IMAD R0, R3, R0, R6 ;  /* 0x0000000003007224 */ /* 0x000fca00078e0206 */
[----:B------:R-:W-:-:S13]  /*0400*/  ISETP.GT.U32.AND P1, PT, R7, R0, PT ;  /* 0x000000000700720c */ /* 0x000fda0003f24070 */
[----:B------:R-:W-:Y:S01]  /*0410*/  @!P1 IMAD.IADD R0, R0, 0x1, -R7 ;  /* 0x0000000100009824 */ /* 0x000fe200078e0a07 */
[----:B------:R-:W-:Y:S02]  /*0420*/  @!P1 IADD3 R3, R3, 0x1, RZ ;  /* 0x0000000103039810 */ /* 0x000fe40007ffe0ff */
[----:B------:R-:W-:Y:S02]  /*0430*/  ISETP.NE.AND P1, PT, R4, RZ, PT ;  /* 0x000000ff0400720c */ /* 0x000fe40003f25270 */
[----:B------:R-:W-:Y:S02]  /*0440*/  ISETP.GE.U32.AND P0, PT, R0, R7, PT ;  /* 0x000000070000720c */ /* 0x000fe40003f06070 */
[----:B------:R-:W-:-:S04]  /*0450*/  LOP3.LUT R0, R5, R4, RZ, 0x3c, !PT ;  /* 0x0000000405007212 */ /* 0x000fc800078e3cff */
[----:B------:R-:W-:Y:S02]  /*0460*/  ISETP.GE.AND P2, PT, R0, RZ, PT ;  /* 0x000000ff0000720c */ /* 0x000fe40003f46270 */
[----:B------:R-:W-:-:S05]  /*0470*/  IADD3 R0, R82, 0xff, RZ ;  /* 0x000000ff52007810 */ /* 0x000fca0007ffe0ff */
[----:B------:R-:W-:-:S04]  /*0480*/  @P0 VIADD R3, R3, 0x1 ;  /* 0x0000000103030836 */ /* 0x000fc80000000000 */
[----:B------:R-:W-:Y:S01]  /*0490*/  IMAD.MOV.U32 R2, RZ, RZ, R3 ;  /* 0x000000ffff027224 */ /* 0x000fe200078e0003 */
[----:B------:R-:W-:-:S03]  /*04a0*/  SHF.R.S32.HI R3, RZ, 0x1f, R0 ;  /* 0x0000001fff037819 */ /* 0x000fc60000011400 */
[----:B------:R-:W-:Y:S01]  /*04b0*/  @!P2 IMAD.MOV R2, RZ, RZ, -R2 ;  /* 0x000000ffff02a224 */ /* 0x000fe200078e0a02 */
[----:B------:R-:W-:Y:S02]  /*04c0*/  @!P1 LOP3.LUT R2, RZ, R4, RZ, 0x33, !PT ;  /* 0x00000004ff029212 */ /* 0x000fe400078e33ff */
[----:B------:R-:W-:-:S03]  /*04d0*/  LEA.HI R3, R3, R0, RZ, 0x8 ;  /* 0x0000000003037211 */ /* 0x000fc600078f40ff */
[----:B------:R-:W-:Y:S02]  /*04e0*/  IMAD.SHL.U32 R16, R2, 0x8, RZ ;  /* 0x0000000802107824 */ /* 0x000fe400078e00ff */
[----:B------:R-:W-:-:S03]  /*04f0*/  IMAD.MOV R2, RZ, RZ, -R2 ;  /* 0x000000ffff027224 */ /* 0x000fc600078e0a02 */
[----:B------:R-:W-:Y:S01]  /*0500*/  LEA.HI.SX32 R3, R3, -R16, 0x18 ;  /* 0x8000001003037211 */ /* 0x000fe200078fc2ff */
[----:B------:R-:W-:Y:S01]  /*0510*/  IMAD R12, R4, R2, R5 ;  /* 0x00000002040c7224 */ /* 0x000fe200078e0205 */
[----:B------:R-:W-:Y:S02]  /*0520*/  MOV R2, RZ ;  /* 0x000000ff00027202 */ /* 0x000fe40000000f00 */
[----:B------:R-:W-:Y:S02]  /*0530*/  VIMNMX R15, R3, 0x8, PT ;  /* 0x00000008030f7848 */ /* 0x000fe40003fe0100 */
[----:B------:R-:W-:Y:S02]  /*0540*/  IABS R4, R12 ;  /* 0x0000000c00047213 */ /* 0x000fe40000000000 */
[----:B------:R-:W-:-:S04]  /*0550*/  IABS R7, R15 ;  /* 0x0000000f00077213 */ /* 0x000fc80000000000 */
[----:B------:R-:W1:Y:S08]  /*0560*/  I2F.RP R0, R7 ;  /* 0x0000000700007306 */ /* 0x000e700000209400 */
[----:B-1----:R-:W1:Y:S02]  /*0570*/  MUFU.RCP R0, R0 ;  /* 0x0000000000007308 */ /* 0x002e640000001000 */
[----:B-1----:R-:W-:-:S02]  /*0580*/  IADD3 R3, R0, 0xffffffe, RZ ;  /* 0x0ffffffe00037810 */ /* 0x002fc40007ffe0ff */
[----:B------:R-:W-:-:S04]  /*0590*/  IABS R0, R84 ;  /* 0x0000005400007213 */ /* 0x000fc80000000000 */
[----:B------:R-:W1:Y:S08]  /*05a0*/  F2I.FTZ.U32.TRUNC.NTZ R3, R3 ;  /* 0x0000000300037305 */ /* 0x000e70000021f000 */
[----:B------:R-:W2:Y:S01]  /*05b0*/  I2F.RP R8, R0 ;  /* 0x0000000000087306 */ /* 0x000ea20000209400 */
[----:B-1----:R-:W-:-:S04]  /*05c0*/  IMAD.MOV R6, RZ, RZ, -R3 ;  /* 0x000000ffff067224 */ /* 0x002fc800078e0a03 */
[----:B------:R-:W-:Y:S01]  /*05d0*/  IMAD R5, R6, R7, RZ ;  /* 0x0000000706057224 */ /* 0x000fe200078e02ff */
[----:B------:R-:W-:-:S03]  /*05e0*/  IABS R6, R15 ;  /* 0x0000000f00067213 */ /* 0x000fc60000000000 */
[----:B------:R-:W-:Y:S01]  /*05f0*/  IMAD.HI.U32 R2, R3, R5, R2 ;  /* 0x0000000503027227 */ /* 0x000fe200078e0002 */
[----:B--2---:R-:W1:Y:S03]  /*0600*/  MUFU.RCP R8, R8 ;  /* 0x0000000800087308 */ /* 0x004e660000001000 */
[----:B------:R-:W-:Y:S01]  /*0610*/  IMAD.MOV R5, RZ, RZ, -R6 ;  /* 0x000000ffff057224 */ /* 0x000fe200078e0a06 */
[----:B------:R-:W-:Y:S01]  /*0620*/  IABS R6, R82 ;  /* 0x0000005200067213 */ /* 0x000fe20000000000 */
[----:B------:R-:W-:-:S04]  /*0630*/  IMAD.HI.U32 R3, R2, R4, RZ ;  /* 0x0000000402037227 */ /* 0x000fc800078e00ff */
[----:B------:R-:W-:Y:S02]  /*0640*/  IMAD R4, R3, R5, R4 ;  /* 0x0000000503047224 */ /* 0x000fe400078e0204 */
[----:B------:R-:W-:-:S03]  /*0650*/  IMAD.MOV.U32 R2, RZ, RZ, R6 ;  /* 0x000000ffff027224 */ /* 0x000fc600078e0006 */
[----:B------:R-:W-:Y:S01]  /*0660*/  ISETP.GT.U32.AND P1, PT, R7, R4, PT ;  /* 0x000000040700720c */ /* 0x000fe20003f24070 */
[----:B------:R-:W2:Y:S01]  /*0670*/  I2F.RP R5, R2 ;  /* 0x0000000200057306 */ /* 0x000ea20000209400 */
[----:B-1----:R-:W-:-:S11]  /*0680*/  VIADD R6, R8, 0xffffffe ;  /* 0x0ffffffe08067836 */ /* 0x002fd60000000000 */
[-C--:B------:R-:W-:Y:S01]  /*0690*/  @!P1 IADD3 R4, R4, -R7.reuse, RZ ;  /* 0x8000000704049210 */ /* 0x080fe20007ffe0ff */
[----:B------:R-:W-:Y:S01]  /*06a0*/  @!P1 VIADD R3, R3, 0x1 ;  /* 0x0000000103039836 */ /* 0x000fe20000000000 */
[----:B------:R-:W-:Y:S01]  /*06b0*/  ISETP.NE.AND P1, PT, R15, RZ, PT ;  /* 0x000000ff0f00720c */ /* 0x000fe20003f25270 */
[----:B--2---:R-:W1:Y:S01]  /*06c0*/  MUFU.RCP R5, R5 ;  /* 0x0000000500057308 */ /* 0x004e620000001000 */
[----:B------:R-:W-:Y:S02]  /*06d0*/  ISETP.GE.U32.AND P0, PT, R4, R7, PT ;  /* 0x000000070400720c */ /* 0x000fe40003f06070 */
[----:B------:R-:W-:-:S04]  /*06e0*/  LOP3.LUT R4, R12, R15, RZ, 0x3c, !PT ;  /* 0x0000000f0c047212 */ /* 0x000fc800078e3cff */
[----:B------:R-:W-:Y:S01]  /*06f0*/  ISETP.GE.AND P2, PT, R4, RZ, PT ;  /* 0x000000ff0400720c */ /* 0x000fe20003f46270 */
[----:B------:R2:W3:Y:S01]  /*0700*/  F2I.FTZ.U32.TRUNC.NTZ R7, R6 ;  /* 0x0000000600077305 */ /* 0x0004e2000021f000 */
[----:B------:R-:W-:-:S05]  /*0710*/  SHF.L.U32 R4, R252, 0x2, RZ ;  /* 0x00000002fc047819 */ /* 0x000fca00000006ff */
[----:B------:R-:W-:Y:S01]  /*0720*/  @P0 IADD3 R3, R3, 0x1, RZ ;  /* 0x0000000103030810 */ /* 0x000fe20007ffe0ff */
[----:B-1----:R-:W-:-:S04]  /*0730*/  VIADD R5, R5, 0xffffffe ;  /* 0x0ffffffe05057836 */ /* 0x002fc80000000000 */
[----:B------:R-:W-:Y:S01]  /*0740*/  IMAD.MOV.U32 R8, RZ, RZ, R3 ;  /* 0x000000ffff087224 */ /* 0x000fe200078e0003 */
[----:B------:R-:W-:Y:S01]  /*0750*/  SHF.R.S32.HI R3, RZ, 0x6, R252 ;  /* 0x00000006ff037819 */ /* 0x000fe200000114fc */
[----:B--2---:R-:W-:Y:S02]  /*0760*/  IMAD.MOV.U32 R6, RZ, RZ, RZ ;  /* 0x000000ffff067224 */ /* 0x004fe400078e00ff */
[----:B------:R-:W-:Y:S01]  /*0770*/  @!P2 IMAD.MOV R8, RZ, RZ, -R8 ;  /* 0x000000ffff08a224 */ /* 0x000fe200078e0a08 */
[----:B------:R-:W-:Y:S01]  /*0780*/  @!P1 LOP3.LUT R8, RZ, R15, RZ, 0x33, !PT ;  /* 0x0000000fff089212 */ /* 0x000fe200078e33ff */
[----:B------:R-:W1:Y:S01]  /*0790*/  F2I.FTZ.U32.TRUNC.NTZ R5, R5 ;  /* 0x0000000500057305 */ /* 0x000e62000021f000 */
[----:B---3--:R-:W-:Y:S02]  /*07a0*/  IADD3 R13, RZ, -R7, RZ ;  /* 0x80000007ff0d7210 */ /* 0x008fe40007ffe0ff */
[----:B------:R-:W-:Y:S01]  /*07b0*/  SGXT R3, R3, 0x1 ;  /* 0x000000010303781a */ /* 0x000fe20000000200 */
[----:B------:R-:W-:-:S02]  /*07c0*/  IMAD.SHL.U32 R10, R8, 0x80, RZ ;  /* 0x00000080080a7824 */ /* 0x000fc400078e00ff */
[----:B------:R-:W-:Y:S01]  /*07d0*/  IMAD R13, R13, R0, RZ ;  /* 0x000000000d0d7224 */ /* 0x000fe200078e02ff */
[----:B------:R-:W-:Y:S02]  /*07e0*/  LOP3.LUT R11, R3, 0x90, RZ, 0xc0, !PT ;  /* 0x00000090030b7812 */ /* 0x000fe400078ec0ff */
[----:B------:R-:W-:Y:S01]  /*07f0*/  LOP3.LUT R9, R10, R9, RZ, 0xfc, !PT ;  /* 0x000000090a097212 */ /* 0x000fe200078efcff */
[----:B------:R-:W-:Y:S01]  /*0800*/  IMAD.HI.U32 R3, R7, R13, R6 ;  /* 0x0000000d07037227 */ /* 0x000fe200078e0006 */
[----:B------:R-:W-:Y:S02]  /*0810*/  LOP3.LUT R11, R11, 0x7c, R4, 0x78, !PT ;  /* 0x0000007c0b0b7812 */ /* 0x000fe400078e7804 */
[----:B------:R-:W-:Y:S01]  /*0820*/  IABS R14, R9 ;  /* 0x00000009000e7213 */ /* 0x000fe20000000000 */
[----:B------:R-:W-:Y:S01]  /*0830*/  IMAD.MOV R6, RZ, RZ, -R8 ;  /* 0x000000ffff067224 */ /* 0x000fe200078e0a08 */
[C---:B------:R-:W-:Y:S01]  /*0840*/  LOP3.LUT R17, R9.reuse, 0x7e, RZ, 0xfc, !PT ;  /* 0x0000007e09117812 */ /* 0x040fe200078efcff */
[----:B-1----:R-:W-:Y:S01]  /*0850*/  IMAD.MOV R8, RZ, RZ, -R5 ;  /* 0x000000ffff087224 */ /* 0x002fe200078e0a05 */
[----:B------:R-:W-:Y:S01]  /*0860*/  LOP3.LUT R13, R9, 0x2, RZ, 0xfc, !PT ;  /* 0x00000002090d7812 */ /* 0x000fe200078efcff */
[----:B------:R-:W-:Y:S01]  /*0870*/  IMAD.MOV.U32 R7, RZ, RZ, R14 ;  /* 0x000000ffff077224 */ /* 0x000fe200078e000e */
[----:B------:R-:W-:-:S02]  /*0880*/  SHF.L.U32 R14, R252, 0x9, RZ ;  /* 0x00000009fc0e7819 */ /* 0x000fc400000006ff */
[----:B------:R-:W-:Y:S01]  /*0890*/  IABS R19, R17 ;  /* 0x0000001100137213 */ /* 0x000fe20000000000 */
[----:B------:R-:W-:Y:S01]  /*08a0*/  IMAD.HI.U32 R4, R3, R7, RZ ;  /* 0x0000000703047227 */ /* 0x000fe200078e00ff */
[----:B------:R-:W-:Y:S02]  /*08b0*/  LOP3.LUT R14, R11, 0x4000, R14, 0xf8, !PT ;  /* 0x000040000b0e7812 */ /* 0x000fe400078ef80e */
[----:B------:R-:W-:Y:S01]  /*08c0*/  ISETP.GE.AND P2, PT, R13, RZ, PT ;  /* 0x000000ff0d00720c */ /* 0x000fe20003f46270 */
[----:B------:R-:W-:Y:S01]  /*08d0*/  IMAD R11, R15, R6, R12 ;  /* 0x000000060f0b7224 */ /* 0x000fe200078e020c */
[----:B------:R-:W-:Y:S01]  /*08e0*/  IADD3 R4, -R4, RZ, RZ ;  /* 0x000000ff04047210 */ /* 0x000fe20007ffe1ff */
[----:B------:R-:W-:Y:S01]  /*08f0*/  IMAD.HI.U32 R6, R3, R19, RZ ;  /* 0x0000001303067227 */ /* 0x000fe200078e00ff */
[C---:B------:R-:W-:Y:S02]  /*0900*/  LOP3.LUT R18, R9.reuse, 0x4, RZ, 0xfc, !PT ;  /* 0x0000000409127812 */ /* 0x040fe400078efcff */
[----:B------:R-:W-:Y:S01]  /*0910*/  LOP3.LUT R20, R9, 0x8, RZ, 0xfc, !PT ;  /* 0x0000000809147812 */ /* 0x000fe200078efcff */
[----:B------:R-:W-:Y:S01]  /*0920*/  IMAD.MOV.U32 R15, RZ, RZ, R8 ;  /* 0x000000ffff0f7224 */ /* 0x000fe200078e0008 */
[----:B------:R-:W-:Y:S01]  /*0930*/  IADD3 R6, -R6, RZ, RZ ;  /* 0x000000ff06067210 */ /* 0x000fe20007ffe1ff */
[C---:B------:R-:W-:Y:S01]  /*0940*/  IMAD R7, R0.reuse, R4, R7 ;  /* 0x0000000400077224 */ /* 0x040fe200078e0207 */
[----:B------:R-:W-:Y:S01]  /*0950*/  IABS R8, R13 ;  /* 0x0000000d00087213 */ /* 0x000fe20000000000 */
[----:B------:R-:W-:Y:S01]  /*0960*/  IMAD R15, R15, R2, RZ ;  /* 0x000000020f0f7224 */ /* 0x000fe200078e02ff */
[----:B------:R-:W-:Y:S01]  /*0970*/  IABS R12, R18 ;  /* 0x00000012000c7213 */ /* 0x000fe20000000000 */
[C---:B------:R-:W-:Y:S01]  /*0980*/  IMAD R19, R0.reuse, R6, R19 ;  /* 0x0000000600137224 */ /* 0x040fe200078e0213 */
[----:B------:R-:W-:Y:S01]  /*0990*/  ISETP.GT.U32.AND P0, PT, R0, R7, PT ;  /* 0x000000070000720c */ /* 0x000fe20003f04070 */
[----:B------:R-:W-:Y:S01]  /*09a0*/  IMAD.MOV.U32 R4, RZ, RZ, RZ ;  /* 0x000000ffff047224 */ /* 0x000fe200078e00ff */
[----:B------:R-:W-:Y:S01]  /*09b0*/  LOP3.LUT R21, R9, 0xa, RZ, 0xfc, !PT ;  /* 0x0000000a09157812 */ /* 0x000fe200078efcff */
[----:B------:R-:W-:Y:S01]  /*09c0*/  IMAD.IADD R11, R16, 0x1, R11 ;  /* 0x00000001100b7824 */ /* 0x000fe200078e020b */
[----:B------:R-:W-:Y:S01]  /*09d0*/  ISETP.GT.U32.AND P4, PT, R0, R19, PT ;  /* 0x000000130000720c */ /* 0x000fe20003f84070 */
[----:B------:R-:W-:Y:S01]  /*09e0*/  IMAD.HI.U32 R15, R5, R15, R4 ;  /* 0x0000000f050f7227 */ /* 0x000fe200078e0004 */
[----:B------:R-:W-:-:S02]  /*09f0*/  IABS R16, R20 ;  /* 0x0000001400107213 */ /* 0x000fc40000000000 */
[----:B------:R-:W-:Y:S01]  /*0a00*/  LOP3.LUT R22, R9, 0xc, RZ, 0xfc, !PT ;  /* 0x0000000c09167812 */ /* 0x000fe200078efcff */
[----:B------:R-:W-:Y:S01]  /*0a10*/  IMAD.HI.U32 R4, R3, R8, RZ ;  /* 0x0000000803047227 */ /* 0x000fe200078e00ff */
[----:B------:R-:W-:Y:S02]  /*0a20*/  ISETP.GE.AND P5, PT, R18, RZ, PT ;  /* 0x000000ff1200720c */ /* 0x000fe40003fa6270 */
[----:B------:R-:W-:Y:S01]  /*0a30*/  IABS R18, R22 ;  /* 0x0000001600127213 */ /* 0x000fe20000000000 */
[----:B------:R-:W-:Y:S01]  /*0a40*/  IMAD.MOV R13, RZ, RZ, -R4 ;  /* 0x000000ffff0d7224 */ /* 0x000fe200078e0a04 */
[----:B------:R-:W-:Y:S01]  /*0a50*/  @!P0 IADD3 R7, R7, -R0, RZ ;  /* 0x8000000007078210 */ /* 0x000fe20007ffe0ff */
[----:B------:R-:W-:Y:S01]  /*0a60*/  IMAD.HI.U32 R5, R3, R12, RZ ;  /* 0x0000000c03057227 */ /* 0x000fe200078e00ff */
[----:B------:R-:W-:Y:S02]  /*0a70*/  LOP3.LUT R4, R9, 0x6, RZ, 0xfc, !PT ;  /* 0x0000000609047812 */ /* 0x000fe400078efcff */
[C---:B------:R-:W-:Y:S01]  /*0a80*/  ISETP.GT.U32.AND P3, PT, R0.reuse, R7, PT ;  /* 0x000000070000720c */ /* 0x040fe20003f64070 */
[----:B------:R-:W-:Y:S01]  /*0a90*/  IMAD R6, R0, R13, R8 ;  /* 0x0000000d00067224 */ /* 0x000fe200078e0208 */
[----:B------:R-:W-:Y:S01]  /*0aa0*/  IABS R13, R4 ;  /* 0x00000004000d7213 */ /* 0x000fe20000000000 */
[----:B------:R-:W-:Y:S01]  /*0ab0*/  @!P4 IMAD.IADD R19, R19, 0x1, -R0 ;  /* 0x000000011313c824 */ /* 0x000fe200078e0a00 */
[----:B------:R-:W-:Y:S01]  /*0ac0*/  ISETP.GE.AND P1, PT, R4, RZ, PT ;  /* 0x000000ff0400720c */ /* 0x000fe20003f26270 */
[----:B------:R-:W-:Y:S01]  /*0ad0*/  IMAD.MOV R5, RZ, RZ, -R5 ;  /* 0x000000ffff057224 */ /* 0x000fe200078e0a05 */
[C---:B------:R-:W-:Y:S01]  /*0ae0*/  ISETP.GT.U32.AND P6, PT, R0.reuse, R6, PT ;  /* 0x000000060000720c */ /* 0x040fe20003fc4070 */
[----:B------:R-:W-:Y:S01]  /*0af0*/  IMAD.HI.U32 R4, R3, R13, RZ ;  /* 0x0000000d03047227 */ /* 0x000fe200078e00ff */
[----:B------:R-:W-:-:S02]  /*0b00*/  ISETP.GT.U32.AND P4, PT, R0, R19, PT ;  /* 0x000000130000720c */ /* 0x000fc40003f84070 */
[C---:B------:R-:W-:Y:S01]  /*0b10*/  LOP3.LUT R23, R9.reuse, 0xe, RZ, 0xfc, !PT ;  /* 0x0000000e09177812 */ /* 0x040fe200078efcff */
[----:B------:R-:W-:Y:S01]  /*0b20*/  IMAD R8, R0, R5, R12 ;  /* 0x0000000500087224 */ /* 0x000fe200078e020c */
[----:B------:R-:W-:Y:S01]  /*0b30*/  LOP3.LUT R24, R9, 0x10, RZ, 0xfc, !PT ;  /* 0x0000001009187812 */ /* 0x000fe200078efcff */
[----:B------:R-:W-:Y:S01]  /*0b40*/  IMAD.HI.U32 R5, R3, R16, RZ ;  /* 0x0000001003057227 */ /* 0x000fe200078e00ff */
[----:B------:R-:W-:Y:S02]  /*0b50*/  @!P3 IADD3 R7, R7, -R0, RZ ;  /* 0x800000000707b210 */ /* 0x000fe40007ffe0ff */
[----:B------:R-:W-:Y:S01]  /*0b60*/  ISETP.GE.AND P3, PT, R17, RZ, PT ;  /* 0x000000ff1100720c */ /* 0x000fe20003f66270 */
[----:B------:R-:W-:Y:S01]  /*0b70*/  IMAD.MOV R4, RZ, RZ, -R4 ;  /* 0x000000ffff047224 */ /* 0x000fe200078e0a04 */
[----:B------:R-:W-:Y:S01]  /*0b80*/  IADD3 R5, -R5, RZ, RZ ;  /* 0x000000ff05057210 */ /* 0x000fe20007ffe1ff */
[--C-:B------:R-:W-:Y:S01]  /*0b90*/  @!P6 IMAD.IADD R6, R6, 0x1, -R0.reuse ;  /* 0x000000010606e824 */ /* 0x100fe200078e0a00 */
[----:B------:R-:W-:Y:S01]  /*0ba0*/  ISETP.GE.AND P6, PT, R9, RZ, PT ;  /* 0x000000ff0900720c */ /* 0x000fe20003fc6270 */
[----:B------:R-:W-:Y:S01]  /*0bb0*/  @!P4 IMAD.IADD R19, R19, 0x1, -R0 ;  /* 0x000000011313c824 */ /* 0x000fe200078e0a00 */
[----:B------:R-:W-:Y:S01]  /*0bc0*/  IABS R17, R21 ;  /* 0x0000001500117213 */ /* 0x000fe20000000000 */
[C---:B------:R-:W-:Y:S01]  /*0bd0*/  IMAD R16, R0.reuse, R5, R16 ;  /* 0x0000000500107224 */ /* 0x040fe200078e0210 */
[C---:B------:R-:W-:Y:S01]  /*0be0*/  ISETP.GT.U32.AND P4, PT, R0.reuse, R6, PT ;  /* 0x000000060000720c */ /* 0x040fe20003f84070 */
[C---:B------:R-:W-:Y:S01]  /*0bf0*/  IMAD R13, R0.reuse, R4, R13 ;  /* 0x00000004000d7224 */ /* 0x040fe200078e020d */
[----:B------:R-:W-:Y:S01]  /*0c00*/  MOV R4, R7 ;  /* 0x0000000700047202 */ /* 0x000fe20000000f00 */
[----:B------:R-:W-:Y:S01]  /*0c10*/  IMAD.HI.U32 R5, R3, R17, RZ ;  /* 0x0000001103057227 */ /* 0x000fe200078e00ff */
[----:B------:R-:W-:-:S02]  /*0c20*/  ISETP.GT.U32.AND P0, PT, R0, R8, PT ;  /* 0x000000080000720c */ /* 0x000fc40003f04070 */
[----:B------:R-:W-:Y:S01]  /*0c30*/  IABS R12, R23 ;  /* 0x00000017000c7213 */ /* 0x000fe20000000000 */
[----:B------:R-:W-:Y:S01]  /*0c40*/  IMAD.MOV R5, RZ, RZ, -R5 ;  /* 0x000000ffff057224 */ /* 0x000fe200078e0a05 */
[----:B------:R-:W-:Y:S01]  /*0c50*/  LOP3.LUT R34, R9, 0x1a, RZ, 0xfc, !PT ;  /* 0x0000001a09227812 */ /* 0x000fe200078efcff */
[----:B------:R-:W-:Y:S01]  /*0c60*/  IMAD.HI.U32 R7, R3, R18, RZ ;  /* 0x0000001203077227 */ /* 0x000fe200078e00ff */
[C---:B------:R-:W-:Y:S02]  /*0c70*/  LOP3.LUT R39, R9.reuse, 0x1e, RZ, 0xfc, !PT ;  /* 0x0000001e09277812 */ /* 0x040fe400078efcff */
[----:B------:R-:W-:Y:S01]  /*0c80*/  LOP3.LUT R38, R9, 0x1c, RZ, 0xfc, !PT ;  /* 0x0000001c09267812 */ /* 0x000fe200078efcff */
[----:B------:R-:W-:Y:S01]  /*0c90*/  @!P4 IMAD.IADD R6, R6, 0x1, -R0 ;  /* 0x000000010606c824 */ /* 0x000fe200078e0a00 */
[C---:B------:R-:W-:Y:S01]  /*0ca0*/  ISETP.GT.U32.AND P4, PT, R0.reuse, R16, PT ;  /* 0x000000100000720c */ /* 0x040fe20003f84070 */
[----:B------:R-:W-:Y:S01]  /*0cb0*/  @!P6 IMAD.MOV R4, RZ, RZ, -R4 ;  /* 0x000000ffff04e224 */ /* 0x000fe200078e0a04 */
[C---:B------:R-:W-:Y:S01]  /*0cc0*/  ISETP.GT.U32.AND P6, PT, R0.reuse, R13, PT ;  /* 0x0000000d0000720c */ /* 0x040fe20003fc4070 */
[----:B------:R-:W-:Y:S01]  /*0cd0*/  IMAD R17, R0, R5, R17 ;  /* 0x0000000500117224 */ /* 0x000fe200078e0211 */
[----:B------:R-:W-:Y:S01]  /*0ce0*/  IADD3 R7, -R7, RZ, RZ ;  /* 0x000000ff07077210 */ /* 0x000fe20007ffe1ff */
[----:B------:R-:W-:Y:S01]  /*0cf0*/  IMAD.MOV.U32 R5, RZ, RZ, R19 ;  /* 0x000000ffff057224 */ /* 0x000fe200078e0013 */
[----:B------:R-:W-:Y:S01]  /*0d00*/  IABS R30, R39 ;  /* 0x00000027001e7213 */ /* 0x000fe20000000000 */
[----:B------:R-:W-:Y:S01]  /*0d10*/  @!P0 IMAD.IADD R8, R8, 0x1, -R0 ;  /* 0x0000000108088824 */ /* 0x000fe200078e0a00 */
[----:B------:R-:W-:Y:S01]  /*0d20*/  LOP3.LUT R40, R9, 0x20, RZ, 0xfc, !PT ;  /* 0x0000002009287812 */ /* 0x000fe200078efcff */
[C---:B------:R-:W-:Y:S01]  /*0d30*/  IMAD R18, R0.reuse, R7, R18 ;  /* 0x0000000700127224 */ /* 0x040fe200078e0212 */
[----:B------:R-:W-:Y:S01]  /*0d40*/  @!P3 IADD3 R5, -R5, RZ, RZ ;  /* 0x000000ff0505b210 */ /* 0x000fe20007ffe1ff */
[----:B------:R-:W-:Y:S01]  /*0d50*/  IMAD.HI.U32 R7, R3, R12, RZ ;  /* 0x0000000c03077227 */ /* 0x000fe200078e00ff */
[----:B------:R-:W-:-:S02]  /*0d60*/  ISETP.GT.U32.AND P0, PT, R0, R8, PT ;  /* 0x000000080000720c */ /* 0x000fc40003f04070 */
[----:B------:R-:W-:Y:S01]  /*0d70*/  IABS R28, R38 ;  /* 0x00000026001c7213 */ /* 0x000fe20000000000 */
[----:B------:R-:W-:Y:S01]  /*0d80*/  @!P4 IMAD.IADD R16, R16, 0x1, -R0 ;  /* 0x000000011010c824 */ /* 0x000fe200078e0a00 */
[----:B------:R-:W-:Y:S01]  /*0d90*/  @!P6 IADD3 R13, R13, -R0, RZ ;  /* 0x800000000d0de210 */ /* 0x000fe20007ffe0ff */
[----:B------:R-:W-:Y:S01]  /*0da0*/  IMAD.MOV R7, RZ, RZ, -R7 ;  /* 0x000000ffff077224 */ /* 0x000fe200078e0a07 */
[C---:B------:R-:W-:Y:S01]  /*0db0*/  ISETP.GT.U32.AND P6, PT, R0.reuse, R17, PT ;  /* 0x000000110000720c */ /* 0x040fe20003fc4070 */
[----:B------:R-:W-:Y:S01]  /*0dc0*/  @!P2 IMAD.MOV R6, RZ, RZ, -R6 ;  /* 0x000000ffff06a224 */ /* 0x000fe200078e0a06 */
[C---:B------:R-:W-:Y:S01]  /*0dd0*/  ISETP.GT.U32.AND P3, PT, R0.reuse, R16, PT ;  /* 0x000000100000720c */ /* 0x040fe20003f64070 */
[C---:B------:R-:W-:Y:S01]  /*0de0*/  IMAD R19, R0.reuse, R7, R12 ;  /* 0x0000000700137224 */ /* 0x040fe200078e020c */
[C---:B------:R-:W-:Y:S02]  /*0df0*/  ISETP.GT.U32.AND P4, PT, R0.reuse, R13, PT ;  /* 0x0000000d0000720c */ /* 0x040fe40003f84070 */
[----:B------:R-:W-:Y:S01]  /*0e00*/  ISETP.GT.U32.AND P2, PT, R0, R18, PT ;  /* 0x000000120000720c */ /* 0x000fe20003f44070 */
[----:B------:R-:W-:Y:S01]  /*0e10*/  @!P0 IMAD.IADD R8, R8, 0x1, -R0 ;  /* 0x0000000108088824 */ /* 0x000fe200078e0a00 */
[----:B------:R-:W-:-:S02]  /*0e20*/  ISETP.GE.AND P0, PT, R20, RZ, PT ;  /* 0x000000ff1400720c */ /* 0x000fc40003f06270 */
[----:B------:R-:W-:Y:S01]  /*0e30*/  IABS R20, R24 ;  /* 0x0000001800147213 */ /* 0x000fe20000000000 */
[----:B------:R-:W-:Y:S01]  /*0e40*/  @!P5 IMAD.MOV R8, RZ, RZ, -R8 ;  /* 0x000000ffff08d224 */ /* 0x000fe200078e0a08 */
[----:B------:R-:W-:Y:S02]  /*0e50*/  LOP3.LUT R12, R9, 0x14, RZ, 0xfc, !PT ;  /* 0x00000014090c7812 */ /* 0x000fe400078efcff */
[----:B------:R-:W-:Y:S01]  /*0e60*/  @!P6 IADD3 R17, R17, -R0, RZ ;  /* 0x800000001111e210 */ /* 0x000fe20007ffe0ff */
[----:B------:R-:W-:Y:S01]  /*0e70*/  IMAD.HI.U32 R7, R3, R20, RZ ;  /* 0x0000001403077227 */ /* 0x000fe200078e00ff */
[----:B------:R-:W-:Y:S02]  /*0e80*/  @!P3 IADD3 R16, R16, -R0, RZ ;  /* 0x800000001010b210 */ /* 0x000fe40007ffe0ff */
[C---:B------:R-:W-:Y:S01]  /*0e90*/  ISETP.GT.U32.AND P3, PT, R0.reuse, R19, PT ;  /* 0x000000130000720c */ /* 0x040fe20003f64070 */
[----:B------:R-:W-:Y:S01]  /*0ea0*/  IMAD.MOV R7, RZ, RZ, -R7 ;  /* 0x000000ffff077224 */ /* 0x000fe200078e0a07 */
[C---:B------:R-:W-:Y:S01]  /*0eb0*/  ISETP.GT.U32.AND P5, PT, R0.reuse, R17, PT ;  /* 0x000000110000720c */ /* 0x040fe20003fa4070 */
[----:B------:R-:W-:Y:S01]  /*0ec0*/  @!P4 IMAD.IADD R13, R13, 0x1, -R0 ;  /* 0x000000010d0dc824 */ /* 0x000fe200078e0a00 */
[----:B------:R-:W-:Y:S01]  /*0ed0*/  ISETP.GE.AND P6, PT, R21, RZ, PT ;  /* 0x000000ff1500720c */ /* 0x000fe20003fc6270 */
[----:B------:R-:W-:Y:S01]  /*0ee0*/  IMAD R20, R0, R7, R20 ;  /* 0x0000000700147224 */ /* 0x000fe200078e0214 */
[----:B------:R-:W-:Y:S01]  /*0ef0*/  LOP3.LUT R7, R9, 0x12, RZ, 0xfc, !PT ;  /* 0x0000001209077812 */ /* 0x000fe200078efcff */
[----:B------:R-:W-:Y:S01]  /*0f00*/  @!P2 IMAD.IADD R18, R18, 0x1, -R0 ;  /* 0x000000011212a824 */ /* 0x000fe200078e0a00 */
[----:B------:R-:W-:-:S02]  /*0f10*/  @!P1 IADD3 R13, -R13, RZ, RZ ;  /* 0x000000ff0d0d9210 */ /* 0x000fc40007ffe1ff */
[----:B------:R-:W-:Y:S02]  /*0f20*/  IABS R21, R7 ;  /* 0x0000000700157213 */ /* 0x000fe40000000000 */
[----:B------:R-:W-:Y:S01]  /*0f30*/  ISETP.GT.U32.AND P2, PT, R0, R18, PT ;  /* 0x000000120000720c */ /* 0x000fe20003f44070 */
[--C-:B------:R-:W-:Y:S01]  /*0f40*/  @!P3 IMAD.IADD R19, R19, 0x1, -R0.reuse ;  /* 0x000000011313b824 */ /* 0x100fe200078e0a00 */
[----:B------:R-:W-:Y:S01]  /*0f50*/  ISETP.GE.AND P1, PT, R23, RZ, PT ;  /* 0x000000ff1700720c */ /* 0x000fe20003f26270 */
[----:B------:R-:W-:Y:S01]  /*0f60*/  @!P5 IMAD.IADD R17, R17, 0x1, -R0 ;  /* 0x000000011111d824 */ /* 0x000fe200078e0a00 */
[----:B------:R-:W-:Y:S02]  /*0f70*/  @!P0 IADD3 R16, -R16, RZ, RZ ;  /* 0x000000ff10108210 */ /* 0x000fe40007ffe1ff */
[C---:B------:R-:W-:Y:S01]  /*0f80*/  ISETP.GT.U32.AND P3, PT, R0.reuse, R19, PT ;  /* 0x000000130000720c */ /* 0x040fe20003f64070 */
[----:B------:R-:W-:Y:S01]  /*0f90*/  @!P6 IMAD.MOV R17, RZ, RZ, -R17 ;  /* 0x000000ffff11e224 */ /* 0x000fe200078e0a11 */
[----:B------:R-:W-:-:S02]  /*0fa0*/  ISETP.GT.U32.AND P6, PT, R0, R20, PT ;  /* 0x000000140000720c */ /* 0x000fc40003fc4070 */
[----:B------:R-:W-:Y:S02]  /*0fb0*/  LOP3.LUT R23, R9, 0x18, RZ, 0xfc, !PT ;  /* 0x0000001809177812 */ /* 0x000fe400078efcff */
[----:B------:R-:W-:Y:S01]  /*0fc0*/  ISETP.GE.AND P0, PT, R7, RZ, PT ;  /* 0x000000ff0700720c */ /* 0x000fe20003f06270 */
[----:B------:R-:W-:Y:S01]  /*0fd0*/  IMAD.HI.U32 R7, R3, R21, RZ ;  /* 0x0000001503077227 */ /* 0x000fe200078e00ff */
[----:B------:R-:W-:Y:S02]  /*0fe0*/  ISETP.GE.AND P4, PT, R22, RZ, PT ;  /* 0x000000ff1600720c */ /* 0x000fe40003f86270 */
[----:B------:R-:W-:Y:S01]  /*0ff0*/  IABS R26, R23 ;  /* 0x00000017001a7213 */ /* 0x000fe20000000000 */
[--C-:B------:R-:W-:Y:S01]  /*1000*/  @!P2 IMAD.IADD R18, R18, 0x1, -R0.reuse ;  /* 0x000000011212a824 */ /* 0x100fe200078e0a00 */
[----:B------:R-:W-:Y:S01]  /*1010*/  LOP3.LUT R22, R9, 0x16, RZ, 0xfc, !PT ;  /* 0x0000001609167812 */ /* 0x000fe200078efcff */
[----:B------:R-:W-:Y:S01]  /*1020*/  @!P3 IMAD.IADD R19, R19, 0x1, -R0 ;  /* 0x000000011313b824 */ /* 0x000fe200078e0a00 */
[----:B------:R-:W-:Y:S01]  /*1030*/  ISETP.GE.AND P3, PT, R23, RZ, PT ;  /* 0x000000ff1700720c */ /* 0x000fe20003f66270 */
[----:B------:R-:W-:Y:S01]  /*1040*/  IMAD.MOV R23, RZ, RZ, -R7 ;  /* 0x000000ffff177224 */ /* 0x000fe200078e0a07 */
[----:B------:R-:W-:Y:S01]  /*1050*/  ISETP.GE.AND P5, PT, R24, RZ, PT ;  /* 0x000000ff1800720c */ /* 0x000fe20003fa6270 */
[----:B------:R-:W-:Y:S01]  /*1060*/  @!P1 IMAD.MOV R19, RZ, RZ, -R19 ;  /* 0x000000ffff139224 */ /* 0x000fe200078e0a13 */
[----:B------:R-:W-:Y:S01]  /*1070*/  IABS R25, R22 ;  /* 0x0000001600197213 */ /* 0x000fe20000000000 */
[----:B------:R-:W-:Y:S01]  /*1080*/  IMAD R21, R0, R23, R21 ;  /* 0x0000001700157224 */ /* 0x000fe200078e0215 */
[----:B------:R-:W-:-:S02]  /*1090*/  IABS R24, R12 ;  /* 0x0000000c00187213 */ /* 0x000fc40000000000 */
[----:B------:R-:W-:Y:S02]  /*10a0*/  @!P6 IADD3 R20, R20, -R0, RZ ;  /* 0x800000001414e210 */ /* 0x000fe40007ffe0ff */
[----:B------:R-:W-:Y:S01]  /*10b0*/  ISETP.GE.AND P2, PT, R12, RZ, PT ;  /* 0x000000ff0c00720c */ /* 0x000fe20003f46270 */
[C---:B------:R-:W-:Y:S01]  /*10c0*/  IMAD.HI.U32 R12, R3.reuse, R25, RZ ;  /* 0x00000019030c7227 */ /* 0x040fe200078e00ff */
[C---:B------:R-:W-:Y:S02]  /*10d0*/  ISETP.GT.U32.AND P1, PT, R0.reuse, R21, PT ;  /* 0x000000150000720c */ /* 0x040fe40003f24070 */
[----:B------:R-:W-:Y:S01]  /*10e0*/  ISETP.GT.U32.AND P6, PT, R0, R20, PT ;  /* 0x000000140000720c */ /* 0x000fe20003fc4070 */
[C---:B------:R-:W-:Y:S01]  /*10f0*/  IMAD.HI.U32 R7, R3.reuse, R24, RZ ;  /* 0x0000001803077227 */ /* 0x040fe200078e00ff */
[----:B------:R-:W-:Y:S02]  /*1100*/  @!P4 IADD3 R18, -R18, RZ, RZ ;  /* 0x000000ff1212c210 */ /* 0x000fe40007ffe1ff */
[----:B------:R-:W-:Y:S01]  /*1110*/  ISETP.GE.AND P4, PT, R22, RZ, PT ;  /* 0x000000ff1600720c */ /* 0x000fe20003f86270 */
[----:B------:R-:W-:Y:S01]  /*1120*/  IMAD.HI.U32 R22, R3, R26, RZ ;  /* 0x0000001a03167227 */ /* 0x000fe200078e00ff */
[----:B------:R-:W-:-:S02]  /*1130*/  IABS R32, R40 ;  /* 0x0000002800207213 */ /* 0x000fc40000000000 */
[----:B------:R-:W-:Y:S01]  /*1140*/  LOP3.LUT R41, R9, 0x22, RZ, 0xfc, !PT ;  /* 0x0000002209297812 */ /* 0x000fe200078efcff */
[----:B------:R-:W-:Y:S01]  /*1150*/  IMAD.MOV R12, RZ, RZ, -R12 ;  /* 0x000000ffff0c7224 */ /* 0x000fe200078e0a0c */
[----:B------:R-:W-:Y:S01]  /*1160*/  IADD3 R27, -R22, RZ, RZ ;  /* 0x000000ff161b7210 */ /* 0x000fe20007ffe1ff */
[----:B------:R-:W-:Y:S01]  /*1170*/  IMAD.MOV R7, RZ, RZ, -R7 ;  /* 0x000000ffff077224 */ /* 0x000fe200078e0a07 */
[----:B------:R-:W-:Y:S01]  /*1180*/  @!P1 IADD3 R21, R21, -R0, RZ ;  /* 0x8000000015159210 */ /* 0x000fe20007ffe0ff */
[C---:B------:R-:W-:Y:S01]  /*1190*/  IMAD R23, R0.reuse, R12, R25 ;  /* 0x0000000c00177224 */ /* 0x040fe200078e0219 */
[C---:B------:R-:W-:Y:S01]  /*11a0*/  LOP3.LUT R43, R9.reuse, 0x26, RZ, 0xfc, !PT ;  /* 0x00000026092b7812 */ /* 0x040fe200078efcff */
[----:B------:R-:W-:Y:S01]  /*11b0*/  IMAD R22, R0, R7, R24 ;  /* 0x0000000700167224 */ /* 0x000fe200078e0218 */
[----:B------:R-:W-:Y:S01]  /*11c0*/  LOP3.LUT R42, R9, 0x24, RZ, 0xfc, !PT ;  /* 0x00000024092a7812 */ /* 0x000fe200078efcff */
[----:B------:R-:W-:Y:S01]  /*11d0*/  @!P6 IMAD.IADD R20, R20, 0x1, -R0 ;  /* 0x000000011414e824 */ /* 0x000fe200078e0a00 */
[C---:B------:R-:W-:Y:S01]  /*11e0*/  ISETP.GT.U32.AND P1, PT, R0.reuse, R23, PT ;  /* 0x000000170000720c */ /* 0x040fe20003f24070 */
[C---:B------:R-:W-:Y:S01]  /*11f0*/  IMAD R24, R0.reuse, R27, R26 ;  /* 0x0000001b00187224 */ /* 0x040fe200078e021a */
[----:B------:R-:W-:Y:S01]  /*1200*/  ISETP.GT.U32.AND P6, PT, R0, R22, PT ;  /* 0x000000160000720c */ /* 0x000fe20003fc4070 */
[----:B------:R-:W-:Y:S01]  /*1210*/  IMAD.HI.U32 R25, R3, R30, RZ ;  /* 0x0000001e03197227 */ /* 0x000fe200078e00ff */
[----:B------:R-:W-:-:S02]  /*1220*/  IABS R27, R34 ;  /* 0x00000022001b7213 */ /* 0x000fc40000000000 */
[----:B------:R-:W-:Y:S01]  /*1230*/  LOP3.LUT R44, R9, 0x28, RZ, 0xfc, !PT ;  /* 0x00000028092c7812 */ /* 0x000fe200078efcff */
[----:B------:R-:W-:Y:S01]  /*1240*/  IMAD.HI.U32 R12, R3, R28, RZ ;  /* 0x0000001c030c7227 */ /* 0x000fe200078e00ff */
[----:B------:R-:W-:Y:S02]  /*1250*/  IADD3 R31, -R25, RZ, RZ ;  /* 0x000000ff191f7210 */ /* 0x000fe40007ffe1ff */
[----:B------:R-:W-:Y:S01]  /*1260*/  IABS R36, R44 ;  /* 0x0000002c00247213 */ /* 0x000fe20000000000 */
[----:B------:R-:W-:Y:S01]  /*1270*/  IMAD.HI.U32 R7, R3, R27, RZ ;  /* 0x0000001b03077227 */ /* 0x000fe200078e00ff */
[----:B------:R-:W-:Y:S02]  /*1280*/  LOP3.LUT R48, R9, 0x38, RZ, 0xfc, !PT ;  /* 0x0000003809307812 */ /* 0x000fe400078efcff */
[----:B------:R-:W-:Y:S01]  /*1290*/  @!P1 IADD3 R23, R23, -R0, RZ ;  /* 0x8000000017179210 */ /* 0x000fe20007ffe0ff */
[----:B------:R-:W-:Y:S01]  /*12a0*/  @!P6 IMAD.IADD R22, R22, 0x1, -R0 ;  /* 0x000000011616e824 */ /* 0x000fe200078e0a00 */
[C---:B------:R-:W-:Y:S01]  /*12b0*/  ISETP.GT.U32.AND P6, PT, R0.reuse, R21, PT ;  /* 0x000000150000720c */ /* 0x040fe20003fc4070 */
[----:B------:R-:W-:Y:S01]  /*12c0*/  IMAD.MOV R7, RZ, RZ, -R7 ;  /* 0x000000ffff077224 */ /* 0x000fe200078e0a07 */
[----:B------:R-:W-:Y:S01]  /*12d0*/  ISETP.GT.U32.AND P1, PT, R0, R23, PT ;  /* 0x000000170000720c */ /* 0x000fe20003f24070 */
[----:B------:R-:W-:Y:S01]  /*12e0*/  IMAD.HI.U32 R26, R3, R32, RZ ;  /* 0x00000020031a7227 */ /* 0x000fe200078e00ff */
[----:B------:R-:W-:-:S02]  /*12f0*/  LOP3.LUT R50, R9, 0x3c, RZ, 0xfc, !PT ;  /* 0x0000003c09327812 */ /* 0x000fc400078efcff */
[C---:B------:R-:W-:Y:S01]  /*1300*/  LOP3.LUT R49, R9.reuse, 0x3a, RZ, 0xfc, !PT ;  /* 0x0000003a09317812 */ /* 0x040fe200078efcff */
[C---:B------:R-:W-:Y:S01]  /*1310*/  IMAD R25, R0.reuse, R7, R27 ;  /* 0x0000000700197224 */ /* 0x040fe200078e021b */
[C---:B------:R-:W-:Y:S01]  /*1320*/  LOP3.LUT R51, R9.reuse, 0x3e, RZ, 0xfc, !PT ;  /* 0x0000003e09337812 */ /* 0x040fe200078efcff */
[----:B------:R-:W-:Y:S01]  /*1330*/  IMAD.MOV R29, RZ, RZ, -R12 ;  /* 0x000000ffff1d7224 */ /* 0x000fe200078e0a0c */
[----:B------:R-:W-:Y:S01]  /*1340*/  LOP3.LUT R52, R9, 0x40, RZ, 0xfc, !PT ;  /* 0x0000004009347812 */ /* 0x000fe200078efcff */
[----:B------:R-:W-:Y:S01]  /*1350*/  IMAD.MOV R33, RZ, RZ, -R26 ;  /* 0x000000ffff217224 */ /* 0x000fe200078e0a1a */
[----:B------:R-:W-:Y:S01]  /*1360*/  IABS R46, R51 ;  /* 0x00000033002e7213 */ /* 0x000fe20000000000 */
[--C-:B------:R-:W-:Y:S01]  /*1370*/  @!P6 IMAD.IADD R21, R21, 0x1, -R0.reuse ;  /* 0x000000011515e824 */ /* 0x100fe200078e0a00 */
[C---:B------:R-:W-:Y:S01]  /*1380*/  ISETP.GT.U32.AND P6, PT, R0.reuse, R24, PT ;  /* 0x000000180000720c */ /* 0x040fe20003fc4070 */
[----:B------:R-:W-:Y:S01]  /*1390*/  @!P1 IMAD.IADD R23, R23, 0x1, -R0 ;  /* 0x0000000117179824 */ /* 0x000fe200078e0a00 */
[C---:B------:R-:W-:Y:S01]  /*13a0*/  ISETP.GT.U32.AND P1, PT, R0.reuse, R25, PT ;  /* 0x000000190000720c */ /* 0x040fe20003f24070 */
[C---:B------:R-:W-:Y:S01]  /*13b0*/  IMAD R26, R0.reuse, R29, R28 ;  /* 0x0000001d001a7224 */ /* 0x040fe200078e021c */
[----:B------:R-:W-:Y:S01]  /*13c0*/  LOP3.LUT R53, R9, 0x42, RZ, 0xfc, !PT ;  /* 0x0000004209357812 */ /* 0x000fe200078efcff */
[C---:B------:R-:W-:Y:S01]  /*13d0*/  IMAD R27, R0.reuse, R31, R30 ;  /* 0x0000001f001b7224 */ /* 0x040fe200078e021e */
[----:B------:R-:W-:Y:S01]  /*13e0*/  IABS R31, R41 ;  /* 0x00000029001f7213 */ /* 0x000fe20000000000 */
[----:B------:R-:W-:Y:S01]  /*13f0*/  @!P5 IMAD.MOV R20, RZ, RZ, -R20 ;  /* 0x000000ffff14d224 */ /* 0x000fe200078e0a14 */
[C---:B------:R-:W-:Y:S01]  /*1400*/  ISETP.GT.U32.AND P5, PT, R0.reuse, R22, PT ;  /* 0x000000160000720c */ /* 0x040fe20003fa4070 */
[----:B------:R-:W-:Y:S01]  /*1410*/  IMAD R28, R0, R33, R32 ;  /* 0x00000021001c7224 */ /* 0x000fe200078e0220 */
[----:B------:R-:W-:Y:S01]  /*1420*/  IABS R32, R42 ;  /* 0x0000002a00207213 */ /* 0x000fe20000000000 */
[----:B------:R-:W-:Y:S01]  /*1430*/  IMAD.HI.U32 R7, R3, R31, RZ ;  /* 0x0000001f03077227 */ /* 0x000fe200078e00ff */
[----:B------:R-:W-:-:S02]  /*1440*/  LOP3.LUT R54, R9, 0x44, RZ, 0xfc, !PT ;  /* 0x0000004409367812 */ /* 0x000fc400078efcff */
[----:B------:R-:W-:Y:S01]  /*1450*/  LOP3.LUT R55, R9, 0x46, RZ, 0xfc, !PT ;  /* 0x0000004609377812 */ /* 0x000fe200078efcff */
[----:B------:R-:W-:Y:S01]  /*1460*/  @!P6 IMAD.IADD R24, R24, 0x1, -R0 ;  /* 0x000000011818e824 */ /* 0x000fe200078e0a00 */
[C---:B------:R-:W-:Y:S01]  /*1470*/  ISETP.GT.U32.AND P6, PT, R0.reuse, R26, PT ;  /* 0x0000001a0000720c */ /* 0x040fe20003fc4070 */
[----:B------:R-:W-:Y:S01]  /*1480*/  IMAD.MOV R7, RZ, RZ, -R7 ;  /* 0x000000ffff077224 */ /* 0x000fe200078e0a07 */
[----:B------:R-:W-:Y:S01]  /*1490*/  @!P1 IADD3 R25, R25, -R0, RZ ;  /* 0x8000000019199210 */ /* 0x000fe20007ffe0ff */
[C---:B------:R-:W-:Y:S01]  /*14a0*/  IMAD.HI.U32 R12, R3.reuse, R32, RZ ;  /* 0x00000020030c7227 */ /* 0x040fe200078e00ff */
[----:B------:R-:W-:Y:S02]  /*14b0*/  ISETP.GT.U32.AND P1, PT, R0, R27, PT ;  /* 0x0000001b0000720c */ /* 0x000fe40003f24070 */
[----:B------:R-:W-:Y:S01]  /*14c0*/  @!P5 IADD3 R22, R22, -R0, RZ ;  /* 0x800000001616d210 */ /* 0x000fe20007ffe0ff */
[----:B------:R-:W-:Y:S01]  /*14d0*/  @!P0 IMAD.MOV R21, RZ, RZ, -R21 ;  /* 0x000000ffff158224 */ /* 0x000fe200078e0a15 */
[----:B------:R-:W-:Y:S01]  /*14e0*/  ISETP.GE.AND P5, PT, R34, RZ, PT ;  /* 0x000000ff2200720c */ /* 0x000fe20003fa6270 */
[----:B------:R-:W-:Y:S01]  /*14f0*/  IMAD.HI.U32 R30, R3, R36, RZ ;  /* 0x00000024031e7227 */ /* 0x000fe200078e00ff */
[----:B------:R-:W-:-:S02]  /*1500*/  IABS R34, R43 ;  /* 0x0000002b00227213 */ /* 0x000fc40000000000 */
[----:B------:R-:W-:Y:S01]  /*1510*/  ISETP.GT.U32.AND P0, PT, R0, R25, PT ;  /* 0x000000190000720c */ /* 0x000fe20003f04070 */
[----:B------:R-:W-:Y:S01]  /*1520*/  @!P6 IMAD.IADD R26, R26, 0x1, -R0 ;  /* 0x000000011a1ae824 */ /* 0x000fe200078e0a00 */
[----:B------:R-:W-:Y:S01]  /*1530*/  ISETP.GT.U32.AND P6, PT, R0, R28, PT ;  /* 0x0000001c0000720c */ /* 0x000fe20003fc4070 */
[----:B------:R-:W-:Y:S01]  /*1540*/  IMAD.HI.U32 R29, R3, R34, RZ ;  /* 0x00000022031d7227 */ /* 0x000fe200078e00ff */
[----:B------:R-:W-:Y:S02]  /*1550*/  IADD3 R33, -R12, RZ, RZ ;  /* 0x000000ff0c217210 */ /* 0x000fe40007ffe1ff */
[----:B------:R-:W-:Y:S01]  /*1560*/  @!P1 IADD3 R27, R27, -R0, RZ ;  /* 0x800000001b1b9210 */ /* 0x000fe20007ffe0ff */
[----:B------:R-:W-:Y:S01]  /*1570*/  IMAD.MOV R35, RZ, RZ, -R29 ;  /* 0x000000ffff237224 */ /* 0x000fe200078e0a1d */
[C---:B------:R-:W-:Y:S01]  /*1580*/  ISETP.GT.U32.AND P1, PT, R0.reuse, R24, PT ;  /* 0x000000180000720c */ /* 0x040fe20003f24070 */
[----:B------:R-:W-:Y:S01]  /*1590*/  IMAD R29, R0, R7, R31 ;  /* 0x00000007001d7224 */ /* 0x000fe200078e021f */
[----:B------:R-:W-:Y:S01]  /*15a0*/  @!P2 IADD3 R22, -R22, RZ, RZ ;  /* 0x000000ff1616a210 */ /* 0x000fe20007ffe1ff */
[----:B------:R-:W-:Y:S01]  /*15b0*/  IMAD.MOV R37, RZ, RZ, -R30 ;  /* 0x000000ffff257224 */ /* 0x000fe200078e0a1e */
[C---:B------:R-:W-:Y:S01]  /*15c0*/  ISETP.GT.U32.AND P2, PT, R0.reuse, R26, PT ;  /* 0x0000001a0000720c */ /* 0x040fe20003f44070 */
[----:B------:R-:W-:Y:S01]  /*15d0*/  IMAD R30, R0, R33, R32 ;  /* 0x00000021001e7224 */ /* 0x000fe200078e0220 */
[----:B------:R-:W-:Y:S01]  /*15e0*/  @!P0 IADD3 R25, R25, -R0, RZ ;  /* 0x8000000019198210 */ /* 0x000fe20007ffe0ff */
[----:B------:R-:W-:Y:S01]  /*15f0*/  @!P6 IMAD.IADD R28, R28, 0x1, -R0 ;  /* 0x000000011c1ce824 */ /* 0x000fe200078e0a00 */
[----:B------:R-:W-:Y:S01]  /*1600*/  LOP3.LUT R12, R9, 0x2a, RZ, 0xfc, !PT ;  /* 0x0000002a090c7812 */ /* 0x000fe200078efcff */
[----:B------:R-:W-:Y:S01]  /*1610*/  @!P4 IMAD.MOV R23, RZ, RZ, -R23 ;  /* 0x000000ffff17c224 */ /* 0x000fe200078e0a17 */
[C---:B------:R-:W-:Y:S01]  /*1620*/  ISETP.GT.U32.AND P4, PT, R0.reuse, R27, PT ;  /* 0x0000001b0000720c */ /* 0x040fe20003f84070 */
[C---:B------:R-:W-:Y:S01]  /*1630*/  IMAD R32, R0.reuse, R37, R36 ;  /* 0x0000002500207224 */ /* 0x040fe200078e0224 */
[----:B------:R-:W-:Y:S01]  /*1640*/  ISETP.GT.U32.AND P6, PT, R0, R28, PT ;  /* 0x0000001c0000720c */ /* 0x000fe20003fc4070 */
[----:B------:R-:W-:Y:S01]  /*1650*/  @!P1 IMAD.IADD R24, R24, 0x1, -R0 ;  /* 0x0000000118189824 */ /* 0x000fe200078e0a00 */
[C---:B------:R-:W-:Y:S01]  /*1660*/  ISETP.GT.U32.AND P1, PT, R0.reuse, R29, PT ;  /* 0x0000001d0000720c */ /* 0x040fe20003f24070 */
[C---:B------:R-:W-:Y:S01]  /*1670*/  IMAD R31, R0.reuse, R35, R34 ;  /* 0x00000023001f7224 */ /* 0x040fe200078e0222 */
[----:B------:R-:W-:Y:S01]  /*1680*/  ISETP.GT.U32.AND P0, PT, R0, R30, PT ;  /* 0x0000001e0000720c */ /* 0x000fe20003f04070 */
[----:B------:R-:W-:Y:S01]  /*1690*/  @!P2 IMAD.IADD R26, R26, 0x1, -R0 ;  /* 0x000000011a1aa824 */ /* 0x000fe200078e0a00 */
[----:B------:R-:W-:Y:S01]  /*16a0*/  IABS R33, R12 ;  /* 0x0000000c00217213 */ /* 0x000fe20000000000 */
[----:B------:R-:W-:Y:S01]  /*16b0*/  @!P5 IMAD.MOV R25, RZ, RZ, -R25 ;  /* 0x000000ffff19d224 */ /* 0x000fe200078e0a19 */
[----:B------:R-:W-:-:S02]  /*16c0*/  @!P3 IADD3 R24, -R24, RZ, RZ ;  /* 0x000000ff1818b210 */ /* 0x000fc40007ffe1ff */
[----:B------:R-:W-:Y:S01]  /*16d0*/  ISETP.GT.U32.AND P2, PT, R0, R31, PT ;  /* 0x0000001f0000720c */ /* 0x000fe20003f44070 */
[----:B------:R-:W-:Y:S01]  /*16e0*/  IMAD.HI.U32 R7, R3, R33, RZ ;  /* 0x0000002103077227 */ /* 0x000fe200078e00ff */
[----:B------:R-:W-:Y:S02]  /*16f0*/  LOP3.LUT R35, R9, 0x2c, RZ, 0xfc, !PT ;  /* 0x0000002c09237812 */ /* 0x000fe400078efcff */
[----:B------:R-:W-:Y:S01]  /*1700*/  @!P6 IADD3 R28, R28, -R0, RZ ;  /* 0x800000001c1ce210 */ /* 0x000fe20007ffe0ff */
[--C-:B------:R-:W-:Y:S01]  /*1710*/  @!P1 IMAD.IADD R29, R29, 0x1, -R0.reuse ;  /* 0x000000011d1d9824 */ /* 0x100fe200078e0a00 */
[C---:B------:R-:W-:Y:S01]  /*1720*/  ISETP.GT.U32.AND P6, PT, R0.reuse, R32, PT ;  /* 0x000000200000720c */ /* 0x040fe20003fc4070 */
[--C-:B------:R-:W-:Y:S01]  /*1730*/  @!P4 IMAD.IADD R27, R27, 0x1, -R0.reuse ;  /* 0x000000011b1bc824 */ /* 0x100fe200078e0a00 */
[----:B------:R-:W-:Y:S01]  /*1740*/  ISETP.GE.AND P1, PT, R39, RZ, PT ;  /* 0x000000ff2700720c */ /* 0x000fe20003f26270 */
[----:B------:R-:W-:Y:S01]  /*1750*/  IMAD.MOV R7, RZ, RZ, -R7 ;  /* 0x000000ffff077224 */ /* 0x000fe200078e0a07 */
[----:B------:R-:W-:Y:S01]  /*1760*/  ISETP.GT.U32.AND P3, PT, R0, R29, PT ;  /* 0x0000001d0000720c */ /* 0x000fe20003f64070 */
[----:B------:R-:W-:Y:S01]  /*1770*/  @!P0 IMAD.IADD R30, R30, 0x1, -R0 ;  /* 0x000000011e1e8824 */ /* 0x000fe200078e0a00 */
[----:B------:R-:W-:Y:S01]  /*1780*/  ISETP.GE.AND P4, PT, R38, RZ, PT ;  /* 0x000000ff2600720c */ /* 0x000fe20003f86270 */
[----:B------:R-:W-:Y:S01]  /*1790*/  IMAD R33, R0, R7, R33 ;  /* 0x0000000700217224 */ /* 0x000fe200078e0221 */
[----:B------:R-:W-:-:S02]  /*17a0*/  ISETP.GE.AND P0, PT, R40, RZ, PT ;  /* 0x000000ff2800720c */ /* 0x000fc40003f06270 */
[----:B------:R-:W-:Y:S02]  /*17b0*/  ISETP.GT.U32.AND P5, PT, R0, R30, PT ;  /* 0x0000001e0000720c */ /* 0x000fe40003fa4070 */
[----:B------:R-:W-:Y:S01]  /*17c0*/  IABS R34, R35 ;  /* 0x0000002300227213 */ /* 0x000fe20000000000 */
[--C-:B------:R-:W-:Y:S01]  /*17d0*/  @!P6 IMAD.IADD R32, R32, 0x1, -R0.reuse ;  /* 0x000000012020e824 */ /* 0x100fe200078e0a00 */
[----:B------:R-:W-:Y:S02]  /*17e0*/  @!P2 IADD3 R31, R31, -R0, RZ ;  /* 0x800000001f1fa210 */ /* 0x000fe40007ffe0ff */
[----:B------:R-:W-:Y:S01]  /*17f0*/  @!P1 IADD3 R27, -R27, RZ, RZ ;  /* 0x000000ff1b1b9210 */ /* 0x000fe20007ffe1ff */
[----:B------:R-:W-:Y:S01]  /*1800*/  @!P3 IMAD.IADD R29, R29, 0x1, -R0 ;  /* 0x000000011d1db824 */ /* 0x000fe200078e0a00 */
[C---:B------:R-:W-:Y:S01]  /*1810*/  ISETP.GT.U32.AND P3, PT, R0.reuse, R33, PT ;  /* 0x000000210000720c */ /* 0x040fe20003f64070 */
[----:B------:R-:W-:Y:S01]  /*1820*/  @!P4 IMAD.MOV R26, RZ, RZ, -R26 ;  /* 0x000000ffff1ac224 */ /* 0x000fe200078e0a1a */
[----:B------:R-:W-:Y:S01]  /*1830*/  ISETP.GT.U32.AND P6, PT, R0, R32, PT ;  /* 0x000000200000720c */ /* 0x000fe20003fc4070 */
[----:B------:R-:W-:Y:S01]  /*1840*/  IMAD.HI.U32 R7, R3, R34, RZ ;  /* 0x0000002203077227 */ /* 0x000fe200078e00ff */
[----:B------:R-:W-:-:S02]  /*1850*/  ISETP.GE.AND P1, PT, R42, RZ, PT ;  /* 0x000000ff2a00720c */ /* 0x000fc40003f26270 */
[----:B------:R-:W-:Y:S01]  /*1860*/  ISETP.GT.U32.AND P4, PT, R0, R31, PT ;  /* 0x0000001f0000720c */ /* 0x000fe20003f84070 */
[----:B------:R-:W-:Y:S01]  /*1870*/  @!P0 IMAD.MOV R28, RZ, RZ, -R28 ;  /* 0x000000ffff1c8224 */ /* 0x000fe200078e0a1c */
[----:B------:R-:W-:Y:S01]  /*1880*/  ISETP.GE.AND P2, PT, R41, RZ, PT ;  /* 0x000000ff2900720c */ /* 0x000fe20003f46270 */
[----:B------:R-:W-:Y:S01]  /*1890*/  IMAD.MOV R7, RZ, RZ, -R7 ;  /* 0x000000ffff077224 */ /* 0x000fe200078e0a07 */
[----:B------:R-:W-:Y:S02]  /*18a0*/  ISETP.GE.AND P0, PT, R43, RZ, PT ;  /* 0x000000ff2b00720c */ /* 0x000fe40003f06270 */
[----:B------:R-:W-:Y:S01]  /*18b0*/  @!P5 IADD3 R30, R30, -R0, RZ ;  /* 0x800000001e1ed210 */ /* 0x000fe20007ffe0ff */
[----:B------:R-:W-:Y:S01]  /*18c0*/  IMAD R34, R0, R7, R34 ;  /* 0x0000000700227224 */ /* 0x000fe200078e0222 */
[----:B------:R-:W-:Y:S01]  /*18d0*/  ISETP.GE.AND P5, PT, R44, RZ, PT ;  /* 0x000000ff2c00720c */ /* 0x000fe20003fa6270 */
[----:B------:R-:W-:Y:S01]  /*18e0*/  @!P3 IMAD.IADD R33, R33, 0x1, -R0 ;  /* 0x000000012121b824 */ /* 0x000fe200078e0a00 */
[----:B------:R-:W-:-:S02]  /*18f0*/  LOP3.LUT R7, R9, 0x2e, RZ, 0xfc, !PT ;  /* 0x0000002e09077812 */ /* 0x000fc400078efcff */
[----:B------:R-:W-:Y:S01]  /*1900*/  @!P6 IADD3 R32, R32, -R0, RZ ;  /* 0x800000002020e210 */ /* 0x000fe20007ffe0ff */
[----:B------:R-:W-:Y:S01]  /*1910*/  @!P4 IMAD.IADD R31, R31, 0x1, -R0 ;  /* 0x000000011f1fc824 */ /* 0x000fe200078e0a00 */
[----:B------:R-:W-:Y:S01]  /*1920*/  ISETP.GE.AND P6, PT, R35, RZ, PT ;  /* 0x000000ff2300720c */ /* 0x000fe20003fc6270 */
[----:B------:R-:W-:Y:S01]  /*1930*/  @!P2 IMAD.MOV R29, RZ, RZ, -R29 ;  /* 0x000000ffff1da224 */ /* 0x000fe200078e0a1d */
[----:B------:R-:W-:Y:S01]  /*1940*/  LOP3.LUT R35, R9, 0x32, RZ, 0xfc, !PT ;  /* 0x0000003209237812 */ /* 0x000fe200078efcff */
[----:B------:R-:W-:Y:S01]  /*1950*/  @!P0 IMAD.MOV R31, RZ, RZ, -R31 ;  /* 0x000000ffff1f8224 */ /* 0x000fe200078e0a1f */
[----:B------:R-:W-:Y:S02]  /*1960*/  @!P1 IADD3 R30, -R30, RZ, RZ ;  /* 0x000000ff1e1e9210 */ /* 0x000fe40007ffe1ff */
[----:B------:R-:W-:Y:S01]  /*1970*/  IABS R37, R7 ;  /* 0x0000000700257213 */ /* 0x000fe20000000000 */
[----:B------:R-:W-:Y:S01]  /*1980*/  @!P5 IMAD.MOV R32, RZ, RZ, -R32 ;  /* 0x000000ffff20d224 */ /* 0x000fe200078e0a20 */
[----:B------:R-:W-:-:S02]  /*1990*/  ISETP.GT.U32.AND P1, PT, R0, R33, PT ;  /* 0x000000210000720c */ /* 0x000fc40003f24070 */
[----:B------:R-:W-:Y:S02]  /*19a0*/  IABS R40, R35 ;  /* 0x0000002300287213 */ /* 0x000fe40000000000 */
[----:B------:R-:W-:Y:S02]  /*19b0*/  ISETP.GE.AND P4, PT, R12, RZ, PT ;  /* 0x000000ff0c00720c */ /* 0x000fe40003f86270 */
[----:B------:R-:W-:Y:S01]  /*19c0*/  ISETP.GE.AND P2, PT, R7, RZ, PT ;  /* 0x000000ff0700720c */ /* 0x000fe20003f46270 */
[----:B------:R-:W-:Y:S01]  /*19d0*/  IMAD.HI.U32 R7, R3, R37, RZ ;  /* 0x0000002503077227 */ /* 0x000fe200078e00ff */
[----:B------:R-:W-:Y:S02]  /*19e0*/  ISETP.GT.U32.AND P0, PT, R0, R34, PT ;  /* 0x000000220000720c */ /* 0x000fe40003f04070 */
[----:B------:R-:W-:Y:S01]  /*19f0*/  ISETP.GE.AND P5, PT, R35, RZ, PT ;  /* 0x000000ff2300720c */ /* 0x000fe20003fa6270 */
[----:B------:R-:W-:Y:S01]  /*1a00*/  IMAD.HI.U32 R35, R3, R40, RZ ;  /* 0x0000002803237227 */ /* 0x000fe200078e00ff */
[----:B------:R-:W-:-:S02]  /*1a10*/  LOP3.LUT R12, R9, 0x30, RZ, 0xfc, !PT ;  /* 0x00000030090c7812 */ /* 0x000fc400078efcff */
[----:B------:R-:W-:Y:S01]  /*1a20*/  @!P1 IADD3 R33, R33, -R0, RZ ;  /* 0x8000000021219210 */ /* 0x000fe20007ffe0ff */
[----:B------:R-:W-:Y:S01]  /*1a30*/  IMAD.MOV R7, RZ, RZ, -R7 ;  /* 0x000000ffff077224 */ /* 0x000fe200078e0a07 */
[----:B------:R-:W-:Y:S01]  /*1a40*/  IABS R38, R12 ;  /* 0x0000000c00267213 */ /* 0x000fe20000000000 */
[----:B------:R-:W-:Y:S01]  /*1a50*/  IMAD.MOV R41, RZ, RZ, -R35 ;  /* 0x000000ffff297224 */ /* 0x000fe200078e0a23 */
[----:B------:R-:W-:Y:S01]  /*1a60*/  @!P4 IADD3 R33, -R33, RZ, RZ ;  /* 0x000000ff2121c210 */ /* 0x000fe20007ffe1ff */
[----:B------:R-:W-:Y:S01]  /*1a70*/  IMAD R35, R0, R7, R37 ;  /* 0x0000000700237224 */ /* 0x000fe200078e0225 */
[----:B------:R-:W-:Y:S01]  /*1a80*/  LOP3.LUT R36, R9, 0x34, RZ, 0xfc, !PT ;  /* 0x0000003409247812 */ /* 0x000fe200078efcff */
[----:B------:R-:W-:Y:S01]  /*1a90*/  @!P0 IMAD.IADD R34, R34, 0x1, -R0 ;  /* 0x0000000122228824 */ /* 0x000fe200078e0a00 */
[----:B------:R-:W-:Y:S01]  /*1aa0*/  ISETP.GE.AND P3, PT, R12, RZ, PT ;  /* 0x000000ff0c00720c */ /* 0x000fe20003f66270 */
[----:B------:R-:W-:Y:S01]  /*1ab0*/  IMAD.HI.U32 R12, R3, R38, RZ ;  /* 0x00000026030c7227 */ /* 0x000fe200078e00ff */
[----:B------:R-:W-:-:S02]  /*1ac0*/  ISETP.GT.U32.AND P4, PT, R0, R35, PT ;  /* 0x000000230000720c */ /* 0x000fc40003f84070 */
[C---:B------:R-:W-:Y:S01]  /*1ad0*/  ISETP.GT.U32.AND P0, PT, R0.reuse, R34, PT ;  /* 0x000000220000720c */ /* 0x040fe20003f04070 */
[----:B------:R-:W-:Y:S01]  /*1ae0*/  IMAD R37, R0, R41, R40 ;  /* 0x0000002900257224 */ /* 0x000fe200078e0228 */
[----:B------:R-:W-:Y:S01]  /*1af0*/  IABS R42, R36 ;  /* 0x00000024002a7213 */ /* 0x000fe20000000000 */
[C---:B------:R-:W-:Y:S01]  /*1b00*/  IMAD.HI.U32 R40, R3.reuse, R46, RZ ;  /* 0x0000002e03287227 */ /* 0x040fe200078e00ff */
[----:B------:R-:W-:Y:S02]  /*1b10*/  ISETP.GE.AND P1, PT, R36, RZ, PT ;  /* 0x000000ff2400720c */ /* 0x000fe40003f26270 */
[----:B------:R-:W-:Y:S01]  /*1b20*/  IADD3 R39, -R12, RZ, RZ ;  /* 0x000000ff0c277210 */ /* 0x000fe20007ffe1ff */
[----:B------:R-:W-:Y:S01]  /*1b30*/  IMAD.HI.U32 R36, R3, R42, RZ ;  /* 0x0000002a03247227 */ /* 0x000fe200078e00ff */
[----:B------:R-:W-:Y:S02]  /*1b40*/  LOP3.LUT R7, R9, 0x36, RZ, 0xfc, !PT ;  /* 0x0000003609077812 */ /* 0x000fe400078efcff */
[----:B------:R-:W-:Y:S01]  /*1b50*/  IABS R44, R50 ;  /* 0x00000032002c7213 */ /* 0x000fe20000000000 */
[----:B------:R-:W-:Y:S01]  /*1b60*/  @!P4 IMAD.IADD R35, R35, 0x1, -R0 ;  /* 0x000000012323c824 */ /* 0x000fe200078e0a00 */
[----:B------:R-:W-:Y:S01]  /*1b70*/  IABS R41, R7 ;  /* 0x0000000700297213 */ /* 0x000fe20000000000 */
[----:B------:R-:W-:Y:S01]  /*1b80*/  IMAD.MOV R43, RZ, RZ, -R36 ;  /* 0x000000ffff2b7224 */ /* 0x000fe200078e0a24 */
[----:B------:R-:W-:Y:S01]  /*1b90*/  LOP3.LUT R56, R9, 0x4c, RZ, 0xfc, !PT ;  /* 0x0000004c09387812 */ /* 0x000fe200078efcff */
[----:B------:R-:W-:Y:S01]  /*1ba0*/  @!P0 IMAD.IADD R34, R34, 0x1, -R0 ;  /* 0x0000000122228824 */ /* 0x000fe200078e0a00 */
[C---:B------:R-:W-:Y:S01]  /*1bb0*/  ISETP.GT.U32.AND P4, PT, R0.reuse, R35, PT ;  /* 0x000000230000720c */ /* 0x040fe20003f84070 */
[----:B------:R-:W-:Y:S01]  /*1bc0*/  IMAD R36, R0, R39, R38 ;  /* 0x0000002700247224 */ /* 0x000fe200078e0226 */
[----:B------:R-:W-:Y:S01]  /*1bd0*/  ISETP.GE.AND P0, PT, R7, RZ, PT ;  /* 0x000000ff0700720c */ /* 0x000fe20003f06270 */
[----:B------:R-:W-:Y:S01]  /*1be0*/  IMAD.HI.U32 R7, R3, R41, RZ ;  /* 0x0000002903077227 */ /* 0x000fe200078e00ff */
[----:B------:R-:W-:-:S02]  /*1bf0*/  @!P6 IADD3 R34, -R34, RZ, RZ ;  /* 0x000000ff2222e210 */ /* 0x000fc40007ffe1ff */
[C---:B------:R-:W-:Y:S01]  /*1c00*/  ISETP.GT.U32.AND P6, PT, R0.reuse, R36, PT ;  /* 0x000000240000720c */ /* 0x040fe20003fc4070 */
[C---:B------:R-:W-:Y:S01]  /*1c10*/  IMAD R38, R0.reuse, R43, R42 ;  /* 0x0000002b00267224 */ /* 0x040fe200078e022a */
[----:B------:R-:W-:Y:S01]  /*1c20*/  IABS R42, R48 ;  /* 0x00000030002a7213 */ /* 0x000fe20000000000 */
[----:B------:R-:W-:Y:S01]  /*1c30*/  IMAD.MOV R7, RZ, RZ, -R7 ;  /* 0x000000ffff077224 */ /* 0x000fe200078e0a07 */
[----:B------:R-:W-:Y:S01]  /*1c40*/  IABS R43, R49 ;  /* 0x00000031002b7213 */ /* 0x000fe20000000000 */
[----:B------:R-:W-:Y:S01]  /*1c50*/  IMAD.HI.U32 R39, R3, R44, RZ ;  /* 0x0000002c03277227 */ /* 0x000fe200078e00ff */
[C---:B------:R-:W-:Y:S02]  /*1c60*/  LOP3.LUT R57, R9.reuse, 0x4e, RZ, 0xfc, !PT ;  /* 0x0000004e09397812 */ /* 0x040fe400078efcff */
[----:B------:R-:W-:Y:S01]  /*1c70*/  LOP3.LUT R58, R9, 0x50, RZ, 0xfc, !PT ;  /* 0x00000050093a7812 */ /* 0x000fe200078efcff */
[----:B------:R-:W-:Y:S01]  /*1c80*/  @!P4 IMAD.IADD R35, R35, 0x1, -R0 ;  /* 0x000000012323c824 */ /* 0x000fe200078e0a00 */
[C---:B------:R-:W-:Y:S01]  /*1c90*/  ISETP.GT.U32.AND P4, PT, R0.reuse, R37, PT ;  /* 0x000000250000720c */ /* 0x040fe20003f84070 */
[----:B------:R-:W-:Y:S01]  /*1ca0*/  IMAD R41, R0, R7, R41 ;  /* 0x0000000700297224 */ /* 0x000fe200078e0229 */
[----:B------:R-:W-:Y:S01]  /*1cb0*/  IADD3 R45, -R39, RZ, RZ ;  /* 0x000000ff272d7210 */ /* 0x000fe20007ffe1ff */
[----:B------:R-:W-:Y:S01]  /*1cc0*/  IMAD.HI.U32 R7, R3, R42, RZ ;  /* 0x0000002a03077227 */ /* 0x000fe200078e00ff */
[----:B------:R-:W-:-:S02]  /*1cd0*/  @!P6 IADD3 R36, R36, -R0, RZ ;  /* 0x800000002424e210 */ /* 0x000fc40007ffe0ff */
[----:B------:R-:W-:Y:S01]  /*1ce0*/  LOP3.LUT R60, R9, 0x52, RZ, 0xfc, !PT ;  /* 0x00000052093c7812 */ /* 0x000fe200078efcff */
[----:B------:R-:W-:Y:S01]  /*1cf0*/  IMAD.HI.U32 R12, R3, R43, RZ ;  /* 0x0000002b030c7227 */ /* 0x000fe200078e00ff */
[C---:B------:R-:W-:Y:S02]  /*1d00*/  ISETP.GT.U32.AND P6, PT, R0.reuse, R36, PT ;  /* 0x000000240000720c */ /* 0x040fe40003fc4070 */
[C---:B------:R-:W-:Y:S01]  /*1d10*/  LOP3.LUT R62, R9.reuse, 0x54, RZ, 0xfc, !PT ;  /* 0x00000054093e7812 */ /* 0x040fe200078efcff */
[----:B------:R-:W-:Y:S01]  /*1d20*/  IMAD.MOV R7, RZ, RZ, -R7 ;  /* 0x000000ffff077224 */ /* 0x000fe200078e0a07 */
[----:B------:R-:W-:Y:S01]  /*1d30*/  LOP3.LUT R66, R9, 0x5c, RZ, 0xfc, !PT ;  /* 0x0000005c09427812 */ /* 0x000fe200078efcff */
[----:B------:R-:W-:Y:S01]  /*1d40*/  @!P4 IMAD.IADD R37, R37, 0x1, -R0 ;  /* 0x000000012525c824 */ /* 0x000fe200078e0a00 */
[----:B------:R-:W-:Y:S01]  /*1d50*/  LOP3.LUT R64, R9, 0x5a, RZ, 0xfc, !PT ;  /* 0x0000005a09407812 */ /* 0x000fe200078efcff */
[----:B------:R-:W-:Y:S01]  /*1d60*/  IMAD.MOV R12, RZ, RZ, -R12 ;  /* 0x000000ffff0c7224 */ /* 0x000fe200078e0a0c */
[----:B------:R-:W-:Y:S01]  /*1d70*/  IABS R63, R66 ;  /* 0x00000042003f7213 */ /* 0x000fe20000000000 */
[C---:B------:R-:W-:Y:S01]  /*1d80*/  IMAD R39, R0.reuse, R7, R42 ;  /* 0x0000000700277224 */ /* 0x040fe200078e022a */
[----:B------:R-:W-:Y:S01]  /*1d90*/  ISETP.GT.U32.AND P4, PT, R0, R37, PT ;  /* 0x000000250000720c */ /* 0x000fe20003f84070 */
[----:B------:R-:W-:Y:S01]  /*1da0*/  IMAD.MOV R47, RZ, RZ, -R40 ;  /* 0x000000ffff2f7224 */ /* 0x000fe200078e0a28 */
[----:B------:R-:W-:Y:S01]  /*1db0*/  IABS R61, R64 ;  /* 0x00000040003d7213 */ /* 0x000fe20000000000 */
[----:B------:R-:W-:Y:S01]  /*1dc0*/  @!P2 IMAD.MOV R35, RZ, RZ, -R35 ;  /* 0x000000ffff23a224 */ /* 0x000fe200078e0a23 */
[----:B------:R-:W-:Y:S01]  /*1dd0*/  @!P6 IADD3 R36, R36, -R0, RZ ;  /* 0x800000002424e210 */ /* 0x000fe20007ffe0ff */
[C---:B------:R-:W-:Y:S01]  /*1de0*/  IMAD R40, R0.reuse, R12, R43 ;  /* 0x0000000c00287224 */ /* 0x040fe200078e022b */
[C---:B------:R-:W-:Y:S01]  /*1df0*/  ISETP.GT.U32.AND P6, PT, R0.reuse, R38, PT ;  /* 0x000000260000720c */ /* 0x040fe20003fc4070 */
[C---:B------:R-:W-:Y:S01]  /*1e00*/  IMAD R42, R0.reuse, R45, R44 ;  /* 0x0000002d002a7224 */ /* 0x040fe200078e022c */
[C---:B------:R-:W-:Y:S01]  /*1e10*/  ISETP.GT.U32.AND P2, PT, R0.reuse, R41, PT ;  /* 0x000000290000720c */ /* 0x040fe20003f44070 */
[----:B------:R-:W-:Y:S01]  /*1e20*/  @!P3 IMAD.MOV R36, RZ, RZ, -R36 ;  /* 0x000000ffff24b224 */ /* 0x000fe200078e0a24 */
[C---:B------:R-:W-:Y:S01]  /*1e30*/  ISETP.GT.U32.AND P3, PT, R0.reuse, R39, PT ;  /* 0x000000270000720c */ /* 0x040fe20003f64070 */
[C---:B------:R-:W-:Y:S01]  /*1e40*/  IMAD R43, R0.reuse, R47, R46 ;  /* 0x0000002f002b7224 */ /* 0x040fe200078e022e */
[----:B------:R-:W-:Y:S01]  /*1e50*/  IABS R44, R52 ;  /* 0x00000034002c7213 */ /* 0x000fe20000000000 */
[----:B------:R-:W-:Y:S01]  /*1e60*/  @!P4 IMAD.IADD R37, R37, 0x1, -R0 ;  /* 0x000000012525c824 */ /* 0x000fe200078e0a00 */
[----:B------:R-:W-:-:S02]  /*1e70*/  ISETP.GT.U32.AND P4, PT, R0, R40, PT ;  /* 0x000000280000720c */ /* 0x000fc40003f84070 */
[----:B------:R-:W-:Y:S01]  /*1e80*/  IABS R46, R53 ;  /* 0x00000035002e7213 */ /* 0x000fe20000000000 */
[----:B------:R-:W-:Y:S01]  /*1e90*/  IMAD.HI.U32 R7, R3, R44, RZ ;  /* 0x0000002c03077227 */ /* 0x000fe200078e00ff */
[----:B------:R-:W-:Y:S02]  /*1ea0*/  IABS R47, R54 ;  /* 0x00000036002f7213 */ /* 0x000fe40000000000 */
[----:B------:R-:W-:Y:S01]  /*1eb0*/  LOP3.LUT R68, R9, 0x62, RZ, 0xfc, !PT ;  /* 0x0000006209447812 */ /* 0x000fe200078efcff */
[--C-:B------:R-:W-:Y:S01]  /*1ec0*/  @!P6 IMAD.IADD R38, R38, 0x1, -R0.reuse ;  /* 0x000000012626e824 */ /* 0x100fe200078e0a00 */
[----:B------:R-:W-:Y:S01]  /*1ed0*/  @!P2 IADD3 R41, R41, -R0, RZ ;  /* 0x800000002929a210 */ /* 0x000fe20007ffe0ff */
[----:B------:R-:W-:Y:S01]  /*1ee0*/  @!P3 IMAD.IADD R39, R39, 0x1, -R0 ;  /* 0x000000012727b824 */ /* 0x000fe200078e0a00 */
[C---:B------:R-:W-:Y:S01]  /*1ef0*/  ISETP.GT.U32.AND P6, PT, R0.reuse, R42, PT ;  /* 0x0000002a0000720c */ /* 0x040fe20003fc4070 */
[----:B------:R-:W-:Y:S01]  /*1f00*/  @!P5 IMAD.MOV R37, RZ, RZ, -R37 ;  /* 0x000000ffff25d224 */ /* 0x000fe200078e0a25 */
[----:B------:R-:W-:-:S02]  /*1f10*/  ISETP.GT.U32.AND P2, PT, R0, R38, PT ;  /* 0x000000260000720c */ /* 0x000fc40003f44070 */
[----:B------:R-:W-:Y:S02]  /*1f20*/  @!P4 IADD3 R40, R40, -R0, RZ ;  /* 0x800000002828c210 */ /* 0x000fe40007ffe0ff */
[C---:B------:R-:W-:Y:S02]  /*1f30*/  ISETP.GT.U32.AND P4, PT, R0.reuse, R39, PT ;  /* 0x000000270000720c */ /* 0x040fe40003f84070 */
[C---:B------:R-:W-:Y:S02]  /*1f40*/  ISETP.GT.U32.AND P3, PT, R0.reuse, R41, PT ;  /* 0x000000290000720c */ /* 0x040fe40003f64070 */
[----:B------:R-:W-:Y:S01]  /*1f50*/  IADD3 R45, -R7, RZ, RZ ;  /* 0x000000ff072d7210 */ /* 0x000fe20007ffe1ff */
[----:B------:R-:W-:Y:S01]  /*1f60*/  IMAD.HI.U32 R7, R3, R46, RZ ;  /* 0x0000002e03077227 */ /* 0x000fe200078e00ff */
[----:B------:R-:W-:Y:S02]  /*1f70*/  ISETP.GT.U32.AND P5, PT, R0, R40, PT ;  /* 0x000000280000720c */ /* 0x000fe40003fa4070 */
[----:B------:R-:W-:Y:S01]  /*1f80*/  IABS R67, R68 ;  /* 0x0000004400437213 */ /* 0x000fe20000000000 */
[----:B------:R-:W-:Y:S01]  /*1f90*/  IMAD.MOV R7, RZ, RZ, -R7 ;  /* 0x000000ffff077224 */ /* 0x000fe200078e0a07 */
[-C--:B------:R-:W-:Y:S01]  /*1fa0*/  @!P2 IADD3 R38, R38, -R0.reuse, RZ ;  /* 0x800000002626a210 */ /* 0x080fe20007ffe0ff */
[C---:B------:R-:W-:Y:S01]  /*1fb0*/  IMAD R44, R0.reuse, R45, R44 ;  /* 0x0000002d002c7224 */ /* 0x040fe200078e022c */
[----:B------:R-:W-:Y:S01]  /*1fc0*/  ISETP.GT.U32.AND P2, PT, R0, R43, PT ;  /* 0x0000002b0000720c */ /* 0x000fe20003f44070 */
[----:B------:R-:W-:Y:S01]  /*1fd0*/  @!P4 IMAD.IADD R39, R39, 0x1, -R0 ;  /* 0x000000012727c824 */ /* 0x000fe200078e0a00 */
[----:B------:R-:W-:Y:S01]  /*1fe0*/  ISETP.GE.AND P4, PT, R48, RZ, PT ;  /* 0x000000ff3000720c */ /* 0x000fe20003f86270 */
[----:B------:R-:W-:Y:S01]  /*1ff0*/  IMAD R46, R0, R7, R46 ;  /* 0x00000007002e7224 */ /* 0x000fe200078e022e */
[----:B------:R-:W-:Y:S01]  /*2000*/  IABS R45, R55 ;  /* 0x00000037002d7213 */ /* 0x000fe20000000000 */
[----:B------:R-:W-:Y:S01]  /*2010*/  @!P6 IMAD.IADD R42, R42, 0x1, -R0 ;  /* 0x000000012a2ae824 */ /* 0x000fe200078e0a00 */
[----:B------:R-:W-:Y:S01]  /*2020*/  LOP3.LUT R70, R9, 0x70, RZ, 0xfc, !PT ;  /* 0x0000007009467812 */ /* 0x000fe200078efcff */
[----:B------:R-:W-:Y:S01]  /*2030*/  IMAD.HI.U32 R7, R3, R47, RZ ;  /* 0x0000002f03077227 */ /* 0x000fe200078e00ff */
[----:B------:R-:W-:-:S02]  /*2040*/  @!P5 IADD3 R40, R40, -R0, RZ ;  /* 0x800000002828d210 */ /* 0x000fc40007ffe0ff */
[C---:B------:R-:W-:Y:S01]  /*2050*/  ISETP.GT.U32.AND P6, PT, R0.reuse, R42, PT ;  /* 0x0000002a0000720c */ /* 0x040fe20003fc4070 */
[----:B------:R-:W-:Y:S01]  /*2060*/  @!P3 IMAD.IADD R41, R41, 0x1, -R0 ;  /* 0x000000012929b824 */ /* 0x000fe200078e0a00 */
[----:B------:R-:W-:Y:S01]  /*2070*/  ISETP.GT.U32.AND P3, PT, R0, R44, PT ;  /* 0x0000002c0000720c */ /* 0x000fe20003f64070 */
[----:B------:R-:W-:Y:S01]  /*2080*/  IMAD.MOV R7, RZ, RZ, -R7 ;  /* 0x000000ffff077224 */ /* 0x000fe200078e0a07 */
[----:B------:R-:W-:Y:S01]  /*2090*/  @!P2 IADD3 R43, R43, -R0, RZ ;  /* 0x800000002b2ba210 */ /* 0x000fe20007ffe0ff */
[----:B------:R-:W-:Y:S01]  /*20a0*/  IMAD.HI.U32 R12, R3, R45, RZ ;  /* 0x0000002d030c7227 */ /* 0x000fe200078e00ff */
[----:B------:R-:W-:Y:S02]  /*20b0*/  ISETP.GE.AND P2, PT, R50, RZ, PT ;  /* 0x000000ff3200720c */ /* 0x000fe40003f46270 */
[----:B------:R-:W-:Y:S01]  /*20c0*/  @!P4 IADD3 R39, -R39, RZ, RZ ;  /* 0x000000ff2727c210 */ /* 0x000fe20007ffe1ff */
[C---:B------:R-:W-:Y:S01]  /*20d0*/  IMAD R47, R0.reuse, R7, R47 ;  /* 0x00000007002f7224 */ /* 0x040fe200078e022f */
[----:B------:R-:W-:Y:S01]  /*20e0*/  LOP3.LUT R7, R9, 0x48, RZ, 0xfc, !PT ;  /* 0x0000004809077812 */ /* 0x000fe200078efcff */
[----:B------:R-:W-:Y:S01]  /*20f0*/  @!P1 IMAD.MOV R38, RZ, RZ, -R38 ;  /* 0x000000ffff269224 */ /* 0x000fe200078e0a26 */
[C---:B------:R-:W-:Y:S01]  /*2100*/  ISETP.GT.U32.AND P1, PT, R0.reuse, R43, PT ;  /* 0x0000002b0000720c */ /* 0x040fe20003f24070 */
[----:B------:R-:W-:Y:S01]  /*2110*/  IMAD.MOV R12, RZ, RZ, -R12 ;  /* 0x000000ffff0c7224 */ /* 0x000fe200078e0a0c */
[----:B------:R-:W-:Y:S01]  /*2120*/  ISETP.GT.U32.AND P4, PT, R0, R47, PT ;  /* 0x0000002f0000720c */ /* 0x000fe20003f84070 */
[--C-:B------:R-:W-:Y:S01]  /*2130*/  @!P3 IMAD.IADD R44, R44, 0x1, -R0.reuse ;  /* 0x000000012c2cb824 */ /* 0x100fe200078e0a00 */
[----:B------:R-:W-:Y:S01]  /*2140*/  ISETP.GE.AND P3, PT, R51, RZ, PT ;  /* 0x000000ff3300720c */ /* 0x000fe20003f66270 */
[----:B------:R-:W-:Y:S01]  /*2150*/  @!P6 IMAD.IADD R42, R42, 0x1, -R0 ;  /* 0x000000012a2ae824 */ /* 0x000fe200078e0a00 */
[----:B------:R-:W-:Y:S01]  /*2160*/  IABS R48, R7 ;  /* 0x0000000700307213 */ /* 0x000fe20000000000 */
[C---:B------:R-:W-:Y:S01]  /*2170*/  IMAD R45, R0.reuse, R12, R45 ;  /* 0x0000000c002d7224 */ /* 0x040fe200078e022d */
[C---:B------:R-:W-:Y:S01]  /*2180*/  ISETP.GT.U32.AND P5, PT, R0.reuse, R46, PT ;  /* 0x0000002e0000720c */ /* 0x040fe20003fa4070 */
[----:B------:R-:W-:Y:S01]  /*2190*/  @!P2 IMAD.MOV R42, RZ, RZ, -R42 ;  /* 0x000000ffff2aa224 */ /* 0x000fe200078e0a2a */
[----:B------:R-:W-:Y:S01]  /*21a0*/  ISETP.GE.AND P6, PT, R49, RZ, PT ;  /* 0x000000ff3100720c */ /* 0x000fe20003fc6270 */
[----:B------:R-:W-:Y:S01]  /*21b0*/  @!P0 IMAD.MOV R41, RZ, RZ, -R41 ;  /* 0x000000ffff298224 */ /* 0x000fe200078e0a29 */
[----:B------:R-:W-:-:S02]  /*21c0*/  ISETP.GT.U32.AND P2, PT, R0, R45, PT ;  /* 0x0000002d0000720c */ /* 0x000fc40003f44070 */
[-C--:B------:R-:W-:Y:S02]  /*21d0*/  @!P1 IADD3 R43, R43, -R0.reuse, RZ ;  /* 0x800000002b2b9210 */ /* 0x080fe40007ffe0ff */
[----:B------:R-:W-:Y:S02]  /*21e0*/  @!P4 IADD3 R47, R47, -R0, RZ ;  /* 0x800000002f2fc210 */ /* 0x000fe40007ffe0ff */
[----:B------:R-:W-:Y:S01]  /*21f0*/  ISETP.GE.AND P4, PT, R7, RZ, PT ;  /* 0x000000ff0700720c */ /* 0x000fe20003f86270 */
[----:B------:R-:W-:Y:S01]  /*2200*/  IMAD.HI.U32 R7, R3, R48, RZ ;  /* 0x0000003003077227 */ /* 0x000fe200078e00ff */
[C---:B------:R-:W-:Y:S02]  /*2210*/  ISETP.GT.U32.AND P0, PT, R0.reuse, R44, PT ;  /* 0x0000002c0000720c */ /* 0x040fe40003f04070 */
[----:B------:R-:W-:Y:S01]  /*2220*/  LOP3.LUT R50, R9, 0x4a, RZ, 0xfc, !PT ;  /* 0x0000004a09327812 */ /* 0x000fe200078efcff */
[----:B------:R-:W-:Y:S01]  /*2230*/  @!P3 IMAD.MOV R43, RZ, RZ, -R43 ;  /* 0x000000ffff2bb224 */ /* 0x000fe200078e0a2b */
[----:B------:R-:W-:Y:S01]  /*2240*/  ISETP.GT.U32.AND P3, PT, R0, R47, PT ;  /* 0x0000002f0000720c */ /* 0x000fe20003f64070 */
[----:B------:R-:W-:Y:S01]  /*2250*/  @!P2 IMAD.IADD R45, R45, 0x1, -R0 ;  /* 0x000000012d2da824 */ /* 0x000fe200078e0a00 */
[----:B------:R-:W-:Y:S01]  /*2260*/  IADD3 R7, -R7, RZ, RZ ;  /* 0x000000ff07077210 */ /* 0x000fe20007ffe1ff */
[----:B------:R-:W-:Y:S01]  /*2270*/  @!P6 IMAD.MOV R40, RZ, RZ, -R40 ;  /* 0x000000ffff28e224 */ /* 0x000fe200078e0a28 */
[----:B------:R-:W-:-:S02]  /*2280*/  IABS R49, R50 ;  /* 0x0000003200317213 */ /* 0x000fc40000000000 */
[----:B------:R-:W-:Y:S01]  /*2290*/  @!P5 IADD3 R46, R46, -R0, RZ ;  /* 0x800000002e2ed210 */ /* 0x000fe20007ffe0ff */
[C---:B------:R-:W-:Y:S01]  /*22a0*/  IMAD R48, R0.reuse, R7, R48 ;  /* 0x0000000700307224 */ /* 0x040fe200078e0230 */
[C---:B------:R-:W-:Y:S01]  /*22b0*/  ISETP.GT.U32.AND P2, PT, R0.reuse, R45, PT ;  /* 0x0000002d0000720c */ /* 0x040fe20003f44070 */
[----:B------:R-:W-:Y:S01]  /*22c0*/  IMAD.HI.U32 R7, R3, R49, RZ ;  /* 0x0000003103077227 */ /* 0x000fe200078e00ff */
[----:B------:R-:W-:Y:S02]  /*22d0*/  ISETP.GT.U32.AND P5, PT, R0, R46, PT ;  /* 0x0000002e0000720c */ /* 0x000fe40003fa4070 */
[----:B------:R-:W-:Y:S01]  /*22e0*/  ISETP.GE.AND P6, PT, R52, RZ, PT ;  /* 0x000000ff3400720c */ /* 0x000fe20003fc6270 */
[--C-:B------:R-:W-:Y:S01]  /*22f0*/  @!P3 IMAD.IADD R47, R47, 0x1, -R0.reuse ;  /* 0x000000012f2fb824 */ /* 0x100fe200078e0a00 */
[----:B------:R-:W-:Y:S01]  /*2300*/  ISETP.GT.U32.AND P3, PT, R0, R48, PT ;  /* 0x000000300000720c */ /* 0x000fe20003f64070 */
[----:B------:R-:W-:Y:S01]  /*2310*/  @!P0 IMAD.IADD R44, R44, 0x1, -R0 ;  /* 0x000000012c2c8824 */ /* 0x000fe200078e0a00 */
[----:B------:R-:W-:Y:S01]  /*2320*/  IABS R51, R56 ;  /* 0x0000003800337213 */ /* 0x000fe20000000000 */
[----:B------:R-:W-:Y:S01]  /*2330*/  IMAD.MOV R12, RZ, RZ, -R7 ;  /* 0x000000ffff0c7224 */ /* 0x000fe200078e0a07 */
[----:B------:R-:W-:-:S02]  /*2340*/  IABS R52, R57 ;  /* 0x0000003900347213 */ /* 0x000fc40000000000 */
[----:B------:R-:W-:Y:S01]  /*2350*/  ISETP.GE.AND P0, PT, R54, RZ, PT ;  /* 0x000000ff3600720c */ /* 0x000fe20003f06270 */
[----:B------:R-:W-:Y:S01]  /*2360*/  IMAD.HI.U32 R7, R3, R51, RZ ;  /* 0x0000003303077227 */ /* 0x000fe200078e00ff */
[----:B------:R-:W-:Y:S02]  /*2370*/  IABS R54, R58 ;  /* 0x0000003a00367213 */ /* 0x000fe40000000000 */
[----:B------:R-:W-:Y:S01]  /*2380*/  @!P2 IADD3 R45, R45, -R0, RZ ;  /* 0x800000002d2da210 */ /* 0x000fe20007ffe0ff */
[----:B------:R-:W-:Y:S01]  /*2390*/  IMAD R49, R0, R12, R49 ;  /* 0x0000000c00317224 */ /* 0x000fe200078e0231 */
[----:B------:R-:W-:Y:S01]  /*23a0*/  ISETP.GE.AND P2, PT, R50, RZ, PT ;  /* 0x000000ff3200720c */ /* 0x000fe20003f46270 */
[----:B------:R-:W-:Y:S01]  /*23b0*/  IMAD.HI.U32 R12, R3, R52, RZ ;  /* 0x00000034030c7227 */ /* 0x000fe200078e00ff */
[----:B------:R-:W-:Y:S02]  /*23c0*/  ISETP.GE.AND P1, PT, R53, RZ, PT ;  /* 0x000000ff3500720c */ /* 0x000fe40003f26270 */
[----:B------:R-:W-:Y:S01]  /*23d0*/  IABS R81, R70 ;  /* 0x0000004600517213 */ /* 0x000fe20000000000 */
[----:B------:R-:W-:Y:S01]  /*23e0*/  IMAD.HI.U32 R50, R3, R54, RZ ;  /* 0x0000003603327227 */ /* 0x000fe200078e00ff */
[----:B------:R-:W-:-:S02]  /*23f0*/  IADD3 R53, -R12, RZ, RZ ;  /* 0x000000ff0c357210 */ /* 0x000fc40007ffe1ff */
[----:B------:R-:W-:Y:S01]  /*2400*/  IABS R12, R60 ;  /* 0x0000003c000c7213 */ /* 0x000fe20000000000 */
[----:B------:R-:W-:Y:S01]  /*2410*/  IMAD.MOV R7, RZ, RZ, -R7 ;  /* 0x000000ffff077224 */ /* 0x000fe200078e0a07 */
[----:B------:R-:W-:Y:S01]  /*2420*/  LOP3.LUT R72, R9, 0x72, RZ, 0xfc, !PT ;  /* 0x0000007209487812 */ /* 0x000fe200078efcff */
[--C-:B------:R-:W-:Y:S01]  /*2430*/  @!P3 IMAD.IADD R48, R48, 0x1, -R0.reuse ;  /* 0x000000013030b824 */ /* 0x100fe200078e0a00 */
[----:B------:R-:W-:Y:S01]  /*2440*/  ISETP.GT.U32.AND P3, PT, R0, R49, PT ;  /* 0x000000310000720c */ /* 0x000fe20003f64070 */
[----:B------:R-:W-:Y:S01]  /*2450*/  @!P5 IMAD.IADD R46, R46, 0x1, -R0 ;  /* 0x000000012e2ed824 */ /* 0x000fe200078e0a00 */
[----:B------:R-:W-:Y:S01]  /*2460*/  ISETP.GE.AND P5, PT, R55, RZ, PT ;  /* 0x000000ff3700720c */ /* 0x000fe20003fa6270 */
[----:B------:R-:W-:Y:S01]  /*2470*/  IMAD.MOV R55, RZ, RZ, -R50 ;  /* 0x000000ffff377224 */ /* 0x000fe200078e0a32 */
[----:B------:R-:W-:Y:S01]  /*2480*/  LOP3.LUT R74, R9, 0x74, RZ, 0xfc, !PT ;  /* 0x00000074094a7812 */ /* 0x000fe200078efcff */
[----:B------:R-:W-:Y:S01]  /*2490*/  IMAD R50, R0, R7, R51 ;  /* 0x0000000700327224 */ /* 0x000fe200078e0233 */
[----:B------:R-:W-:Y:S01]  /*24a0*/  @!P1 IADD3 R46, -R46, RZ, RZ ;  /* 0x000000ff2e2e9210 */ /* 0x000fe20007ffe1ff */
[C---:B------:R-:W-:Y:S01]  /*24b0*/  IMAD R7, R0.reuse, R53, R52 ;  /* 0x0000003500077224 */ /* 0x040fe200078e0234 */
[----:B------:R-:W-:Y:S01]  /*24c0*/  IABS R52, R62 ;  /* 0x0000003e00347213 */ /* 0x000fe20000000000 */
[----:B------:R-:W-:Y:S01]  /*24d0*/  @!P6 IMAD.MOV R44, RZ, RZ, -R44 ;  /* 0x000000ffff2ce224 */ /* 0x000fe200078e0a2c */
[C---:B------:R-:W-:Y:S01]  /*24e0*/  ISETP.GT.U32.AND P6, PT, R0.reuse, R50, PT ;  /* 0x000000320000720c */ /* 0x040fe20003fc4070 */
[----:B------:R-:W-:Y:S01]  /*24f0*/  @!P0 IMAD.MOV R47, RZ, RZ, -R47 ;  /* 0x000000ffff2f8224 */ /* 0x000fe200078e0a2f */
[C---:B------:R-:W-:Y:S01]  /*2500*/  ISETP.GT.U32.AND P0, PT, R0.reuse, R7, PT ;  /* 0x000000070000720c */ /* 0x040fe20003f04070 */
[----:B------:R-:W-:Y:S01]  /*2510*/  @!P3 IMAD.IADD R49, R49, 0x1, -R0 ;  /* 0x000000013131b824 */ /* 0x000fe200078e0a00 */
[C---:B------:R-:W-:Y:S01]  /*2520*/  ISETP.GT.U32.AND P3, PT, R0.reuse, R48, PT ;  /* 0x000000300000720c */ /* 0x040fe20003f64070 */
[----:B------:R-:W-:Y:S01]  /*2530*/  IMAD.MOV.U32 R53, RZ, RZ, R12 ;  /* 0x000000ffff357224 */ /* 0x000fe200078e000c */
[----:B------:R-:W-:Y:S01]  /*2540*/  IABS R83, R72 ;  /* 0x0000004800537213 */ /* 0x000fe20000000000 */
[C---:B------:R-:W-:Y:S01]  /*2550*/  IMAD R51, R0.reuse, R55, R54 ;  /* 0x0000003700337224 */ /* 0x040fe200078e0236 */
[----:B------:R-:W-:Y:S01]  /*2560*/  ISETP.GT.U32.AND P1, PT, R0, R49, PT ;  /* 0x000000310000720c */ /* 0x000fe20003f24070 */
[----:B------:R-:W-:Y:S01]  /*2570*/  IMAD.HI.U32 R12, R3, R53, RZ ;  /* 0x00000035030c7227 */ /* 0x000fe200078e00ff */
[----:B------:R-:W-:-:S02]  /*2580*/  LOP3.LUT R54, R9, 0x56, RZ, 0xfc, !PT ;  /* 0x0000005609367812 */ /* 0x000fc400078efcff */
[----:B------:R-:W-:Y:S01]  /*2590*/  MOV R55, R52 ;  /* 0x0000003400377202 */ /* 0x000fe20000000f00 */
[----:B------:R-:W-:Y:S01]  /*25a0*/  @!P5 IMAD.MOV R45, RZ, RZ, -R45 ;  /* 0x000000ffff2dd224 */ /* 0x000fe200078e0a2d */
[----:B------:R-:W-:Y:S01]  /*25b0*/  @!P6 IADD3 R50, R50, -R0, RZ ;  /* 0x800000003232e210 */ /* 0x000fe20007ffe0ff */
[--C-:B------:R-:W-:Y:S01]  /*25c0*/  @!P0 IMAD.IADD R7, R7, 0x1, -R0.reuse ;  /* 0x0000000107078824 */ /* 0x100fe200078e0a00 */
[----:B------:R-:W-:Y:S01]  /*25d0*/  IADD3 R12, -R12, RZ, RZ ;  /* 0x000000ff0c0c7210 */ /* 0x000fe20007ffe1ff */
[--C-:B------:R-:W-:Y:S01]  /*25e0*/  @!P3 IMAD.IADD R48, R48, 0x1, -R0.reuse ;  /* 0x000000013030b824 */ /* 0x100fe200078e0a00 */
[C---:B------:R-:W-:Y:S01]  /*25f0*/  ISETP.GT.U32.AND P0, PT, R0.reuse, R50, PT ;  /* 0x000000320000720c */ /* 0x040fe20003f04070 */
[----:B------:R-:W-:Y:S01]  /*2600*/  IMAD.HI.U32 R52, R3, R55, RZ ;  /* 0x0000003703347227 */ /* 0x000fe200078e00ff */
[----:B------:R-:W-:Y:S02]  /*2610*/  ISETP.GT.U32.AND P3, PT, R0, R51, PT ;  /* 0x000000330000720c */ /* 0x000fe40003f64070 */
[----:B------:R-:W-:Y:S01]  /*2620*/  ISETP.GE.AND P5, PT, R56, RZ, PT ;  /* 0x000000ff3800720c */ /* 0x000fe20003fa6270 */
[----:B------:R-:W-:Y:S01]  /*2630*/  @!P1 IMAD.IADD R49, R49, 0x1, -R0 ;  /* 0x0000000131319824 */ /* 0x000fe200078e0a00 */
[----:B------:R-:W-:Y:S01]  /*2640*/  ISETP.GE.AND P1, PT, R57, RZ, PT ;  /* 0x000000ff3900720c */ /* 0x000fe20003f26270 */
[C---:B------:R-:W-:Y:S01]  /*2650*/  IMAD R53, R0.reuse, R12, R53 ;  /* 0x0000000c00357224 */ /* 0x040fe200078e0235 */
[----:B------:R-:W-:Y:S01]  /*2660*/  IABS R57, R54 ;  /* 0x0000003600397213 */ /* 0x000fe20000000000 */
[----:B------:R-:W-:Y:S01]  /*2670*/  @!P4 IMAD.MOV R48, RZ, RZ, -R48 ;  /* 0x000000ffff30c224 */ /* 0x000fe200078e0a30 */
[----:B------:R-:W-:Y:S01]  /*2680*/  ISETP.GT.U32.AND P4, PT, R0, R7, PT ;  /* 0x000000070000720c */ /* 0x000fe20003f84070 */
[----:B------:R-:W-:Y:S01]  /*2690*/  IMAD.MOV R52, RZ, RZ, -R52 ;  /* 0x000000ffff347224 */ /* 0x000fe200078e0a34 */
[----:B------:R-:W-:Y:S01]  /*26a0*/  LOP3.LUT R56, R9, 0x58, RZ, 0xfc, !PT ;  /* 0x0000005809387812 */ /* 0x000fe200078efcff */
[----:B------:R-:W-:Y:S01]  /*26b0*/  IMAD.HI.U32 R12, R3, R57, RZ ;  /* 0x00000039030c7227 */ /* 0x000fe200078e00ff */
[----:B------:R-:W-:-:S02]  /*26c0*/  @!P2 IADD3 R49, -R49, RZ, RZ ;  /* 0x000000ff3131a210 */ /* 0x000fc40007ffe1ff */
[----:B------:R-:W-:Y:S01]  /*26d0*/  IABS R59, R56 ;  /* 0x00000038003b7213 */ /* 0x000fe20000000000 */
[--C-:B------:R-:W-:Y:S01]  /*26e0*/  @!P0 IMAD.IADD R50, R50, 0x1, -R0.reuse ;  /* 0x0000000132328824 */ /* 0x100fe200078e0a00 */
[C---:B------:R-:W-:Y:S01]  /*26f0*/  ISETP.GT.U32.AND P0, PT, R0.reuse, R53, PT ;  /* 0x000000350000720c */ /* 0x040fe20003f04070 */
[----:B------:R-:W-:Y:S01]  /*2700*/  IMAD R55, R0, R52, R55 ;  /* 0x0000003400377224 */ /* 0x000fe200078e0237 */
[----:B------:R-:W-:Y:S01]  /*2710*/  IADD3 R12, -R12, RZ, RZ ;  /* 0x000000ff0c0c7210 */ /* 0x000fe20007ffe1ff */
[----:B------:R-:W-:Y:S01]  /*2720*/  IMAD.HI.U32 R52, R3, R61, RZ ;  /* 0x0000003d03347227 */ /* 0x000fe200078e00ff */
[----:B------:R-:W-:Y:S02]  /*2730*/  @!P3 IADD3 R51, R51, -R0, RZ ;  /* 0x800000003333b210 */ /* 0x000fe40007ffe0ff */
[----:B------:R-:W-:Y:S01]  /*2740*/  ISETP.GE.AND P6, PT, R58, RZ, PT ;  /* 0x000000ff3a00720c */ /* 0x000fe20003fc6270 */
[C---:B------:R-:W-:Y:S01]  /*2750*/  IMAD R57, R0.reuse, R12, R57 ;  /* 0x0000000c00397224 */ /* 0x040fe200078e0239 */
[C---:B------:R-:W-:Y:S01]  /*2760*/  ISETP.GT.U32.AND P3, PT, R0.reuse, R51, PT ;  /* 0x000000330000720c */ /* 0x040fe20003f64070 */
[----:B------:R-:W-:Y:S01]  /*2770*/  @!P4 IMAD.IADD R7, R7, 0x1, -R0 ;  /* 0x000000010707c824 */ /* 0x000fe200078e0a00 */
[----:B------:R-:W-:Y:S01]  /*2780*/  ISETP.GT.U32.AND P4, PT, R0, R55, PT ;  /* 0x000000370000720c */ /* 0x000fe20003f84070 */
[----:B------:R-:W-:Y:S01]  /*2790*/  IMAD.HI.U32 R12, R3, R59, RZ ;  /* 0x0000003b030c7227 */ /* 0x000fe200078e00ff */
[----:B------:R-:W-:-:S02]  /*27a0*/  IABS R85, R74 ;  /* 0x0000004a00557213 */ /* 0x000fc40000000000 */
[----:B------:R-:W-:Y:S01]  /*27b0*/  @!P0 IADD3 R53, R53, -R0, RZ ;  /* 0x8000000035358210 */ /* 0x000fe20007ffe0ff */
[----:B------:R-:W-:Y:S01]  /*27c0*/  IMAD.MOV R12, RZ, RZ, -R12 ;  /* 0x000000ffff0c7224 */ /* 0x000fe200078e0a0c */
[C---:B------:R-:W-:Y:S01]  /*27d0*/  ISETP.GT.U32.AND P0, PT, R0.reuse, R57, PT ;  /* 0x000000390000720c */ /* 0x040fe20003f04070 */
[----:B------:R-:W-:Y:S01]  /*27e0*/  IMAD.MOV R52, RZ, RZ, -R52 ;  /* 0x000000ffff347224 */ /* 0x000fe200078e0a34 */
[C---:B------:R-:W-:Y:S01]  /*27f0*/  ISETP.GT.U32.AND P2, PT, R0.reuse, R53, PT ;  /* 0x000000350000720c */ /* 0x040fe20003f44070 */
[C---:B------:R-:W-:Y:S01]  /*2800*/  IMAD R59, R0.reuse, R12, R59 ;  /* 0x0000000c003b7224 */ /* 0x040fe200078e023b */
[----:B------:R-:W-:Y:S01]  /*2810*/  LOP3.LUT R76, R9, 0x76, RZ, 0xfc, !PT ;  /* 0x00000076094c7812 */ /* 0x000fe200078efcff */
[----:B------:R-:W-:Y:S01]  /*2820*/  IMAD.HI.U32 R12, R3, R63, RZ ;  /* 0x0000003f030c7227 */ /* 0x000fe200078e00ff */
[C---:B------:R-:W-:Y:S02]  /*2830*/  LOP3.LUT R78, R9.reuse, 0x78, RZ, 0xfc, !PT ;  /* 0x00000078094e7812 */ /* 0x040fe400078efcff */
[----:B------:R-:W-:Y:S01]  /*2840*/  LOP3.LUT R80, R9, 0x7a, RZ, 0xfc, !PT ;  /* 0x0000007a09507812 */ /* 0x000fe200078efcff */
[----:B------:R-:W-:Y:S01]  /*2850*/  @!P4 IMAD.IADD R55, R55, 0x1, -R0 ;  /* 0x000000013737c824 */ /* 0x000fe200078e0a00 */
[----:B------:R-:W-:Y:S01]  /*2860*/  IABS R87, R78 ;  /* 0x0000004e00577213 */ /* 0x000fe20000000000 */
[----:B------:R-:W-:Y:S01]  /*2870*/  IMAD.MOV R12, RZ, RZ, -R12 ;  /* 0x000000ffff0c7224 */ /* 0x000fe200078e0a0c */
[----:B------:R-:W-:Y:S01]  /*2880*/  IABS R89, R80 ;  /* 0x0000005000597213 */ /* 0x000fe20000000000 */
[--C-:B------:R-:W-:Y:S01]  /*2890*/  @!P3 IMAD.IADD R51, R51, 0x1, -R0.reuse ;  /* 0x000000013333b824 */ /* 0x100fe200078e0a00 */
[----:B------:R-:W-:Y:S01]  /*28a0*/  @!P0 IADD3 R57, R57, -R0, RZ ;  /* 0x8000000039398210 */ /* 0x000fe20007ffe0ff */
[----:B------:R-:W-:Y:S01]  /*28b0*/  @!P2 IMAD.IADD R53, R53, 0x1, -R0 ;  /* 0x000000013535a824 */ /* 0x000fe200078e0a00 */
[C---:B------:R-:W-:Y:S01]  /*28c0*/  ISETP.GT.U32.AND P4, PT, R0.reuse, R55, PT ;  /* 0x000000370000720c */ /* 0x040fe20003f84070 */
[C---:B------:R-:W-:Y:S01]  /*28d0*/  IMAD R63, R0.reuse, R12, R63 ;  /* 0x0000000c003f7224 */ /* 0x040fe200078e023f */
[C---:B------:R-:W-:Y:S01]  /*28e0*/  ISETP.GT.U32.AND P0, PT, R0.reuse, R57, PT ;  /* 0x000000390000720c */ /* 0x040fe20003f04070 */
[----:B------:R-:W-:Y:S01]  /*28f0*/  @!P5 IMAD.MOV R50, RZ, RZ, -R50 ;  /* 0x000000ffff32d224 */ /* 0x000fe200078e0a32 */
[C---:B------:R-:W-:Y:S01]  /*2900*/  ISETP.GT.U32.AND P2, PT, R0.reuse, R59, PT ;  /* 0x0000003b0000720c */ /* 0x040fe20003f44070 */
[----:B------:R-:W-:Y:S01]  /*2910*/  IMAD R61, R0, R52, R61 ;  /* 0x00000034003d7224 */ /* 0x000fe200078e023d */
[----:B------:R-:W-:-:S02]  /*2920*/  ISETP.GE.AND P3, PT, R60, RZ, PT ;  /* 0x000000ff3c00720c */ /* 0x000fc40003f66270 */
[C---:B------:R-:W-:Y:S02]  /*2930*/  LOP3.LUT R60, R9.reuse, 0x5e, RZ, 0xfc, !PT ;  /* 0x0000005e093c7812 */ /* 0x040fe400078efcff */
[----:B------:R-:W-:Y:S02]  /*2940*/  ISETP.GE.AND P5, PT, R62, RZ, PT ;  /* 0x000000ff3e00720c */ /* 0x000fe40003fa6270 */
[----:B------:R-:W-:Y:S02]  /*2950*/  IABS R65, R60 ;  /* 0x0000003c00417213 */ /* 0x000fe40000000000 */
[----:B------:R-:W-:Y:S01]  /*2960*/  LOP3.LUT R62, R9, 0x60, RZ, 0xfc, !PT ;  /* 0x00000060093e7812 */ /* 0x000fe200078efcff */
[----:B------:R-:W-:Y:S01]  /*2970*/  @!P0 IMAD.IADD R57, R57, 0x1, -R0 ;  /* 0x0000000139398824 */ /* 0x000fe200078e0a00 */
[----:B------:R-:W-:Y:S01]  /*2980*/  ISETP.GT.U32.AND P0, PT, R0, R63, PT ;  /* 0x0000003f0000720c */ /* 0x000fe20003f04070 */
[----:B------:R-:W-:Y:S01]  /*2990*/  IMAD.HI.U32 R12, R3, R65, RZ ;  /* 0x00000041030c7227 */ /* 0x000fe200078e00ff */
[----:B------:R-:W-:-:S02]  /*29a0*/  @!P4 IADD3 R55, R55, -R0, RZ ;  /* 0x800000003737c210 */ /* 0x000fc40007ffe0ff */
[----:B------:R-:W-:Y:S01]  /*29b0*/  ISETP.GT.U32.AND P4, PT, R0, R61, PT ;  /* 0x0000003d0000720c */ /* 0x000fe20003f84070 */
[--C-:B------:R-:W-:Y:S01]  /*29c0*/  @!P2 IMAD.IADD R59, R59, 0x1, -R0.reuse ;  /* 0x000000013b3ba824 */ /* 0x100fe200078e0a00 */
[----:B------:R-:W-:Y:S01]  /*29d0*/  IABS R58, R62 ;  /* 0x0000003e003a7213 */ /* 0x000fe20000000000 */
[----:B------:R-:W-:Y:S01]  /*29e0*/  @!P3 IMAD.MOV R53, RZ, RZ, -R53 ;  /* 0x000000ffff35b224 */ /* 0x000fe200078e0a35 */
[----:B------:R-:W-:Y:S02]  /*29f0*/  IADD3 R52, -R12, RZ, RZ ;  /* 0x000000ff0c347210 */ /* 0x000fe40007ffe1ff */
[----:B------:R-:W-:Y:S01]  /*2a00*/  ISETP.GE.AND P2, PT, R54, RZ, PT ;  /* 0x000000ff3600720c */ /* 0x000fe20003f46270 */
[----:B------:R-:W-:Y:S01]  /*2a10*/  IMAD.HI.U32 R12, R3, R58, RZ ;  /* 0x0000003a030c7227 */ /* 0x000fe200078e00ff */
[----:B------:R-:W-:Y:S02]  /*2a20*/  @!P5 IADD3 R55, -R55, RZ, RZ ;  /* 0x000000ff3737d210 */ /* 0x000fe40007ffe1ff */
[----:B------:R-:W-:Y:S01]  /*2a30*/  ISETP.GE.AND P5, PT, R64, RZ, PT ;  /* 0x000000ff4000720c */ /* 0x000fe20003fa6270 */
[--C-:B------:R-:W-:Y:S01]  /*2a40*/  @!P0 IMAD.IADD R63, R63, 0x1, -R0.reuse ;  /* 0x000000013f3f8824 */ /* 0x100fe200078e0a00 */
[----:B------:R-:W-:Y:S01]  /*2a50*/  ISETP.GT.U32.AND P0, PT, R0, R59, PT ;  /* 0x0000003b0000720c */ /* 0x000fe20003f04070 */
[----:B------:R-:W-:Y:S01]  /*2a60*/  IMAD.MOV.U32 R54, RZ, RZ, R7 ;  /* 0x000000ffff367224 */ /* 0x000fe200078e0007 */
[----:B------:R-:W-:Y:S01]  /*2a70*/  IADD3 R7, -R12, RZ, RZ ;  /* 0x000000ff0c077210 */ /* 0x000fe20007ffe1ff */
[----:B------:R-:W-:Y:S01]  /*2a80*/  @!P4 IMAD.IADD R61, R61, 0x1, -R0 ;  /* 0x000000013d3dc824 */ /* 0x000fe200078e0a00 */
[----:B------:R-:W-:Y:S01]  /*2a90*/  ISETP.GE.AND P4, PT, R56, RZ, PT ;  /* 0x000000ff3800720c */ /* 0x000fe20003f86270 */
[----:B------:R-:W-:Y:S01]  /*2aa0*/  IMAD.MOV.U32 R56, RZ, RZ, R51 ;  /* 0x000000ffff387224 */ /* 0x000fe200078e0033 */
[----:B------:R-:W-:Y:S01]  /*2ab0*/  @!P1 IADD3 R54, -R54, RZ, RZ ;  /* 0x000000ff36369210 */ /* 0x000fe20007ffe1ff */
[C---:B------:R-:W-:Y:S01]  /*2ac0*/  IMAD R51, R0.reuse, R7, R58 ;  /* 0x0000000700337224 */ /* 0x040fe200078e023a */
[----:B------:R-:W-:Y:S01]  /*2ad0*/  ISETP.GT.U32.AND P1, PT, R0, R61, PT ;  /* 0x0000003d0000720c */ /* 0x000fe20003f24070 */
[----:B------:R-:W-:Y:S01]  /*2ae0*/  IMAD.HI.U32 R7, R3, R67, RZ ;  /* 0x0000004303077227 */ /* 0x000fe200078e00ff */
[----:B------:R-:W-:-:S02]  /*2af0*/  LOP3.LUT R58, R9, 0x66, RZ, 0xfc, !PT ;  /* 0x00000066093a7812 */ /* 0x000fc400078efcff */
[----:B------:R-:W-:Y:S01]  /*2b00*/  LOP3.LUT R64, R9, 0x6a, RZ, 0xfc, !PT ;  /* 0x0000006a09407812 */ /* 0x000fe200078efcff */
[----:B------:R-:W-:Y:S01]  /*2b10*/  @!P0 IMAD.IADD R59, R59, 0x1, -R0 ;  /* 0x000000013b3b8824 */ /* 0x000fe200078e0a00 */
[C---:B------:R-:W-:Y:S01]  /*2b20*/  ISETP.GT.U32.AND P0, PT, R0.reuse, R51, PT ;  /* 0x000000330000720c */ /* 0x040fe20003f04070 */
[----:B------:R-:W-:Y:S01]  /*2b30*/  IMAD.MOV R7, RZ, RZ, -R7 ;  /* 0x000000ffff077224 */ /* 0x000fe200078e0a07 */
[----:B------:R-:W-:Y:S01]  /*2b40*/  IABS R71, R58 ;  /* 0x0000003a00477213 */ /* 0x000fe20000000000 */
[C---:B------:R-:W-:Y:S01]  /*2b50*/  IMAD R65, R0.reuse, R52, R65 ;  /* 0x0000003400417224 */ /* 0x040fe200078e0241 */
[----:B------:R-:W-:Y:S01]  /*2b60*/  LOP3.LUT R52, R9, 0x64, RZ, 0xfc, !PT ;  /* 0x0000006409347812 */ /* 0x000fe200078efcff */
[----:B------:R-:W-:Y:S01]  /*2b70*/  IMAD R67, R0, R7, R67 ;  /* 0x0000000700437224 */ /* 0x000fe200078e0243 */
[----:B------:R-:W-:Y:S01]  /*2b80*/  @!P4 IADD3 R59, -R59, RZ, RZ ;  /* 0x000000ff3b3bc210 */ /* 0x000fe20007ffe1ff */
[----:B------:R-:W-:Y:S01]  /*2b90*/  @!P6 IMAD.MOV R56, RZ, RZ, -R56 ;  /* 0x000000ffff38e224 */ /* 0x000fe200078e0a38 */
[----:B------:R-:W-:Y:S01]  /*2ba0*/  @!P1 IADD3 R61, R61, -R0, RZ ;  /* 0x800000003d3d9210 */ /* 0x000fe20007ffe0ff */
[----:B------:R-:W-:Y:S01]  /*2bb0*/  @!P2 IMAD.MOV R57, RZ, RZ, -R57 ;  /* 0x000000ffff39a224 */ /* 0x000fe200078e0a39 */
[----:B------:R-:W-:Y:S01]  /*2bc0*/  IABS R69, R52 ;  /* 0x0000003400457213 */ /* 0x000fe20000000000 */
[----:B------:R-:W-:Y:S01]  /*2bd0*/  IMAD.SHL.U32 R7, R252, 0x10, RZ ;  /* 0x00000010fc077824 */ /* 0x000fe200078e00ff */
[C---:B------:R-:W-:Y:S01]  /*2be0*/  ISETP.GT.U32.AND P3, PT, R0.reuse, R65, PT ;  /* 0x000000410000720c */ /* 0x040fe20003f64070 */
[----:B------:R-:W-:Y:S01]  /*2bf0*/  @!P0 IMAD.IADD R51, R51, 0x1, -R0 ;  /* 0x0000000133338824 */ /* 0x000fe200078e0a00 */
[----:B------:R-:W-:Y:S01]  /*2c00*/  ISETP.GT.U32.AND P6, PT, R0, R63, PT ;  /* 0x0000003f0000720c */ /* 0x000fe20003fc4070 */
[----:B------:R-:W-:Y:S01]  /*2c10*/  @!P5 IMAD.MOV R61, RZ, RZ, -R61 ;  /* 0x000000ffff3dd224 */ /* 0x000fe200078e0a3d */
[----:B------:R-:W-:Y:S01]  /*2c20*/  ISETP.GE.AND P5, PT, R52, RZ, PT ;  /* 0x000000ff3400720c */ /* 0x000fe20003fa6270 */
[----:B------:R-:W-:Y:S01]  /*2c30*/  IMAD.HI.U32 R52, R3, R69, RZ ;  /* 0x0000004503347227 */ /* 0x000fe200078e00ff */
[----:B------:R-:W-:-:S02]  /*2c40*/  ISETP.GT.U32.AND P0, PT, R0, R51, PT ;  /* 0x000000330000720c */ /* 0x000fc40003f04070 */
[----:B------:R-:W-:Y:S02]  /*2c50*/  ISETP.GE.AND P2, PT, R66, RZ, PT ;  /* 0x000000ff4200720c */ /* 0x000fe40003f46270 */
[----:B------:R-:W-:Y:S02]  /*2c60*/  IADD3 R52, -R52, RZ, RZ ;  /* 0x000000ff34347210 */ /* 0x000fe40007ffe1ff */
[----:B------:R-:W-:Y:S02]  /*2c70*/  ISETP.GE.AND P1, PT, R60, RZ, PT ;  /* 0x000000ff3c00720c */ /* 0x000fe40003f26270 */
[----:B------:R-:W-:Y:S01]  /*2c80*/  @!P3 IADD3 R65, R65, -R0, RZ ;  /* 0x800000004141b210 */ /* 0x000fe20007ffe0ff */
[--C-:B------:R-:W-:Y:S01]  /*2c90*/  @!P6 IMAD.IADD R63, R63, 0x1, -R0.reuse ;  /* 0x000000013f3fe824 */ /* 0x100fe200078e0a00 */
[----:B------:R-:W-:Y:S01]  /*2ca0*/  LOP3.LUT R60, R9, 0x68, RZ, 0xfc, !PT ;  /* 0x00000068093c7812 */ /* 0x000fe200078efcff */
[C---:B------:R-:W-:Y:S01]  /*2cb0*/  IMAD R69, R0.reuse, R52, R69 ;  /* 0x0000003400457224 */ /* 0x040fe200078e0245 */
[C---:B------:R-:W-:Y:S01]  /*2cc0*/  ISETP.GT.U32.AND P4, PT, R0.reuse, R65, PT ;  /* 0x000000410000720c */ /* 0x040fe20003f84070 */
[----:B------:R-:W-:Y:S01]  /*2cd0*/  @!P0 IMAD.IADD R51, R51, 0x1, -R0 ;  /* 0x0000000133338824 */ /* 0x000fe200078e0a00 */
[----:B------:R-:W-:Y:S01]  /*2ce0*/  ISETP.GT.U32.AND P0, PT, R0, R67, PT ;  /* 0x000000430000720c */ /* 0x000fe20003f04070 */
[----:B------:R-:W-:Y:S01]  /*2cf0*/  @!P2 IMAD.MOV R63, RZ, RZ, -R63 ;  /* 0x000000ffff3fa224 */ /* 0x000fe200078e0a3f */
[----:B------:R-:W-:Y:S01]  /*2d00*/  ISETP.GE.AND P2, PT, R58, RZ, PT ;  /* 0x000000ff3a00720c */ /* 0x000fe20003f46270 */
[----:B------:R-:W-:Y:S01]  /*2d10*/  IMAD.HI.U32 R58, R3, R71, RZ ;  /* 0x00000047033a7227 */ /* 0x000fe200078e00ff */
[----:B------:R-:W-:-:S02]  /*2d20*/  IABS R73, R60 ;  /* 0x0000003c00497213 */ /* 0x000fc40000000000 */
[----:B------:R-:W-:Y:S01]  /*2d30*/  IABS R75, R64 ;  /* 0x00000040004b7213 */ /* 0x000fe20000000000 */
[----:B------:R-:W-:Y:S01]  /*2d40*/  IMAD.MOV R58, RZ, RZ, -R58 ;  /* 0x000000ffff3a7224 */ /* 0x000fe200078e0a3a */
[----:B------:R-:W-:Y:S02]  /*2d50*/  LOP3.LUT R66, R9, 0x6c, RZ, 0xfc, !PT ;  /* 0x0000006c09427812 */ /* 0x000fe400078efcff */
[----:B------:R-:W-:Y:S01]  /*2d60*/  LOP3.LUT R12, R252, 0x7f, RZ, 0xc0, !PT ;  /* 0x0000007ffc0c7812 */ /* 0x000fe200078ec0ff */
[----:B------:R-:W-:Y:S01]  /*2d70*/  IMAD R71, R0, R58, R71 ;  /* 0x0000003a00477224 */ /* 0x000fe200078e0247 */
[----:B------:R-:W-:Y:S01]  /*2d80*/  @!P4 IADD3 R65, R65, -R0, RZ ;  /* 0x800000004141c210 */ /* 0x000fe20007ffe0ff */
[----:B------:R-:W-:Y:S01]  /*2d90*/  @!P0 IMAD.IADD R67, R67, 0x1, -R0 ;  /* 0x0000000143438824 */ /* 0x000fe200078e0a00 */
[----:B------:R-:W-:Y:S01]  /*2da0*/  ISETP.GE.AND P4, PT, R60, RZ, PT ;  /* 0x000000ff3c00720c */ /* 0x000fe20003f86270 */
[----:B------:R-:W-:Y:S01]  /*2db0*/  IMAD.HI.U32 R60, R3, R73, RZ ;  /* 0x00000049033c7227 */ /* 0x000fe200078e00ff */
[----:B------:R-:W-:-:S02]  /*2dc0*/  LOP3.LUT R7, R7, 0x70, RZ, 0xc0, !PT ;  /* 0x0000007007077812 */ /* 0x000fc400078ec0ff */
[----:B------:R-:W-:Y:S01]  /*2dd0*/  ISETP.GT.U32.AND P0, PT, R0, R67, PT ;  /* 0x000000430000720c */ /* 0x000fe20003f04070 */
[----:B------:R-:W-:Y:S01]  /*2de0*/  IMAD R11, R11, 0x100, R12 ;  /* 0x000001000b0b7824 */ /* 0x000fe200078e020c */
[----:B------:R-:W-:Y:S01]  /*2df0*/  IADD3 R60, -R60, RZ, RZ ;  /* 0x000000ff3c3c7210 */ /* 0x000fe20007ffe1ff */
[----:B------:R-:W-:Y:S01]  /*2e00*/  IMAD R7, R12, 0x80, R7 ;  /* 0x000000800c077824 */ /* 0x000fe200078e0207 */
[----:B------:R-:W-:Y:S01]  /*2e10*/  ISETP.GE.AND P6, PT, R62, RZ, PT ;  /* 0x000000ff3e00720c */ /* 0x000fe20003fc6270 */
[----:B------:R-:W-:Y:S01]  /*2e20*/  IMAD.HI.U32 R62, R3, R75, RZ ;  /* 0x0000004b033e7227 */ /* 0x000fe200078e00ff */
[----:B------:R-:W-:Y:S01]  /*2e30*/  ISETP.GE.AND P3, PT, R68, RZ, PT ;  /* 0x000000ff4400720c */ /* 0x000fe20003f66270 */
[----:B------:R-:W-:Y:S01]  /*2e40*/  STL.64 [R1+0x780], R10 ;  /* 0x0007800a01007387 */ /* 0x000fe20000100a00 */
[----:B------:R-:W-:Y:S01]  /*2e50*/  IABS R77, R66 ;  /* 0x00000042004d7213 */ /* 0x000fe20000000000 */
[----:B------:R-:W-:Y:S01]  /*2e60*/  IMAD R73, R0, R60, R73 ;  /* 0x0000003c00497224 */ /* 0x000fe200078e0249 */
[----:B------:R-:W-:Y:S01]  /*2e70*/  LOP3.LUT R68, R9, 0x6e, RZ, 0xfc, !PT ;  /* 0x0000006e09447812 */ /* 0x000fe200078efcff */
[----:B------:R-:W-:-:S02]  /*2e80*/  IMAD.HI.U32 R58, R3, R81, RZ ;  /* 0x00000051033a7227 */ /* 0x000fc400078e00ff */
[----:B------:R-:W-:Y:S02]  /*2e90*/  @!P0 IADD3 R67, R67, -R0, RZ ;  /* 0x8000000043438210 */ /* 0x000fe40007ffe0ff */
[----:B------:R-:W-:Y:S01]  /*2ea0*/  ISETP.GT.U32.AND P0, PT, R0, R69, PT ;  /* 0x000000450000720c */ /* 0x000fe20003f04070 */
[----:B------:R-:W-:Y:S01]  /*2eb0*/  IMAD.MOV R62, RZ, RZ, -R62 ;  /* 0x000000ffff3e7224 */ /* 0x000fe200078e0a3e */
[----:B------:R-:W-:Y:S01]  /*2ec0*/  IABS R79, R68 ;  /* 0x00000044004f7213 */ /* 0x000fe20000000000 */
[----:B------:R-:W-:Y:S01]  /*2ed0*/  IMAD.HI.U32 R12, R3, R77, RZ ;  /* 0x0000004d030c7227 */ /* 0x000fe200078e00ff */
[----:B------:R-:W-:-:S03]  /*2ee0*/  @!P3 IADD3 R67, -R67, RZ, RZ ;  /* 0x000000ff4343b210 */ /* 0x000fc60007ffe1ff */
[----:B------:R-:W-:Y:S02]  /*2ef0*/  IMAD.MOV R58, RZ, RZ, -R58 ;  /* 0x000000ffff3a7224 */ /* 0x000fe400078e0a3a */
[C---:B------:R-:W-:Y:S02]  /*2f00*/  IMAD R75, R0.reuse, R62, R75 ;  /* 0x0000003e004b7224 */ /* 0x040fe400078e024b */
[----:B------:R-:W-:Y:S02]  /*2f10*/  IMAD.MOV R12, RZ, RZ, -R12 ;  /* 0x000000ffff0c7224 */ /* 0x000fe400078e0a0c */
[----:B------:R-:W-:Y:S01]  /*2f20*/  @!P0 IMAD.IADD R69, R69, 0x1, -R0 ;  /* 0x0000000145458824 */ /* 0x000fe200078e0a00 */
[C---:B------:R-:W-:Y:S01]  /*2f30*/  ISETP.GT.U32.AND P0, PT, R0.reuse, R71, PT ;  /* 0x000000470000720c */ /* 0x040fe20003f04070 */
[C---:B------:R-:W-:Y:S01]  /*2f40*/  IMAD R81, R0.reuse, R58, R81 ;  /* 0x0000003a00517224 */ /* 0x040fe200078e0251 */
[C---:B------:R-:W-:Y:S01]  /*2f50*/  ISETP.GT.U32.AND P3, PT, R0.reuse, R75, PT ;  /* 0x0000004b0000720c */ /* 0x040fe20003f64070 */
[----:B------:R-:W-:-:S02]  /*2f60*/  IMAD R77, R0, R12, R77 ;  /* 0x0000000c004d7224 */ /* 0x000fc400078e024d */
[----:B------:R-:W-:Y:S02]  /*2f70*/  IMAD.MOV.U32 R58, RZ, RZ, R51 ;  /* 0x000000ffff3a7224 */ /* 0x000fe400078e0033 */
[----:B------:R-:W-:-:S04]  /*2f80*/  IMAD.HI.U32 R52, R3, R79, RZ ;  /* 0x0000004f03347227 */ /* 0x000fc800078e00ff */
[----:B------:R-:W-:Y:S01]  /*2f90*/  @!P1 IMAD.MOV R65, RZ, RZ, -R65 ;  /* 0x000000ffff419224 */ /* 0x000fe200078e0a41 */
[----:B------:R-:W-:Y:S01]  /*2fa0*/  IADD3 R52, -R52, RZ, RZ ;  /* 0x000000ff34347210 */ /* 0x000fe20007ffe1ff */
[----:B------:R-:W-:Y:S01]  /*2fb0*/  @!P0 IMAD.IADD R71, R71, 0x1, -R0 ;  /* 0x0000000147478824 */ /* 0x000fe200078e0a00 */
[C---:B------:R-:W-:Y:S01]  /*2fc0*/  ISETP.GT.U32.AND P0, PT, R0.reuse, R73, PT ;  /* 0x000000490000720c */ /* 0x040fe20003f04070 */
[----:B------:R-:W-:Y:S02]  /*2fd0*/  @!P6 IMAD.MOV R58, RZ, RZ, -R58 ;  /* 0x000000ffff3ae224 */ /* 0x000fe400078e0a3a */
[----:B------:R-:W-:Y:S01]  /*2fe0*/  IMAD.HI.U32 R60, R3, R83, RZ ;  /* 0x00000053033c7227 */ /* 0x000fe200078e00ff */
[----:B------:R-:W-:-:S03]  /*2ff0*/  ISETP.GT.U32.AND P1, PT, R0, R71, PT ;  /* 0x000000470000720c */ /* 0x000fc60003f24070 */
[----:B------:R-:W-:-:S04]  /*3000*/  IMAD.HI.U32 R62, R3, R85, RZ ;  /* 0x00000055033e7227 */ /* 0x000fc800078e00ff */
[----:B------:R-:W-:Y:S01]  /*3010*/  IMAD.MOV R60, RZ, RZ, -R60 ;  /* 0x000000ffff3c7224 */ /* 0x000fe200078e0a3c */
[----:B------:R-:W-:Y:S01]  /*3020*/  IADD3 R62, -R62, RZ, RZ ;  /* 0x000000ff3e3e7210 */ /* 0x000fe20007ffe1ff */
[C---:B------:R-:W-:Y:S01]  /*3030*/  IMAD R79, R0.reuse, R52, R79 ;  /* 0x00000034004f7224 */ /* 0x040fe200078e024f */
[----:B------:R-:W-:Y:S01]  /*3040*/  @!P0 IADD3 R73, R73, -R0, RZ ;  /* 0x8000000049498210 */ /* 0x000fe20007ffe0ff */
[--C-:B------:R-:W-:Y:S01]  /*3050*/  @!P3 IMAD.IADD R75, R75, 0x1, -R0.reuse ;  /* 0x000000014b4bb824 */ /* 0x100fe200078e0a00 */
[C---:B------:R-:W-:Y:S01]  /*3060*/  ISETP.GT.U32.AND P0, PT, R0.reuse, R69, PT ;  /* 0x000000450000720c */ /* 0x040fe20003f04070 */
[C---:B------:R-:W-:Y:S01]  /*3070*/  IMAD R83, R0.reuse, R60, R83 ;  /* 0x0000003c00537224 */ /* 0x040fe200078e0253 */
[C---:B------:R-:W-:Y:S01]  /*3080*/  ISETP.GT.U32.AND P6, PT, R0.reuse, R73, PT ;  /* 0x000000490000720c */ /* 0x040fe20003fc4070 */
[----:B------:R-:W-:Y:S01]  /*3090*/  @!P1 IMAD.IADD R71, R71, 0x1, -R0 ;  /* 0x0000000147479824 */ /* 0x000fe200078e0a00 */
[C---:B------:R-:W-:Y:S01]  /*30a0*/  ISETP.GT.U32.AND P1, PT, R0.reuse, R79, PT ;  /* 0x0000004f0000720c */ /* 0x040fe20003f24070 */
[C---:B------:R-:W-:Y:S01]  /*30b0*/  IMAD R85, R0.reuse, R62, R85 ;  /* 0x0000003e00557224 */ /* 0x040fe200078e0255 */
[----:B------:R-:W-:Y:S01]  /*30c0*/  ISETP.GT.U32.AND P3, PT, R0, R83, PT ;  /* 0x000000530000720c */ /* 0x000fe20003f64070 */
[----:B------:R-:W-:Y:S01]  /*30d0*/  IMAD.HI.U32 R12, R3, R87, RZ ;  /* 0x00000057030c7227 */ /* 0x000fe200078e00ff */
[----:B------:R-:W-:-:S02]  /*30e0*/  LOP3.LUT R62, R9, 0x7c, RZ, 0xfc, !PT ;  /* 0x0000007c093e7812 */ /* 0x000fc400078efcff */
[----:B------:R-:W-:Y:S01]  /*30f0*/  IABS R52, R76 ;  /* 0x0000004c00347213 */ /* 0x000fe20000000000 */
[----:B------:R-:W-:Y:S01]  /*3100*/  IMAD.HI.U32 R51, R3, R89, RZ ;  /* 0x0000005903337227 */ /* 0x000fe200078e00ff */
[----:B------:R-:W-:Y:S02]  /*3110*/  IABS R91, R62 ;  /* 0x0000003e005b7213 */ /* 0x000fe40000000000 */
[----:B------:R-:W-:Y:S01]  /*3120*/  IADD3 R12, -R12, RZ, RZ ;  /* 0x000000ff0c0c7210 */ /* 0x000fe20007ffe1ff */
[--C-:B------:R-:W-:Y:S01]  /*3130*/  @!P0 IMAD.IADD R69, R69, 0x1, -R0.reuse ;  /* 0x0000000145458824 */ /* 0x100fe200078e0a00 */
[C---:B------:R-:W-:Y:S01]  /*3140*/  ISETP.GT.U32.AND P0, PT, R0.reuse, R77, PT ;  /* 0x0000004d0000720c */ /* 0x040fe20003f04070 */
[----:B------:R-:W-:Y:S01]  /*3150*/  @!P1 IMAD.IADD R79, R79, 0x1, -R0 ;  /* 0x000000014f4f9824 */ /* 0x000fe200078e0a00 */
[----:B------:R-:W-:Y:S01]  /*3160*/  @!P6 IADD3 R73, R73, -R0, RZ ;  /* 0x800000004949e210 */ /* 0x000fe20007ffe0ff */
[----:B------:R-:W-:Y:S01]  /*3170*/  IMAD.HI.U32 R9, R3, R52, RZ ;  /* 0x0000003403097227 */ /* 0x000fe200078e00ff */
[----:B------:R-:W-:-:S02]  /*3180*/  ISETP.GT.U32.AND P6, PT, R0, R81, PT ;  /* 0x000000510000720c */ /* 0x000fc40003fc4070 */
[----:B------:R-:W-:Y:S01]  /*3190*/  @!P3 IADD3 R83, R83, -R0, RZ ;  /* 0x800000005353b210 */ /* 0x000fe20007ffe0ff */
[----:B------:R-:W-:Y:S01]  /*31a0*/  IMAD.HI.U32 R3, R3, R91, RZ ;  /* 0x0000005b03037227 */ /* 0x000fe200078e00ff */
[----:B------:R-:W-:-:S03]  /*31b0*/  @!P2 IADD3 R71, -R71, RZ, RZ ;  /* 0x000000ff4747a210 */ /* 0x000fc60007ffe1ff */
[----:B------:R-:W-:Y:S02]  /*31c0*/  IMAD.MOV R9, RZ, RZ, -R9 ;  /* 0x000000ffff097224 */ /* 0x000fe400078e0a09 */
[----:B------:R-:W-:Y:S01]  /*31d0*/  @!P0 IADD3 R77, R77, -R0, RZ ;  /* 0x800000004d4d8210 */ /* 0x000fe20007ffe0ff */
[----:B------:R-:W-:Y:S01]  /*31e0*/  IMAD.MOV R3, RZ, RZ, -R3 ;  /* 0x000000ffff037224 */ /* 0x000fe200078e0a03 */
[C---:B------:R-:W-:Y:S01]  /*31f0*/  ISETP.GT.U32.AND P0, PT, R0.reuse, R75, PT ;  /* 0x0000004b0000720c */ /* 0x040fe20003f04070 */
[----:B------:R-:W-:Y:S01]  /*3200*/  IMAD.MOV R60, RZ, RZ, -R51 ;  /* 0x000000ffff3c7224 */ /* 0x000fe200078e0a33 */
[C---:B------:R-:W-:Y:S01]  /*3210*/  ISETP.GT.U32.AND P1, PT, R0.reuse, R77, PT ;  /* 0x0000004d0000720c */ /* 0x040fe20003f24070 */
[----:B------:R-:W-:Y:S01]  /*3220*/  @!P6 IMAD.IADD R81, R81, 0x1, -R0 ;  /* 0x000000015151e824 */ /* 0x000fe200078e0a00 */
[C---:B------:R-:W-:Y:S01]  /*3230*/  ISETP.GT.U32.AND P6, PT, R0.reuse, R79, PT ;  /* 0x0000004f0000720c */ /* 0x040fe20003fc4070 */
[C---:B------:R-:W-:Y:S01]  /*3240*/  IMAD R51, R0.reuse, R9, R52 ;  /* 0x0000000900337224 */ /* 0x040fe200078e0234 */
[----:B------:R-:W-:Y:S01]  /*3250*/  IABS R9, R11 ;  /* 0x0000000b00097213 */ /* 0x000fe20000000000 */
[C---:B------:R-:W-:Y:S01]  /*3260*/  IMAD R91, R0.reuse, R3, R91 ;  /* 0x00000003005b7224 */ /* 0x040fe200078e025b */
[C---:B------:R-:W-:Y:S01]  /*3270*/  ISETP.GT.U32.AND P3, PT, R0.reuse, R81, PT ;  /* 0x000000510000720c */ /* 0x040fe20003f64070 */
[----:B------:R-:W-:Y:S01]  /*3280*/  @!P5 IMAD.MOV R69, RZ, RZ, -R69 ;  /* 0x000000ffff45d224 */ /* 0x000fe200078e0a45 */
[C---:B------:R-:W-:Y:S01]  /*3290*/  ISETP.GT.U32.AND P5, PT, R0.reuse, R83, PT ;  /* 0x000000530000720c */ /* 0x040fe20003fa4070 */
[----:B------:R-:W-:-:S02]  /*32a0*/  IMAD R87, R0, R12, R87 ;  /* 0x0000000c00577224 */ /* 0x000fc400078e0257 */
[----:B------:R-:W-:Y:S01]  /*32b0*/  @!P0 IADD3 R75, R75, -R0, RZ ;  /* 0x800000004b4b8210 */ /* 0x000fe20007ffe0ff */
[C---:B------:R-:W-:Y:S01]  /*32c0*/  IMAD R89, R0.reuse, R60, R89 ;  /* 0x0000003c00597224 */ /* 0x040fe200078e0259 */
[----:B------:R-:W-:Y:S01]  /*32d0*/  ISETP.GT.U32.AND P0, PT, R0, R85, PT ;  /* 0x000000550000720c */ /* 0x000fe20003f04070 */
[----:B------:R-:W-:-:S04]  /*32e0*/  IMAD.HI.U32 R3, R15, R9, RZ ;  /* 0x000000090f037227 */ /* 0x000fc800078e00ff */
[--C-:B------:R-:W-:Y:S01]  /*32f0*/  @!P1 IMAD.IADD R77, R77, 0x1, -R0.reuse ;  /* 0x000000014d4d9824 */ /* 0x100fe200078e0a00 */
[C---:B------:R-:W-:Y:S01]  /*3300*/  ISETP.GT.U32.AND P1, PT, R0.reuse, R51, PT ;  /* 0x000000330000720c */ /* 0x040fe20003f24070 */
[----:B------:R-:W-:Y:S01]  /*3310*/  VIADD R12, R11, 0x80 ;  /* 0x000000800b0c7836 */ /* 0x000fe20000000000 */
[----:B------:R-:W-:Y:S01]  /*3320*/  @!P3 IADD3 R81, R81, -R0, RZ ;  /* 0x800000005151b210 */ /* 0x000fe20007ffe0ff */
[--C-:B------:R-:W-:Y:S01]  /*3330*/  @!P6 IMAD.IADD R79, R79, 0x1, -R0.reuse ;  /* 0x000000014f4fe824 */ /* 0x100fe200078e0a00 */
[C---:B------:R-:W-:Y:S01]  /*3340*/  ISETP.GT.U32.AND P6, PT, R0.reuse, R87, PT ;  /* 0x000000570000720c */ /* 0x040fe20003fc4070 */
[----:B------:R-:W-:Y:S01]  /*3350*/  IMAD.MOV R3, RZ, RZ, -R3 ;  /* 0x000000ffff037224 */ /* 0x000fe200078e0a03 */
[C---:B------:R-:W-:Y:S01]  /*3360*/  ISETP.GT.U32.AND P3, PT, R0.reuse, R89, PT ;  /* 0x000000590000720c */ /* 0x040fe20003f64070 */
[--C-:B------:R-:W-:Y:S01]  /*3370*/  @!P0 IMAD.IADD R85, R85, 0x1, -R0.reuse ;  /* 0x0000000155558824 */ /* 0x100fe200078e0a00 */
[----:B------:R-:W-:Y:S01]  /*3380*/  ISETP.GT.U32.AND P0, PT, R0, R91, PT ;  /* 0x0000005b0000720c */ /* 0x000fe20003f04070 */
[----:B------:R-:W-:Y:S01]  /*3390*/  IMAD R9, R2, R3, R9 ;  /* 0x0000000302097224 */ /* 0x000fe200078e0209 */
[----:B------:R-:W-:Y:S01]  /*33a0*/  IABS R52, R12 ;  /* 0x0000000c00347213 */ /* 0x000fe20000000000 */
[--C-:B------:R-:W-:Y:S01]  /*33b0*/  @!P5 IMAD.IADD R83, R83, 0x1, -R0.reuse ;  /* 0x000000015353d824 */ /* 0x100fe200078e0a00 */
[----:B------:R-:W-:Y:S01]  /*33c0*/  ISETP.GE.AND P5, PT, R64, RZ, PT ;  /* 0x000000ff4000720c */ /* 0x000fe20003fa6270 */
[----:B------:R-:W-:Y:S01]  /*33d0*/  @!P4 IMAD.MOV R73, RZ, RZ, -R73 ;  /* 0x000000ffff49c224 */ /* 0x000fe200078e0a49 */
[----:B------:R-:W-:Y:S01]  /*33e0*/  @!P1 IADD3 R51, R51, -R0, RZ ;  /* 0x8000000033339210 */ /* 0x000fe20007ffe0ff */
[----:B------:R-:W-:Y:S01]  /*33f0*/  IMAD.HI.U32 R15, R15, R52, RZ ;  /* 0x000000340f0f7227 */ /* 0x000fe200078e00ff */
[----:B------:R-:W-:Y:S01]  /*3400*/  ISETP.GE.AND P1, PT, R66, RZ, PT ;  /* 0x000000ff4200720c */ /* 0x000fe20003f26270 */
[----:B------:R-:W-:Y:S01]  /*3410*/  STL [R1+0x7b8], R12 ;  /* 0x0007b80c01007387 */ /* 0x000fe20000100800 */
[----:B------:R-:W-:Y:S01]  /*3420*/  ISETP.GT.U32.AND P4, PT, R0, R85, PT ;  /* 0x000000550000720c */ /* 0x000fe20003f84070 */
[--C-:B------:R-:W-:Y:S01]  /*3430*/  @!P6 IMAD.IADD R87, R87, 0x1, -R0.reuse ;  /* 0x000000015757e824 */ /* 0x100fe200078e0a00 */
[----:B------:R-:W-:Y:S01]  /*3440*/  ISETP.GE.AND P6, PT, R68, RZ, PT ;  /* 0x000000ff4400720c */ /* 0x000fe20003fc6270 */
[--C-:B------:R-:W-:Y:S01]  /*3450*/  @!P0 IMAD.IADD R91, R91, 0x1, -R0.reuse ;  /* 0x000000015b5b8824 */ /* 0x100fe200078e0a00 */
[----:B------:R-:W-:Y:S01]  /*3460*/  ISETP.GT.U32.AND P0, PT, R2, R9, PT ;  /* 0x000000090200720c */ /* 0x000fe20003f04070 */
[----:B------:R-:W-:Y:S01]  /*3470*/  @!P3 IMAD.IADD R89, R89, 0x1, -R0 ;  /* 0x000000015959b824 */ /* 0x000fe200078e0a00 */
[----:B------:R-:W-:Y:S01]  /*3480*/  IADD3 R15, -R15, RZ, RZ ;  /* 0x000000ff0f0f7210 */ /* 0x000fe20007ffe1ff */
[----:B------:R-:W-:Y:S01]  /*3490*/  @!P5 IMAD.MOV R75, RZ, RZ, -R75 ;  /* 0x000000ffff4bd224 */ /* 0x000fe200078e0a4b */
[----:B------:R-:W-:-:S02]  /*34a0*/  ISETP.GE.AND P3, PT, R70, RZ, PT ;  /* 0x000000ff4600720c */ /* 0x000fc40003f66270 */
[----:B------:R-:W-:Y:S01]  /*34b0*/  ISETP.GT.U32.AND P5, PT, R0, R89, PT ;  /* 0x000000590000720c */ /* 0x000fe20003fa4070 */
[----:B------:R-:W-:Y:S01]  /*34c0*/  IMAD R15, R2, R15, R52 ;  /* 0x0000000f020f7224 */ /* 0x000fe200078e0234 */
[----:B------:R-:W-:Y:S01]  /*34d0*/  @!P1 IADD3 R77, -R77, RZ, RZ ;  /* 0x000000ff4d4d9210 */ /* 0x000fe20007ffe1ff */
[----:B------:R-:W-:Y:S01]  /*34e0*/  @!P4 IMAD.IADD R85, R85, 0x1, -R0 ;  /* 0x000000015555c824 */ /* 0x000fe200078e0a00 */
[----:B------:R-:W-:Y:S01]  /*34f0*/  ISETP.GT.U32.AND P1, PT, R0, R51, PT ;  /* 0x000000330000720c */ /* 0x000fe20003f24070 */
[----:B------:R-:W-:Y:S01]  /*3500*/  @!P6 IMAD.MOV R79, RZ, RZ, -R79 ;  /* 0x000000ffff4fe224 */ /* 0x000fe200078e0a4f */
[----:B------:R-:W-:Y:S01]  /*3510*/  ISETP.GT.U32.AND P2, PT, R2, R15, PT ;  /* 0x0000000f0200720c */ /* 0x000fe20003f44070 */
[----:B------:R-:W-:Y:S01]  /*3520*/  @!P0 IMAD.IADD R9, R9, 0x1, -R2 ;  /* 0x0000000109098824 */ /* 0x000fe200078e0a02 */
[C---:B------:R-:W-:Y:S02]  /*3530*/  ISETP.GT.U32.AND P0, PT, R0.reuse, R91, PT ;  /* 0x0000005b0000720c */ /* 0x040fe40003f04070 */
[----:B------:R-:W-:Y:S01]  /*3540*/  ISETP.GT.U32.AND P6, PT, R0, R87, PT ;  /* 0x000000570000720c */ /* 0x000fe20003fc4070 */
[----:B------:R-:W-:Y:S01]  /*3550*/  @!P3 IMAD.MOV R81, RZ, RZ, -R81 ;  /* 0x000000ffff51b224 */ /* 0x000fe200078e0a51 */
[----:B------:R-:W-:Y:S01]  /*3560*/  ISETP.GT.U32.AND P3, PT, R2, R9, PT ;  /* 0x000000090200720c */ /* 0x000fe20003f64070 */
[----:B------:R-:W-:Y:S01]  /*3570*/  @!P5 IMAD.IADD R89, R89, 0x1, -R0 ;  /* 0x000000015959d824 */ /* 0x000fe200078e0a00 */
[----:B------:R-:W-:-:S02]  /*3580*/  ISETP.GE.AND P5, PT, R78, RZ, PT ;  /* 0x000000ff4e00720c */ /* 0x000fc40003fa6270 */
[----:B------:R-:W-:Y:S02]  /*3590*/  ISETP.GE.AND P4, PT, R72, RZ, PT ;  /* 0x000000ff4800720c */ /* 0x000fe40003f86270 */
[----:B------:R-:W-:Y:S02]  /*35a0*/  @!P1 IADD3 R51, R51, -R0, RZ ;  /* 0x8000000033339210 */ /* 0x000fe40007ffe0ff */
[----:B------:R-:W-:Y:S02]  /*35b0*/  @!P2 IADD3 R15, R15, -R2, RZ ;  /* 0x800000020f0fa210 */ /* 0x000fe40007ffe0ff */
[----:B------:R-:W-:Y:S01]  /*35c0*/  @!P0 IADD3 R91, R91, -R0, RZ ;  /* 0x800000005b5b8210 */ /* 0x000fe20007ffe0ff */
[----:B------:R-:W-:Y:S01]  /*35d0*/  @!P6 IMAD.IADD R87, R87, 0x1, -R0 ;  /* 0x000000015757e824 */ /* 0x000fe200078e0a00 */
[----:B------:R-:W-:Y:S01]  /*35e0*/  ISETP.GE.AND P0, PT, R80, RZ, PT ;  /* 0x000000ff5000720c */ /* 0x000fe20003f06270 */
[----:B------:R-:W-:Y:S01]  /*35f0*/  @!P3 IMAD.IADD R9, R9, 0x1, -R2 ;  /* 0x000000010909b824 */ /* 0x000fe200078e0a02 */
[----:B------:R-:W-:Y:S01]  /*3600*/  ISETP.GT.U32.AND P2, PT, R2, R15, PT ;  /* 0x0000000f0200720c */ /* 0x000fe20003f44070 */
[----:B------:R-:W-:Y:S01]  /*3610*/  @!P5 IMAD.MOV R87, RZ, RZ, -R87 ;  /* 0x000000ffff57d224 */ /* 0x000fe200078e0a57 */
[----:B------:R-:W-:Y:S01]  /*3620*/  ISETP.GE.AND P1, PT, R74, RZ, PT ;  /* 0x000000ff4a00720c */ /* 0x000fe20003f26270 */
[----:B------:R-:W-:Y:S01]  /*3630*/  IMAD.MOV.U32 R60, RZ, RZ, R51 ;  /* 0x000000ffff3c7224 */ /* 0x000fe200078e0033 */
[----:B------:R-:W-:-:S02]  /*3640*/  ISETP.GE.AND P6, PT, R76, RZ, PT ;  /* 0x000000ff4c00720c */ /* 0x000fc40003fc6270 */
[----:B------:R-:W-:Y:S01]  /*3650*/  ISETP.GE.AND P3, PT, R62, RZ, PT ;  /* 0x000000ff3e00720c */ /* 0x000fe20003f66270 */
[----:B------:R-:W-:Y:S01]  /*3660*/  IMAD R62, R86, R105, RZ ;  /* 0x00000069563e7224 */ /* 0x000fe200078e02ff */
[----:B------:R-:W-:Y:S02]  /*3670*/  ISETP.GE.AND P5, PT, R11, RZ, PT ;  /* 0x000000ff0b00720c */ /* 0x000fe40003fa6270 */
[----:B------:R-:W-:Y:S01]  /*3680*/  @!P4 IADD3 R83, -R83, RZ, RZ ;  /* 0x000000ff5353c210 */ /* 0x000fe20007ffe1ff */
[----:B------:R-:W-:Y:S01]  /*3690*/  @!P0 IMAD.MOV R89, RZ, RZ, -R89 ;  /* 0x000000ffff598224 */ /* 0x000fe200078e0a59 */
[----:B------:R-:W-:Y:S01]  /*36a0*/  ISETP.GE.AND P0, PT, R12, RZ, PT ;  /* 0x000000ff0c00720c */ /* 0x000fe20003f06270 */
[----:B------:R-:W-:Y:S01]  /*36b0*/  @!P2 IMAD.IADD R15, R15, 0x1, -R2 ;  /* 0x000000010f0fa824 */ /* 0x000fe200078e0a02 */
[----:B------:R-:W-:Y:S01]  /*36c0*/  ISETP.NE.AND P2, PT, R84, RZ, PT ;  /* 0x000000ff5400720c */ /* 0x000fe20003f45270 */
[----:B------:R-:W-:Y:S01]  /*36d0*/  @!P1 IMAD.MOV R85, RZ, RZ, -R85 ;  /* 0x000000ffff559224 */ /* 0x000fe200078e0a55 */
[----:B------:R-:W-:Y:S01]  /*36e0*/  LOP3.LUT R51, RZ, R84, RZ, 0x33, !PT ;  /* 0x00000054ff337212 */ /* 0x000fe200078e33ff */
[----:B------:R-:W1:Y:S01]  /*36f0*/  LDC.64 R2, c[0x0][0x230] ;  /* 0x00008c00ff027b82 */ /* 0x000e620000000a00 */
[----:B------:R-:W-:-:S02]  /*3700*/  @!P6 IADD3 R60, -R60, RZ, RZ ;  /* 0x000000ff3c3ce210 */ /* 0x000fc40007ffe1ff */
[----:B------:R-:W-:Y:S01]  /*3710*/  @!P3 IADD3 R91, -R91, RZ, RZ ;  /* 0x000000ff5b5bb210 */ /* 0x000fe20007ffe1ff */
[----:B------:R-:W-:Y:S01]  /*3720*/  @!P5 IMAD.MOV R9, RZ, RZ, -R9 ;  /* 0x000000ffff09d224 */ /* 0x000fe200078e0a09 */
[----:B------:R-:W-:Y:S02]  /*3730*/  LEA R0, P4, R62, UR4, 0x2 ;  /* 0x000000043e007c11 */ /* 0x000fe4000f8810ff */
[----:B------:R-:W-:Y:S01]  /*3740*/  ISETP.NE.AND P1, PT, R82, RZ, PT ;  /* 0x000000ff5200720c */ /* 0x000fe20003f25270 */
[----:B------:R-:W-:Y:S01]  /*3750*/  @!P0 IMAD.MOV R15, RZ, RZ, -R15 ;  /* 0x000000ffff0f8224 */ /* 0x000fe200078e0a0f */
[----:B------:R-:W-:Y:S01]  /*3760*/  LOP3.LUT R52, RZ, R82, RZ, 0x33, !PT ;  /* 0x00000052ff347212 */ /* 0x000fe200078e33ff */
[----:B------:R-:W2:Y:S01]  /*3770*/  S2UR UR4, SR_CgaCtaId ;  /* 0x00000000000479c3 */ /* 0x000ea20000008800 */
[C---:B------:R-:W-:Y:S02]  /*3780*/  SEL R64, R51.reuse, R4, !P2 ;  /* 0x0000000433407207 */ /* 0x040fe40005000000 */
[----:B------:R-:W-:-:S02]  /*3790*/  SEL R66, R51, R6, !P2 ;  /* 0x0000000633427207 */ /* 0x000fc40005000000 */
[C---:B------:R-:W-:Y:S02]  /*37a0*/  SEL R68, R51.reuse, R8, !P2 ;  /* 0x0000000833447207 */ /* 0x040fe40005000000 */
[C---:B------:R-:W-:Y:S02]  /*37b0*/  SEL R70, R51.reuse, R13, !P2 ;  /* 0x0000000d33467207 */ /* 0x040fe40005000000 */
[C---:B------:R-:W-:Y:S02]  /*37c0*/  SEL R16, R51.reuse, R16, !P2 ;  /* 0x0000001033107207 */ /* 0x040fe40005000000 */
[C---:B------:R-:W-:Y:S02]  /*37d0*/  SEL R17, R51.reuse, R17, !P2 ;  /* 0x0000001133117207 */ /* 0x040fe40005000000 */
[C---:B------:R-:W-:Y:S01]  /*37e0*/  SEL R18, R51.reuse, R18, !P2 ;  /* 0x0000001233127207 */ /* 0x040fe20005000000 */
[C---:B-1----:R-:W-:Y:S01]  /*37f0*/  VIADD R133, R2.reuse, 0xfffffffe ;  /* 0xfffffffe02857836 */ /* 0x042fe20000000000 */
[C---:B------:R-:W-:Y:S01]  /*3800*/  SEL R19, R51.reuse, R19, !P2 ;  /* 0x0000001333137207 */ /* 0x040fe20005000000 */
[----:B------:R-:W-:Y:S01]  /*3810*/  VIADD R134, R2, 0xfffffffd ;  /* 0xfffffffd02867836 */ /* 0x000fe20000000000 */
[----:B------:R-:W-:-:S02]  /*3820*/  SEL R20, R51, R20, !P2 ;  /* 0x0000001433147207 */ /* 0x000fc40005000000 */
[C---:B------:R-:W-:Y:S02]  /*3830*/  SEL R21, R51.reuse, R21, !P2 ;  /* 0x0000001533157207 */ /* 0x040fe40005000000 */
[C---:B------:R-:W-:Y:S02]  /*3840*/  SEL R22, R51.reuse, R22, !P2 ;  /* 0x0000001633167207 */ /* 0x040fe40005000000 */
[C---:B------:R-:W-:Y:S01]  /*3850*/  SEL R23, R51.reuse, R23, !P2 ;  /* 0x0000001733177207 */ /* 0x040fe20005000000 */
[----:B--2---:R-:W-:Y:S01]  /*3860*/  ULEA UR8, UR4, UR8, 0x18 ;  /* 0x0000000804087291 */ /* 0x004fe2000f8ec03f */
[C---:B------:R-:W-:Y:S02]  /*3870*/  SEL R72, R51.reuse, R24, !P2 ;  /* 0x0000001833487207 */ /* 0x040fe40005000000 */
[C---:B------:R-:W-:Y:S01]  /*3880*/  SEL R74, R51.reuse, R25, !P2 ;  /* 0x00000019334a7207 */ /* 0x040fe20005000000 */
[----:B------:R-:W-:Y:S01]  /*3890*/  ULDC UR4, c[0x0][0x230] ;  /* 0x00008c0000047ab9 */ /* 0x000fe20000000800 */
[----:B------:R-:W-:-:S02]  /*38a0*/  SEL R76, R51, R26, !P2 ;  /* 0x0000001a334c7207 */ /* 0x000fc40005000000 */
[C---:B------:R-:W-:Y:S02]  /*38b0*/  SEL R78, R51.reuse, R27, !P2 ;  /* 0x0000001b334e7207 */ /* 0x040fe40005000000 */
[C---:B------:R-:W-:Y:S02]  /*38c0*/  SEL R80, R51.reuse, R28, !P2 ;  /* 0x0000001c33507207 */ /* 0x040fe40005000000 */
[C---:B------:R-:W-:Y:S02]  /*38d0*/  SEL R82, R51.reuse, R29, !P2 ;  /* 0x0000001d33527207 */ /* 0x040fe40005000000 */
[C---:B------:R-:W-:Y:S02]  /*38e0*/  SEL R30, R51.reuse, R30, !P2 ;  /* 0x0000001e331e7207 */ /* 0x040fe40005000000 */
[C---:B------:R-:W-:Y:S02]  /*38f0*/  SEL R31, R51.reuse, R31, !P2 ;  /* 0x0000001f331f7207 */ /* 0x040fe40005000000 */
        /* <DEDUP_REMOVED lines=43> */
[----:B------:R-:W-:Y:S02]  /*3bb0*/  SEL R51, R51, R5, !P2 ;  /* 0x0000000533337207 */ /* 0x000fe40005000000 */
[----:B------:R-:W-:Y:S01]  /*3bc0*/  LEA.HI.X.SX32 R5, R62, UR5, 0x2, P4 ;  /* 0x000000053e057c11 */ /* 0x000fe2000a0f16ff */
[----:B------:R-:W-:Y:S01]  /*3bd0*/  ULDC UR5, c[0x0][0x240] ;  /* 0x0000900000057ab9 */ /* 0x000fe20000000800 */
[----:B------:R-:W-:Y:S01]  /*3be0*/  SEL R4, R52, R9, !P1 ;  /* 0x0000000934047207 */ /* 0x000fe20004800000 */
[----:B------:R-:W-:Y:S01]  /*3bf0*/  IMAD R8, R64, UR5, RZ ;  /* 0x0000000540087c24 */ /* 0x000fe2000f8e02ff */
[----:B------:R-:W-:Y:S01]  /*3c00*/  SEL R6, R52, R15, !P1 ;  /* 0x0000000f34067207 */ /* 0x000fe20004800000 */
[----:B------:R-:W-:Y:S01]  /*3c10*/  IMAD R24, R22, UR5, RZ ;  /* 0x0000000516187c24 */ /* 0x000fe2000f8e02ff */
[----:B------:R-:W-:Y:S01]  /*3c20*/  IADD3 R132, R2, -0x1, RZ ;  /* 0xffffffff02847810 */ /* 0x000fe20007ffe0ff */
[----:B------:R-:W-:Y:S01]  /*3c30*/  IMAD R9, R66, UR5, RZ ;  /* 0x0000000542097c24 */ /* 0x000fe2000f8e02ff */
[----:B------:R-:W-:Y:S01]  /*3c40*/  LEA R22, P0, R8, R0, 0x2 ;  /* 0x0000000008167211 */ /* 0x000fe200078010ff */
[----:B------:R-:W-:-:S02]  /*3c50*/  IMAD R13, R68, UR5, RZ ;  /* 0x00000005440d7c24 */ /* 0x000fc4000f8e02ff */
[----:B------:R-:W-:Y:S02]  /*3c60*/  IMAD R15, R70, UR5, RZ ;  /* 0x00000005460f7c24 */ /* 0x000fe4000f8e02ff */
[----:B------:R-:W-:Y:S02]  /*3c70*/  IMAD R16, R16, UR5, RZ ;  /* 0x0000000510107c24 */ /* 0x000fe4000f8e02ff */
[----:B------:R-:W-:Y:S01]  /*3c80*/  IMAD R25, R23, UR5, RZ ;  /* 0x0000000517197c24 */ /* 0x000fe2000f8e02ff */
[----:B------:R-:W-:Y:S01]  /*3c90*/  LEA.HI.X.SX32 R23, R8, R5, 0x2, P0 ;  /* 0x0000000508177211 */ /* 0x000fe200000f16ff */
[----:B------:R-:W-:Y:S02]  /*3ca0*/  IMAD R17, R17, UR5, RZ ;  /* 0x0000000511117c24 */ /* 0x000fe4000f8e02ff */
[----:B------:R-:W-:Y:S02]  /*3cb0*/  IMAD R19, R19, UR5, RZ ;  /* 0x0000000513137c24 */ /* 0x000fe4000f8e02ff */
[----:B------:R-:W-:Y:S01]  /*3cc0*/  IMAD R65, R30, UR5, RZ ;  /* 0x000000051e417c24 */ /* 0x000fe2000f8e02ff */
[----:B------:R-:W-:Y:S01]  /*3cd0*/  LEA R30, P0, R9, R0, 0x2 ;  /* 0x00000000091e7211 */ /* 0x000fe200078010ff */
[----:B------:R-:W-:-:S02]  /*3ce0*/  IMAD R18, R18, UR5, RZ ;  /* 0x0000000512127c24 */ /* 0x000fc4000f8e02ff */
[----:B------:R-:W-:Y:S02]  /*3cf0*/  IMAD R20, R20, UR5, RZ ;  /* 0x0000000514147c24 */ /* 0x000fe4000f8e02ff */
[----:B------:R-:W-:Y:S01]  /*3d00*/  IMAD R69, R32, UR5, RZ ;  /* 0x0000000520457c24 */ /* 0x000fe2000f8e02ff */
[-C--:B------:R-:W-:Y:S01]  /*3d10*/  LEA R32, P1, R13, R0.reuse, 0x2 ;  /* 0x000000000d207211 */ /* 0x080fe200078210ff */
[----:B------:R-:W-:Y:S02]  /*3d20*/  IMAD R21, R21, UR5, RZ ;  /* 0x0000000515157c24 */ /* 0x000fe4000f8e02ff */
[----:B------:R-:W-:Y:S01]  /*3d30*/  IMAD R73, R34, UR5, RZ ;  /* 0x0000000522497c24 */ /* 0x000fe2000f8e02ff */
[-C--:B------:R-:W-:Y:S01]  /*3d40*/  LEA R34, P2, R15, R0.reuse, 0x2 ;  /* 0x000000000f227211 */ /* 0x080fe200078410ff */
[----:B------:R-:W-:Y:S01]  /*3d50*/  IMAD R77, R36, UR5, RZ ;  /* 0x00000005244d7c24 */ /* 0x000fe2000f8e02ff */
[-C--:B------:R-:W-:Y:S01]  /*3d60*/  LEA R36, P3, R16, R0.reuse, 0x2 ;  /* 0x0000000010247211 */ /* 0x080fe200078610ff */
[----:B------:R-:W-:Y:S01]  /*3d70*/  IMAD R67, R31, UR5, RZ ;  /* 0x000000051f437c24 */ /* 0x000fe2000f8e02ff */
[----:B------:R-:W-:Y:S01]  /*3d80*/  LEA.HI.X.SX32 R31, R9, R5, 0x2, P0 ;  /* 0x00000005091f7211 */ /* 0x000fe200000f16ff */
[----:B------:R-:W-:Y:S01]  /*3d90*/  IMAD R81, R38, UR5, RZ ;  /* 0x0000000526517c24 */ /* 0x000fe2000f8e02ff */
[-C--:B------:R-:W-:Y:S01]  /*3da0*/  LEA R38, P4, R17, R0.reuse, 0x2 ;  /* 0x0000000011267211 */ /* 0x080fe200078810ff */
[----:B------:R-:W-:Y:S01]  /*3db0*/  IMAD R89, R42, UR5, RZ ;  /* 0x000000052a597c24 */ /* 0x000fe2000f8e02ff */
[-C--:B------:R-:W-:Y:S01]  /*3dc0*/  LEA R42, P6, R19, R0.reuse, 0x2 ;  /* 0x00000000132a7211 */ /* 0x080fe200078c10ff */
[----:B------:R-:W-:Y:S01]  /*3dd0*/  IMAD R26, R72, UR5, RZ ;  /* 0x00000005481a7c24 */ /* 0x000fe2000f8e02ff */
[----:B------:R-:W-:Y:S01]  /*3de0*/  LEA R44, P0, R20, R0, 0x2 ;  /* 0x00000000142c7211 */ /* 0x000fe200078010ff */
[----:B------:R-:W-:-:S02]  /*3df0*/  IMAD R28, R76, UR5, RZ ;  /* 0x000000054c1c7c24 */ /* 0x000fc4000f8e02ff */
[----:B------:R-:W-:Y:S01]  /*3e00*/  IMAD R71, R33, UR5, RZ ;  /* 0x0000000521477c24 */ /* 0x000fe2000f8e02ff */
[-C--:B------:R-:W-:Y:S01]  /*3e10*/  LEA.HI.X.SX32 R33, R13, R5.reuse, 0x2, P1 ;  /* 0x000000050d217211 */ /* 0x080fe200008f16ff */
[----:B------:R-:W-:Y:S01]  /*3e20*/  IMAD R87, R40, UR5, RZ ;  /* 0x0000000528577c24 */ /* 0x000fe2000f8e02ff */
[-C--:B------:R-:W-:Y:S01]  /*3e30*/  LEA R40, P5, R18, R0.reuse, 0x2 ;  /* 0x0000000012287211 */ /* 0x080fe200078a10ff */
[----:B------:R-:W-:Y:S01]  /*3e40*/  IMAD R27, R74, UR5, RZ ;  /* 0x000000054a1b7c24 */ /* 0x000fe2000f8e02ff */
[-C--:B------:R-:W-:Y:S01]  /*3e50*/  LEA R46, P1, R21, R0.reuse, 0x2 ;  /* 0x00000000152e7211 */ /* 0x080fe200078210ff */
[----:B------:R-:W-:Y:S01]  /*3e60*/  IMAD R29, R78, UR5, RZ ;  /* 0x000000054e1d7c24 */ /* 0x000fe2000f8e02ff */
[-C--:B------:R-:W-:Y:S01]  /*3e70*/  LEA.HI.X.SX32 R45, R20, R5.reuse, 0x2, P0 ;  /* 0x00000005142d7211 */ /* 0x080fe200000f16ff */
[----:B------:R-:W-:Y:S01]  /*3e80*/  IMAD R75, R35, UR5, RZ ;  /* 0x00000005234b7c24 */ /* 0x000fe2000f8e02ff */
[-C--:B------:R-:W-:Y:S01]  /*3e90*/  LEA.HI.X.SX32 R35, R15, R5.reuse, 0x2, P2 ;  /* 0x000000050f237211 */ /* 0x080fe200010f16ff */
[----:B------:R-:W-:Y:S01]  /*3ea0*/  IMAD R61, R80, UR5, RZ ;  /* 0x00000005503d7c24 */ /* 0x000fe2000f8e02ff */
[-C--:B------:R-:W-:Y:S01]  /*3eb0*/  LEA R48, P2, R24, R0.reuse, 0x2 ;  /* 0x0000000018307211 */ /* 0x080fe200078410ff */
[----:B------:R-:W-:Y:S01]  /*3ec0*/  IMAD R79, R37, UR5, RZ ;  /* 0x00000005254f7c24 */ /* 0x000fe2000f8e02ff */
[-C--:B------:R-:W-:Y:S01]  /*3ed0*/  LEA.HI.X.SX32 R37, R16, R5.reuse, 0x2, P3 ;  /* 0x0000000510257211 */ /* 0x080fe200018f16ff */
        /* <DEDUP_REMOVED lines=13> */
[-C--:B------:R-:W-:Y:S01]  /*3fb0*/  LEA R54, P5, R27, R0.reuse, 0x2 ;  /* 0x000000001b367211 */ /* 0x080fe200078a10ff */
        /* <DEDUP_REMOVED lines=20> */
[----:B------:R-:W-:Y:S01]  /*4100*/  STL.64 [R1+0x948], R32 ;  /* 0x0009482001007387 */ /* 0x000fe20000100a00 */
[-C--:B------:R-:W-:Y:S01]  /*4110*/  LEA.HI.X.SX32 R55, R27, R5.reuse, 0x2, P5 ;  /* 0x000000051b377211 */ /* 0x080fe200028f16ff */
[----:B------:R-:W-:Y:S01]  /*4120*/  IMAD R112, R112, UR5, RZ ;  /* 0x0000000570707c24 */ /* 0x000fe2000f8e02ff */
[-C--:B------:R-:W-:Y:S01]  /*4130*/  LEA R70, P6, R71, R0.reuse, 0x2 ;  /* 0x0000000047467211 */ /* 0x080fe200078c10ff */
[----:B------:R1:W-:Y:S01]  /*4140*/  STL.64 [R1+0x930], R34 ;  /* 0x0009302201007387 */ /* 0x0003e20000100a00 */
[-C--:B------:R-:W-:Y:S01]  /*4150*/  LEA.HI.X.SX32 R59, R29, R5.reuse, 0x2, P0 ;  /* 0x000000051d3b7211 */ /* 0x080fe200000f16ff */
[----:B------:R-:W-:Y:S01]  /*4160*/  IMAD R113, R113, UR5, RZ ;  /* 0x0000000571717c24 */ /* 0x000fe2000f8e02ff */
[-C--:B------:R-:W-:Y:S01]  /*4170*/  LEA R68, P5, R69, R0.reuse, 0x2 ;  /* 0x0000000045447211 */ /* 0x080fe200078a10ff */
[----:B------:R-:W-:Y:S01]  /*4180*/  STL.64 [R1+0x950], R40 ;  /* 0x0009502801007387 */ /* 0x000fe20000100a00 */
[-C--:B------:R-:W-:Y:S01]  /*4190*/  LEA R72, P0, R73, R0.reuse, 0x2 ;  /* 0x0000000049487211 */ /* 0x080fe200078010ff */
[----:B------:R-:W-:Y:S01]  /*41a0*/  IMAD R114, R114, UR5, RZ ;  /* 0x0000000572727c24 */ /* 0x000fe2000f8e02ff */
[-C--:B------:R-:W-:Y:S01]  /*41b0*/  LEA.HI.X.SX32 R61, R61, R5.reuse, 0x2, P1 ;  /* 0x000000053d3d7211 */ /* 0x080fe200008f16ff */
        /* <DEDUP_REMOVED lines=12> */
[----:B------:R2:W-:Y:S01]  /*4280*/  STL.64 [R1+0x958], R56 ;  /* 0x0009583801007387 */ /* 0x0005e20000100a00 */
        /* <DEDUP_REMOVED lines=9> */
[----:B------:R3:W-:Y:S01]  /*4320*/  STL.64 [R1+0x920], R66 ;  /* 0x0009204201007387 */ /* 0x0007e20000100a00 */
        /* <DEDUP_REMOVED lines=18> */
[----:B------:R-:W-:Y:S01]  /*4450*/  LEA.HI.X.SX32 R85, R85, R5, 0x2, P6 ;  /* 0x0000000555557211 */ /* 0x000fe200030f16ff */
[-C--:B------:R-:W-:Y:S01]  /*4460*/  IMAD R4, R4, R3.reuse, RZ ;  /* 0x0000000304047224 */ /* 0x080fe200078e02ff */
[-C--:B------:R-:W-:Y:S01]  /*4470*/  LEA R94, P4, R95, R0.reuse, 0x2 ;  /* 0x000000005f5e7211 */ /* 0x080fe200078810ff */
[----:B------:R-:W-:Y:S01]  /*4480*/  IMAD R6, R6, R3, RZ ;  /* 0x0000000306067224 */ /* 0x000fe200078e02ff */
[----:B------:R-:W-:Y:S01]  /*4490*/  LEA.HI.X.SX32 R83, R83, R5, 0x2, P5 ;  /* 0x0000000553537211 */ /* 0x000fe200028f16ff */
[----:B------:R-:W-:Y:S01]  /*44a0*/  VIADD R3, R2, 0xffffffdf ;  /* 0xffffffdf02037836 */ /* 0x000fe20000000000 */
[----:B------:R-:W-:-:S02]  /*44b0*/  LEA R98, P6, R99, R0, 0x2 ;  /* 0x0000000063627211 */ /* 0x000fc400078c10ff */
[-C--:B------:R-:W-:Y:S01]  /*44c0*/  LEA.HI.X.SX32 R87, R87, R5.reuse, 0x2, P0 ;  /* 0x0000000557577211 */ /* 0x080fe200000f16ff */
[----:B------:R4:W-:Y:S01]  /*44d0*/  STL.64 [R1+0x918], R82 ;  /* 0x0009185201007387 */ /* 0x0009e20000100a00 */
[-C--:B------:R-:W-:Y:S02]  /*44e0*/  LEA R96, P5, R97, R0.reuse, 0x2 ;  /* 0x0000000061607211 */ /* 0x080fe400078a10ff */
[-C--:B------:R-:W-:Y:S02]  /*44f0*/  LEA R100, P0, R101, R0.reuse, 0x2 ;  /* 0x0000000065647211 */ /* 0x080fe400078010ff */
[-C--:B------:R-:W-:Y:S02]  /*4500*/  LEA.HI.X.SX32 R89, R89, R5.reuse, 0x2, P1 ;  /* 0x0000000559597211 */ /* 0x080fe400008f16ff */
[----:B------:R-:W-:Y:S02]  /*4510*/  LEA R102, P1, R103, R0, 0x2 ;  /* 0x0000000067667211 */ /* 0x000fe400078210ff */
[----:B------:R-:W-:-:S02]  /*4520*/  LEA.HI.X.SX32 R91, R91, R5, 0x2, P2 ;  /* 0x000000055b5b7211 */ /* 0x000fc400010f16ff */
[-C--:B------:R-:W-:Y:S02]  /*4530*/  LEA R28, P2, R106, R0.reuse, 0x2 ;  /* 0x000000006a1c7211 */ /* 0x080fe400078410ff */
[-C--:B------:R-:W-:Y:S02]  /*4540*/  LEA.HI.X.SX32 R93, R93, R5.reuse, 0x2, P3 ;  /* 0x000000055d5d7211 */ /* 0x080fe400018f16ff */
[-C--:B------:R-:W-:Y:S02]  /*4550*/  LEA R24, P3, R107, R0.reuse, 0x2 ;  /* 0x000000006b187211 */ /* 0x080fe400078610ff */
[-C--:B------:R-:W-:Y:S02]  /*4560*/  LEA.HI.X.SX32 R95, R95, R5.reuse, 0x2, P4 ;  /* 0x000000055f5f7211 */ /* 0x080fe400020f16ff */
[----:B------:R-:W-:Y:S02]  /*4570*/  LEA.HI.X.SX32 R99, R99, R5, 0x2, P6 ;  /* 0x0000000563637211 */ /* 0x000fe400030f16ff */
[----:B------:R-:W-:-:S02]  /*4580*/  LEA R20, P4, R108, R0, 0x2 ;  /* 0x000000006c147211 */ /* 0x000fc400078810ff */
[-C--:B------:R-:W-:Y:S02]  /*4590*/  LEA.HI.X.SX32 R97, R97, R5.reuse, 0x2, P5 ;  /* 0x0000000561617211 */ /* 0x080fe400028f16ff */
[-C--:B-1----:R-:W-:Y:S02]  /*45a0*/  LEA R34, P6, R110, R0.reuse, 0x2 ;  /* 0x000000006e227211 */ /* 0x082fe400078c10ff */
[-C--:B------:R-:W-:Y:S02]  /*45b0*/  LEA.HI.X.SX32 R101, R101, R5.reuse, 0x2, P0 ;  /* 0x0000000565657211 */ /* 0x080fe400000f16ff */
[-C--:B------:R-:W-:Y:S02]  /*45c0*/  LEA R26, P5, R109, R0.reuse, 0x2 ;  /* 0x000000006d1a7211 */ /* 0x080fe400078a10ff */
[----:B------:R-:W-:Y:S02]  /*45d0*/  LEA R138, P0, R111, R0, 0x2 ;  /* 0x000000006f8a7211 */ /* 0x000fe400078010ff */
[----:B------:R-:W-:-:S02]  /*45e0*/  LEA.HI.X.SX32 R103, R103, R5, 0x2, P1 ;  /* 0x0000000567677211 */ /* 0x000fc400008f16ff */
[-C--:B------:R-:W-:Y:S02]  /*45f0*/  LEA R176, P1, R112, R0.reuse, 0x2 ;  /* 0x0000000070b07211 */ /* 0x080fe400078210ff */
[-C--:B------:R-:W-:Y:S02]  /*4600*/  LEA.HI.X.SX32 R29, R106, R5.reuse, 0x2, P2 ;  /* 0x000000056a1d7211 */ /* 0x080fe400010f16ff */
[-C--:B--2---:R-:W-:Y:S02]  /*4610*/  LEA R56, P2, R113, R0.reuse, 0x2 ;  /* 0x0000000071387211 */ /* 0x084fe400078410ff */
[-C--:B------:R-:W-:Y:S02]  /*4620*/  LEA.HI.X.SX32 R25, R107, R5.reuse, 0x2, P3 ;  /* 0x000000056b197211 */ /* 0x080fe400018f16ff */
[----:B------:R-:W-:Y:S02]  /*4630*/  LEA R50, P3, R114, R0, 0x2 ;  /* 0x0000000072327211 */ /* 0x000fe400078610ff */
[-C--:B------:R-:W-:Y:S01]  /*4640*/  LEA.HI.X.SX32 R21, R108, R5.reuse, 0x2, P4 ;  /* 0x000000056c157211 */ /* 0x080fe200020f16ff */
[----:B------:R-:W-:Y:S01]  /*4650*/  STL.64 [R1+0x910], R24 ;  /* 0x0009101801007387 */ /* 0x000fe20000100a00 */
[----:B------:R-:W-:-:S02]  /*4660*/  LEA.HI.X.SX32 R35, R110, R5, 0x2, P6 ;  /* 0x000000056e237211 */ /* 0x000fc400030f16ff */
[-C--:B------:R-:W-:Y:S02]  /*4670*/  LEA R136, P4, R115, R0.reuse, 0x2 ;  /* 0x0000000073887211 */ /* 0x080fe400078810ff */
[-C--:B------:R-:W-:Y:S01]  /*4680*/  LEA.HI.X.SX32 R27, R109, R5.reuse, 0x2, P5 ;  /* 0x000000056d1b7211 */ /* 0x080fe200028f16ff */
[----:B------:R-:W-:Y:S01]  /*4690*/  STL.64 [R1+0x110], R34 ;  /* 0x0001102201007387 */ /* 0x000fe20000100a00 */
[-C--:B------:R-:W-:Y:S02]  /*46a0*/  LEA.HI.X.SX32 R139, R111, R5.reuse, 0x2, P0 ;  /* 0x000000056f8b7211 */ /* 0x080fe400000f16ff */
[-C--:B------:R-:W-:Y:S02]  /*46b0*/  LEA R178, P5, R116, R0.reuse, 0x2 ;  /* 0x0000000074b27211 */ /* 0x080fe400078a10ff */
[----:B------:R-:W-:Y:S01]  /*46c0*/  LEA.HI.X.SX32 R177, R112, R5, 0x2, P1 ;  /* 0x0000000570b17211 */ /* 0x000fe200008f16ff */
[----:B------:R-:W-:Y:S01]  /*46d0*/  STL.64 [R1+0x118], R138 ;  /* 0x0001188a01007387 */ /* 0x000fe20000100a00 */
[----:B------:R-:W-:-:S02]  /*46e0*/  LEA R40, P6, R117, R0, 0x2 ;  /* 0x0000000075287211 */ /* 0x000fc400078c10ff */
[-C--:B------:R-:W-:Y:S01]  /*46f0*/  LEA.HI.X.SX32 R57, R113, R5.reuse, 0x2, P2 ;  /* 0x0000000571397211 */ /* 0x080fe200010f16ff */
[----:B------:R-:W-:Y:S01]  /*4700*/  STL.64 [R1+0x120], R176 ;  /* 0x000120b001007387 */ /* 0x000fe20000100a00 */
[-C--:B---3--:R-:W-:Y:S02]  /*4710*/  LEA R66, P0, R118, R0.reuse, 0x2 ;  /* 0x0000000076427211 */ /* 0x088fe400078010ff */
[-C--:B------:R-:W-:Y:S01]  /*4720*/  LEA.HI.X.SX32 R51, R114, R5.reuse, 0x2, P3 ;  /* 0x0000000572337211 */ /* 0x080fe200018f16ff */
[----:B------:R-:W-:Y:S01]  /*4730*/  STL.64 [R1+0x128], R56 ;  /* 0x0001283801007387 */ /* 0x000fe20000100a00 */
[-C--:B------:R-:W-:Y:S02]  /*4740*/  LEA R12, P1, R119, R0.reuse, 0x2 ;  /* 0x00000000770c7211 */ /* 0x080fe400078210ff */
[----:B------:R-:W-:Y:S01]  /*4750*/  LEA.HI.X.SX32 R137, R115, R5, 0x2, P4 ;  /* 0x0000000573897211 */ /* 0x000fe200020f16ff */
[----:B------:R-:W-:Y:S01]  /*4760*/  STL.64 [R1+0x138], R50 ;  /* 0x0001383201007387 */ /* 0x000fe20000100a00 */
[----:B------:R-:W-:-:S02]  /*4770*/  LEA R10, P2, R120, R0, 0x2 ;  /* 0x00000000780a7211 */ /* 0x000fc400078410ff */
[-C--:B------:R-:W-:Y:S01]  /*4780*/  LEA.HI.X.SX32 R179, R116, R5.reuse, 0x2, P5 ;  /* 0x0000000574b37211 */ /* 0x080fe200028f16ff */
[----:B------:R1:W-:Y:S01]  /*4790*/  STL.64 [R1+0x140], R136 ;  /* 0x0001408801007387 */ /* 0x0003e20000100a00 */
[-C--:B------:R-:W-:Y:S02]  /*47a0*/  LEA R32, P3, R121, R0.reuse, 0x2 ;  /* 0x0000000079207211 */ /* 0x080fe400078610ff */
[-C--:B------:R-:W-:Y:S01]  /*47b0*/  LEA.HI.X.SX32 R41, R117, R5.reuse, 0x2, P6 ;  /* 0x0000000575297211 */ /* 0x080fe200030f16ff */
[----:B------:R-:W-:Y:S01]  /*47c0*/  STL.64 [R1+0x150], R178 ;  /* 0x000150b201007387 */ /* 0x000fe20000100a00 */
[-C--:B----4-:R-:W-:Y:S01]  /*47d0*/  LEA R82, P4, R122, R0.reuse, 0x2 ;  /* 0x000000007a527211 */ /* 0x090fe200078810ff */
[----:B------:R-:W-:Y:S01]  /*47e0*/  IMAD R117, R104, 0x21, RZ ;  /* 0x0000002168757824 */ /* 0x000fe200078e02ff */
[----:B------:R-:W-:Y:S01]  /*47f0*/  LEA.HI.X.SX32 R67, R118, R5, 0x2, P0 ;  /* 0x0000000576437211 */ /* 0x000fe200000f16ff */
[----:B------:R-:W-:Y:S01]  /*4800*/  STL.64 [R1+0x158], R40 ;  /* 0x0001582801007387 */ /* 0x000fe20000100a00 */
[----:B------:R-:W-:-:S02]  /*4810*/  LEA R8, P5, R123, R0, 0x2 ;  /* 0x000000007b087211 */ /* 0x000fc400078a10ff */
[-C--:B------:R-:W-:Y:S01]  /*4820*/  LEA.HI.X.SX32 R13, R119, R5.reuse, 0x2, P1 ;  /* 0x00000005770d7211 */ /* 0x080fe200008f16ff */
[----:B------:R-:W-:Y:S01]  /*4830*/  STL.64 [R1+0x168], R66 ;  /* 0x0001684201007387 */ /* 0x000fe20000100a00 */
[-C--:B------:R-:W-:Y:S01]  /*4840*/  LEA.HI.X.SX32 R11, R120, R5.reuse, 0x2, P2 ;  /* 0x00000005780b7211 */ /* 0x080fe200010f16ff */
[----:B-1----:R-:W-:Y:S01]  /*4850*/  IMAD R137, R104, 0x26, RZ ;  /* 0x0000002668897824 */ /* 0x002fe200078e02ff */
[-C--:B------:R-:W-:Y:S01]  /*4860*/  LEA.HI.X.SX32 R33, R121, R5.reuse, 0x2, P3 ;  /* 0x0000000579217211 */ /* 0x080fe200018f16ff */
[----:B------:R1:W-:Y:S01]  /*4870*/  STL.64 [R1+0x170], R12 ;  /* 0x0001700c01007387 */ /* 0x0003e20000100a00 */
[-C--:B------:R-:W-:Y:S01]  /*4880*/  LEA.HI.X.SX32 R83, R122, R5.reuse, 0x2, P4 ;  /* 0x000000057a537211 */ /* 0x080fe200020f16ff */
[----:B------:R-:W-:Y:S01]  /*4890*/  IMAD R121, R104, 0x22, RZ ;  /* 0x0000002268797824 */ /* 0x000fe200078e02ff */
[----:B------:R-:W-:Y:S01]  /*48a0*/  LEA R18, P6, R124, R0, 0x2 ;  /* 0x000000007c127211 */ /* 0x000fe200078c10ff */
[----:B------:R-:W-:Y:S01]  /*48b0*/  STL.64 [R1+0x180], R10 ;  /* 0x0001800a01007387 */ /* 0x000fe20000100a00 */
[----:B------:R-:W-:-:S02]  /*48c0*/  LEA.HI.X.SX32 R9, R123, R5, 0x2, P5 ;  /* 0x000000057b097211 */ /* 0x000fc400028f16ff */
[-C--:B------:R-:W-:Y:S01]  /*48d0*/  LEA R48, P0, R125, R0.reuse, 0x2 ;  /* 0x000000007d307211 */ /* 0x080fe200078010ff */
[----:B------:R-:W-:Y:S01]  /*48e0*/  STL.64 [R1+0x188], R32 ;  /* 0x0001882001007387 */ /* 0x000fe20000100a00 */
[-C--:B------:R-:W-:Y:S02]  /*48f0*/  LEA R42, P4, R129, R0.reuse, 0x2 ;  /* 0x00000000812a7211 */ /* 0x080fe400078810ff */
[-C--:B------:R-:W-:Y:S01]  /*4900*/  LEA R16, P2, R127, R0.reuse, 0x2 ;  /* 0x000000007f107211 */ /* 0x080fe200078410ff */
[----:B------:R-:W-:Y:S01]  /*4910*/  STL.64 [R1+0x190], R82 ;  /* 0x0001905201007387 */ /* 0x000fe20000100a00 */
[-C--:B------:R-:W-:Y:S02]  /*4920*/  LEA R24, P1, R126, R0.reuse, 0x2 ;  /* 0x000000007e187211 */ /* 0x080fe400078210ff */
[----:B------:R-:W-:Y:S01]  /*4930*/  LEA R174, P3, R128, R0, 0x2 ;  /* 0x0000000080ae7211 */ /* 0x000fe200078610ff */
[----:B------:R2:W-:Y:S01]  /*4940*/  STL.64 [R1+0x1a8], R8 ;  /* 0x0001a80801007387 */ /* 0x0005e20000100a00 */
[----:B------:R-:W-:-:S02]  /*4950*/  LEA.HI.X.SX32 R19, R124, R5, 0x2, P6 ;  /* 0x000000057c137211 */ /* 0x000fc400030f16ff */
[-C--:B------:R-:W-:Y:S01]  /*4960*/  LEA.HI.X.SX32 R49, R125, R5.reuse, 0x2, P0 ;  /* 0x000000057d317211 */ /* 0x080fe200000f16ff */
[----:B------:R-:W-:Y:S01]  /*4970*/  IMAD R125, R104, 0x23, RZ ;  /* 0x00000023687d7824 */ /* 0x000fe200078e02ff */
[-C--:B------:R-:W-:Y:S01]  /*4980*/  LEA.HI.X.SX32 R43, R129, R5.reuse, 0x2, P4 ;  /* 0x00000005812b7211 */ /* 0x080fe200020f16ff */
[----:B------:R-:W-:Y:S01]  /*4990*/  STL.64 [R1+0x1b0], R18 ;  /* 0x0001b01201007387 */ /* 0x000fe20000100a00 */
[-C--:B-1----:R-:W-:Y:S01]  /*49a0*/  LEA R12, P5, R130, R0.reuse, 0x2 ;  /* 0x00000000820c7211 */ /* 0x082fe200078a10ff */
[----:B------:R-:W-:Y:S01]  /*49b0*/  IMAD R129, R104, 0x24, RZ ;  /* 0x0000002468817824 */ /* 0x000fe200078e02ff */
[-C--:B------:R-:W-:Y:S01]  /*49c0*/  LEA.HI.X.SX32 R17, R127, R5.reuse, 0x2, P2 ;  /* 0x000000057f117211 */ /* 0x080fe200010f16ff */
[----:B------:R-:W-:Y:S01]  /*49d0*/  STL.64 [R1+0x1b8], R48 ;  /* 0x0001b83001007387 */ /* 0x000fe20000100a00 */
[----:B------:R-:W-:Y:S02]  /*49e0*/  LEA R106, P4, R4, UR6, 0x2 ;  /* 0x00000006046a7c11 */ /* 0x000fe4000f8810ff */
[----:B--2---:R-:W-:Y:S01]  /*49f0*/  LEA R8, P6, R131, R0, 0x2 ;  /* 0x0000000083087211 */ /* 0x004fe200078c10ff */
[----:B------:R1:W-:Y:S01]  /*4a00*/  STL.64 [R1+0x1d0], R16 ;  /* 0x0001d01001007387 */ /* 0x0003e20000100a00 */
[----:B------:R-:W-:-:S02]  /*4a10*/  LEA.HI.X.SX32 R25, R126, R5, 0x2, P1 ;  /* 0x000000057e197211 */ /* 0x000fc400008f16ff */
[----:B------:R-:W-:Y:S02]  /*4a20*/  IADD3 R0, R2, -0x4, RZ ;  /* 0xfffffffc02007810 */ /* 0x000fe40007ffe0ff */
[-C--:B------:R-:W-:Y:S01]  /*4a30*/  LEA.HI.X.SX32 R175, R128, R5.reuse, 0x2, P3 ;  /* 0x0000000580af7211 */ /* 0x080fe200018f16ff */
[----:B------:R-:W-:Y:S01]  /*4a40*/  STL.64 [R1+0x1c0], R24 ;  /* 0x0001c01801007387 */ /* 0x000fe20000100a00 */
[----:B------:R-:W-:Y:S02]  /*4a50*/  ISETP.GE.U32.AND P0, PT, R132, 0x7fffffc0, PT ;  /* 0x7fffffc08400780c */ /* 0x000fe40003f06070 */
[-C--:B------:R-:W-:Y:S01]  /*4a60*/  LEA.HI.X.SX32 R13, R130, R5.reuse, 0x2, P5 ;  /* 0x00000005820d7211 */ /* 0x080fe200028f16ff */
[----:B------:R-:W-:Y:S01]  /*4a70*/  STL.64 [R1+0x1d8], R174 ;  /* 0x0001d8ae01007387 */ /* 0x000fe20000100a00 */
[----:B------:R-:W-:Y:S01]  /*4a80*/  LEA.HI.X.SX32 R107, R4, UR7, 0x2, P4 ;  /* 0x00000007046b7c11 */ /* 0x000fe2000a0f16ff */
[----:B------:R-:W-:Y:S01]  /*4a90*/  VIADD R4, R2, 0xffffffdc ;  /* 0xffffffdc02047836 */ /* 0x000fe20000000000 */
[----:B------:R-:W-:Y:S01]  /*4aa0*/  LEA.HI.X.SX32 R9, R131, R5, 0x2, P6 ;  /* 0x0000000583097211 */ /* 0x000fe200030f16ff */
[----:B------:R-:W-:Y:S01]  /*4ab0*/  STL.64 [R1+0x1e8], R42 ;  /* 0x0001e82a01007387 */ /* 0x000fe20000100a00 */
[----:B------:R-:W-:Y:S01]  /*4ac0*/  ISETP.GE.U32.AND P5, PT, R133, 0x7fffffbf, PT ;  /* 0x7fffffbf8500780c */ /* 0x000fe20003fa6070 */
[--C-:B-1----:R-:W-:Y:S01]  /*4ad0*/  IMAD.WIDE R16, R104, 0x4, R106.reuse ;  /* 0x0000000468107825 */ /* 0x102fe200078e026a */
[----:B------:R-:W-:Y:S01]  /*4ae0*/  ISETP.GE.U32.AND P2, PT, R0, 0x7fffffbd, PT ;  /* 0x7fffffbd0000780c */ /* 0x000fe20003f46070 */
[----:B------:R1:W-:Y:S01]  /*4af0*/  STL.64 [R1+0x1f0], R12 ;  /* 0x0001f00c01007387 */ /* 0x0003e20000100a00 */
[----:B------:R-:W-:Y:S01]  /*4b00*/  LEA R108, P4, R6, UR6, 0x2 ;  /* 0x00000006066c7c11 */ /* 0x000fe2000f8810ff */
[----:B------:R-:W-:Y:S01]  /*4b10*/  VIADD R0, R2, 0xffffffde ;  /* 0xffffffde02007836 */ /* 0x000fe20000000000 */
[----:B------:R-:W-:Y:S01]  /*4b20*/  ISETP.GE.U32.AND P1, PT, R134, 0x7fffffbe, PT ;  /* 0x7fffffbe8600780c */ /* 0x000fe20003f26070 */
[----:B------:R2:W-:Y:S01]  /*4b30*/  STL.64 [R1+0x200], R8 ;  /* 0x0002000801007387 */ /* 0x0005e20000100a00 */
[----:B------:R-:W-:Y:S01]  /*4b40*/  LEA.HI.X.SX32 R109, R6, UR7, 0x2, P4 ;  /* 0x00000007066d7c11 */ /* 0x000fe2000a0f16ff */
[C---:B------:R-:W-:Y:S01]  /*4b50*/  IMAD.WIDE R114, R117.reuse, 0x4, R106 ;  /* 0x0000000475727825 */ /* 0x040fe200078e026a */
[----:B------:R-:W-:Y:S01]  /*4b60*/  ISETP.GE.U32.AND P6, PT, R0, 0x7fffff9f, PT ;  /* 0x7fffff9f0000780c */ /* 0x000fe20003fc6070 */
[----:B------:R-:W-:Y:S01]  /*4b70*/  STL.64 [R1+0x100], R16 ;  /* 0x0001001001007387 */ /* 0x000fe20000100a00 */
[----:B------:R-:W-:Y:S01]  /*4b80*/  IADD3 R0, R2, -0x23, RZ ;  /* 0xffffffdd02007810 */ /* 0x000fe20007ffe0ff */
[--C-:B------:R-:W-:Y:S01]  /*4b90*/  IMAD.WIDE R116, R117, 0x4, R108.reuse ;  /* 0x0000000475747825 */ /* 0x100fe200078e026c */
[----:B------:R-:W-:Y:S01]  /*4ba0*/  ISETP.GE.U32.AND P3, PT, R3, 0x7fffffa0, PT ;  /* 0x7fffffa00300780c */ /* 0x000fe20003f66070 */
[----:B------:R-:W3:Y:S01]  /*4bb0*/  LDC R6, c[0x0][0x230] ;  /* 0x00008c00ff067b82 */ /* 0x000ee20000000800 */
[----:B------:R-:W-:Y:S01]  /*4bc0*/  ISETP.GE.U32.AND P4, PT, R0, 0x7fffff9e, PT ;  /* 0x7fffff9e0000780c */ /* 0x000fe20003f86070 */
[----:B-1----:R-:W-:Y:S01]  /*4bd0*/  IMAD.WIDE R12, R104, 0x4, R108 ;  /* 0x00000004680c7825 */ /* 0x002fe200078e026c */
[----:B------:R-:W-:-:S02]  /*4be0*/  IADD3 R0, R2, -0x5, RZ ;  /* 0xfffffffb02007810 */ /* 0x000fc40007ffe0ff */
[C---:B------:R-:W-:Y:S01]  /*4bf0*/  SHF.L.U32 R113, R104.reuse, 0x5, RZ ;  /* 0x0000000568717819 */ /* 0x040fe200000006ff */
[C---:B--2---:R-:W-:Y:S01]  /*4c00*/  VIADD R9, R7.reuse, UR8 ;  /* 0x0000000807097c36 */ /* 0x044fe20008000000 */
[----:B------:R1:W-:Y:S01]  /*4c10*/  STL.64 [R1+0xf8], R12 ;  /* 0x0000f80c01007387 */ /* 0x0003e20000100a00 */
[----:B------:R-:W-:Y:S01]  /*4c20*/  IMAD.SHL.U32 R3, R104, 0x2, RZ ;  /* 0x0000000268037824 */ /* 0x000fe200078e00ff */
[----:B------:R-:W-:Y:S01]  /*4c30*/  LOP3.LUT R15, R7, 0x20, RZ, 0x3c, !PT ;  /* 0x00000020070f7812 */ /* 0x000fe200078e3cff */
[----:B------:R-:W-:Y:S01]  /*4c40*/  IMAD.WIDE R110, R113, 0x4, R106 ;  /* 0x00000004716e7825 */ /* 0x000fe200078e026a */
[----:B------:R-:W-:Y:S01]  /*4c50*/  @!PT LDS RZ, [RZ] ;  /* 0x00000000fffff984 */ /* 0x000fe20000000800 */
[----:B------:R-:W-:Y:S01]  /*4c60*/  @!PT LDS RZ, [RZ] ;  /* 0x00000000fffff984 */ /* 0x000fe20000000800 */
[----:B------:R-:W-:Y:S01]  /*4c70*/  @!PT LDS RZ, [RZ] ;  /* 0x00000000fffff984 */ /* 0x000fe20000000800 */
[----:B------:R-:W-:Y:S01]  /*4c80*/  LDGSTS.E [R9], desc[UR10][R106.64], !P0 ;  /* 0x000000006a097fae */ /* 0x000fe2000c12184a */
[----:B------:R-:W-:Y:S02]  /*4c90*/  LOP3.LUT R8, R7, 0x70, RZ, 0x3c, !PT ;  /* 0x0000007007087812 */ /* 0x000fe400078e3cff */
[----:B------:R-:W-:Y:S01]  /*4ca0*/  IMAD.WIDE R112, R113, 0x4, R108 ;  /* 0x0000000471707825 */ /* 0x000fe200078e026c */
[----:B------:R-:W-:Y:S01]  /*4cb0*/  LDGSTS.E [R9+0x4000], desc[UR10][R108.64], !P0 ;  /* 0x040000006c097fae */ /* 0x000fe2000c12184a */
[----:B------:R-:W-:-:S02]  /*4cc0*/  ISETP.GE.U32.AND P0, PT, R4, 0x7fffff9d, PT ;  /* 0x7fffff9d0400780c */ /* 0x000fc40003f06070 */
[----:B------:R-:W-:Y:S01]  /*4cd0*/  IMAD.WIDE R4, R3, 0x4, R108 ;  /* 0x0000000403047825 */ /* 0x000fe200078e026c */
[----:B------:R-:W-:Y:S03]  /*4ce0*/  LDGSTS.E [R9+0x4], desc[UR10][R16.64], !P5 ;  /* 0x0000400010097fae */ /* 0x000fe6000e92184a */
[C---:B------:R-:W-:Y:S01]  /*4cf0*/  IMAD.WIDE R118, R121.reuse, 0x4, R106 ;  /* 0x0000000479767825 */ /* 0x040fe200078e026a */
[----:B------:R1:W-:Y:S01]  /*4d00*/  LDGSTS.E [R9+0x4004], desc[UR10][R12.64], !P5 ;  /* 0x040040000c097fae */ /* 0x0003e2000e92184a */
[----:B------:R-:W-:Y:S02]  /*4d10*/  ISETP.GE.U32.AND P5, PT, R0, 0x7fffffbc, PT ;  /* 0x7fffffbc0000780c */ /* 0x000fe40003fa6070 */
[----:B------:R-:W-:Y:S02]  /*4d20*/  VIADD R0, R2, 0xfffffffa ;  /* 0xfffffffa02007836 */ /* 0x000fe40000000000 */
[----:B------:R-:W-:-:S04]  /*4d30*/  IMAD.WIDE R120, R121, 0x4, R108 ;  /* 0x0000000479787825 */ /* 0x000fc800078e026c */
[----:B------:R-:W-:-:S04]  /*4d40*/  IMAD.WIDE R122, R125, 0x4, R106 ;  /* 0x000000047d7a7825 */ /* 0x000fc800078e026a */
[----:B-1----:R-:W-:-:S04]  /*4d50*/  IMAD.WIDE R12, R3, 0x4, R106 ;  /* 0x00000004030c7825 */ /* 0x002fc800078e026a */
[----:B------:R-:W-:Y:S01]  /*4d60*/  IMAD R3, R104, 0x3, RZ ;  /* 0x0000000368037824 */ /* 0x000fe200078e02ff */
[----:B------:R1:W-:Y:S01]  /*4d70*/  STL.64 [R1+0xf0], R12 ;  /* 0x0000f00c01007387 */ /* 0x0003e20000100a00 */
[----:B------:R-:W-:-:S03]  /*4d80*/  IMAD.WIDE R124, R125, 0x4, R108 ;  /* 0x000000047d7c7825 */ /* 0x000fc600078e026c */
[----:B------:R1:W-:Y:S01]  /*4d90*/  LDGSTS.E [R9+0x8], desc[UR10][R12.64], !P1 ;  /* 0x000080000c097fae */ /* 0x0003e2000c92184a */
[----:B------:R-:W-:Y:S02]  /*4da0*/  IMAD R133, R104, 0x25, RZ ;  /* 0x0000002568857824 */ /* 0x000fe400078e02ff */
[C---:B------:R-:W-:Y:S01]  /*4db0*/  IMAD.WIDE R126, R129.reuse, 0x4, R106 ;  /* 0x00000004817e7825 */ /* 0x040fe200078e026a */
[----:B------:R2:W-:Y:S03]  /*4dc0*/  STL.64 [R1+0xe8], R4 ;  /* 0x0000e80401007387 */ /* 0x0005e60000100a00 */
[----:B------:R-:W-:Y:S01]  /*4dd0*/  IMAD.WIDE R128, R129, 0x4, R108 ;  /* 0x0000000481807825 */ /* 0x000fe200078e026c */
[----:B------:R2:W-:Y:S01]  /*4de0*/  LDGSTS.E [R9+0x4008], desc[UR10][R4.64], !P1 ;  /* 0x0400800004097fae */ /* 0x0005e2000c92184a */
[----:B------:R-:W-:Y:S02]  /*4df0*/  ISETP.GE.U32.AND P1, PT, R0, 0x7fffffbb, PT ;  /* 0x7fffffbb0000780c */ /* 0x000fe40003f26070 */
[----:B------:R-:W-:-:S02]  /*4e00*/  VIADD R0, R2, 0xfffffff9 ;  /* 0xfffffff902007836 */ /* 0x000fc40000000000 */
[----:B-1----:R-:W-:-:S04]  /*4e10*/  IMAD.WIDE R12, R3, 0x4, R106 ;  /* 0x00000004030c7825 */ /* 0x002fc800078e026a */
[----:B------:R-:W-:Y:S01]  /*4e20*/  IMAD.WIDE R130, R133, 0x4, R106 ;  /* 0x0000000485827825 */ /* 0x000fe200078e026a */
[----:B------:R1:W-:Y:S03]  /*4e30*/  LDGSTS.E [R9+0xc], desc[UR10][R12.64], !P2 ;  /* 0x0000c0000c097fae */ /* 0x0003e6000d12184a */
[----:B--2---:R-:W-:Y:S01]  /*4e40*/  IMAD.WIDE R4, R3, 0x4, R108 ;  /* 0x0000000403047825 */ /* 0x004fe200078e026c */
[----:B------:R1:W-:Y:S03]  /*4e50*/  STL.64 [R1+0xe0], R12 ;  /* 0x0000e00c01007387 */ /* 0x0003e60000100a00 */
[----:B------:R-:W-:Y:S01]  /*4e60*/  VIADD R3, R2, 0xffffffda ;  /* 0xffffffda02037836 */ /* 0x000fe20000000000 */
[----:B------:R2:W-:Y:S01]  /*4e70*/  LDGSTS.E [R9+0x400c], desc[UR10][R4.64], !P2 ;  /* 0x0400c00004097fae */ /* 0x0005e2000d12184a */
[----:B------:R-:W-:Y:S01]  /*4e80*/  ISETP.GE.U32.AND P2, PT, R0, 0x7fffffba, PT ;  /* 0x7fffffba0000780c */ /* 0x000fe20003f46070 */
[----:B------:R-:W-:-:S02]  /*4e90*/  VIADD R0, R2, 0xfffffff8 ;  /* 0xfffffff802007836 */ /* 0x000fc40000000000 */
[----:B------:R-:W-:Y:S01]  /*4ea0*/  LDGSTS.E [R9+0x8000], desc[UR10][R110.64], !P3 ;  /* 0x080000006e097fae */ /* 0x000fe2000d92184a */
[----:B------:R-:W-:-:S03]  /*4eb0*/  IMAD.WIDE R132, R133, 0x4, R108 ;  /* 0x0000000485847825 */ /* 0x000fc600078e026c */
[----:B------:R4:W-:Y:S01]  /*4ec0*/  LDGSTS.E [R9+0xc000], desc[UR10][R112.64], !P3 ;  /* 0x0c00000070097fae */ /* 0x0009e2000d92184a */
[----:B------:R-:W-:Y:S01]  /*4ed0*/  ISETP.GE.U32.AND P3, PT, R0, 0x7fffffb9, PT ;  /* 0x7fffffb90000780c */ /* 0x000fe20003f66070 */
[----:B------:R-:W-:Y:S01]  /*4ee0*/  IMAD.WIDE R134, R137, 0x4, R106 ;  /* 0x0000000489867825 */ /* 0x000fe200078e026a */
[----:B------:R-:W-:Y:S01]  /*4ef0*/  IADD3 R0, R2, -0x25, RZ ;  /* 0xffffffdb02007810 */ /* 0x000fe20007ffe0ff */
[----:B------:R3:W-:Y:S01]  /*4f00*/  LDGSTS.E [R9+0x8004], desc[UR10][R114.64], !P6 ;  /* 0x0800400072097fae */ /* 0x0007e2000f12184a */
[----:B-1----:R-:W-:Y:S01]  /*4f10*/  LOP3.LUT R13, R7, 0x10, RZ, 0x3c, !PT ;  /* 0x00000010070d7812 */ /* 0x002fe200078e3cff */
[----:B------:R-:W-:Y:S01]  /*4f20*/  IMAD.WIDE R136, R137, 0x4, R108 ;  /* 0x0000000489887825 */ /* 0x000fe200078e026c */
[----:B------:R-:W-:Y:S01]  /*4f30*/  LOP3.LUT R12, R252, 0x3f, RZ, 0xc0, !PT ;  /* 0x0000003ffc0c7812 */ /* 0x000fe200078ec0ff */
[----:B------:R-:W-:Y:S01]  /*4f40*/  LDGSTS.E [R9+0xc004], desc[UR10][R116.64], !P6 ;  /* 0x0c00400074097fae */ /* 0x000fe2000f12184a */
[----:B------:R-:W-:Y:S01]  /*4f50*/  ISETP.GE.U32.AND P6, PT, R0, 0x7fffff9c, PT ;  /* 0x7fffff9c0000780c */ /* 0x000fe20003fc6070 */
[----:B------:R-:W-:Y:S01]  /*4f60*/  VIADD R13, R13, UR8 ;  /* 0x000000080d0d7c36 */ /* 0x000fe20008000000 */
[----:B------:R-:W-:Y:S01]  /*4f70*/  IADD3 R0, R2, -0x27, RZ ;  /* 0xffffffd902007810 */ /* 0x000fe20007ffe0ff */
[----:B------:R-:W-:Y:S01]  /*4f80*/  LDGSTS.E [R9+0x8008], desc[UR10][R118.64], !P4 ;  /* 0x0800800076097fae */ /* 0x000fe2000e12184a */
[----:B------:R-:W-:Y:S01]  /*4f90*/  IMAD.WIDE R138, R141, 0x4, R106 ;  /* 0x000000048d8a7825 */ /* 0x000fe200078e026a */
[----:B------:R-:W1:Y:S02]  /*4fa0*/  LDC R252, c[0x0][0x230] ;  /* 0x00008c00fffc7b82 */ /* 0x000e640000000800 */
[----:B------:R-:W-:Y:S01]  /*4fb0*/  LDGSTS.E [R9+0xc008], desc[UR10][R120.64], !P4 ;  /* 0x0c00800078097fae */ /* 0x000fe2000e12184a */
[----:B------:R-:W-:Y:S01]  /*4fc0*/  ISETP.GE.U32.AND P4, PT, R3, 0x7fffff9b, PT ;  /* 0x7fffff9b0300780c */ /* 0x000fe20003f86070 */
[----:B------:R-:W-:-:S02]  /*4fd0*/  IMAD.SHL.U32 R3, R104, 0x4, RZ ;  /* 0x0000000468037824 */ /* 0x000fc400078e00ff */
[----:B------:R2:W-:Y:S01]  /*4fe0*/  STL.64 [R1+0xd8], R4 ;  /* 0x0000d80401007387 */ /* 0x0005e20000100a00 */
[----:B------:R-:W-:-:S03]  /*4ff0*/  IMAD.WIDE R140, R141, 0x4, R108 ;  /* 0x000000048d8c7825 */ /* 0x000fc600078e026c */
[----:B------:R-:W-:Y:S01]  /*5000*/  STL.64 [R1+0x8e8], R110 ;  /* 0x0008e86e01007387 */ /* 0x000fe20000100a00 */
[----:B------:R-:W-:-:S03]  /*5010*/  IMAD.WIDE R16, R3, 0x4, R106 ;  /* 0x0000000403107825 */ /* 0x000fc600078e026a */
[----:B------:R-:W-:Y:S01]  /*5020*/  LDGSTS.E [R9+0x800c], desc[UR10][R122.64], !P0 ;  /* 0x0800c0007a097fae */ /* 0x000fe2000c12184a */
[----:B------:R-:W-:Y:S02]  /*5030*/  VIADD R15, R15, UR8 ;  /* 0x000000080f0f7c36 */ /* 0x000fe40008000000 */
[----:B------:R-:W-:Y:S01]  /*5040*/  IMAD.WIDE R142, R145, 0x4, R106 ;  /* 0x00000004918e7825 */ /* 0x000fe200078e026a */
[----:B------:R4:W-:Y:S03]  /*5050*/  STL.64 [R1+0x8f0], R112 ;  /* 0x0008f07001007387 */ /* 0x0009e60000100a00 */
[----:B--2---:R-:W-:Y:S01]  /*5060*/  IMAD.WIDE R4, R3, 0x4, R108 ;  /* 0x0000000403047825 */ /* 0x004fe200078e026c */
[----:B------:R-:W-:Y:S01]  /*5070*/  LDGSTS.E [R9+0xc00c], desc[UR10][R124.64], !P0 ;  /* 0x0c00c0007c097fae */ /* 0x000fe2000c12184a */
[----:B------:R-:W-:Y:S02]  /*5080*/  ISETP.GE.U32.AND P0, PT, R0, 0x7fffff9a, PT ;  /* 0x7fffff9a0000780c */ /* 0x000fe40003f06070 */
[----:B------:R-:W-:Y:S01]  /*5090*/  IMAD R3, R104, 0x5, RZ ;  /* 0x0000000568037824 */ /* 0x000fe200078e02ff */
[----:B------:R3:W-:Y:S01]  /*50a0*/  STL.64 [R1+0x8f8], R114 ;  /* 0x0008f87201007387 */ /* 0x0007e20000100a00 */
[----:B------:R-:W-:-:S02]  /*50b0*/  VIADD R0, R2, 0xffffffd8 ;  /* 0xffffffd802007836 */ /* 0x000fc40000000000 */
[--C-:B------:R-:W-:Y:S01]  /*50c0*/  IMAD.WIDE R144, R145, 0x4, R108.reuse ;  /* 0x0000000491907825 */ /* 0x100fe200078e026c */
[----:B------:R-:W-:Y:S03]  /*50d0*/  STL.64 [R1+0x900], R116 ;  /* 0x0009007401007387 */ /* 0x000fe60000100a00 */
[----:B----4-:R-:W-:Y:S01]  /*50e0*/  IMAD.WIDE R112, R3, 0x4, R108 ;  /* 0x0000000403707825 */ /* 0x010fe200078e026c */
[----:B------:R-:W-:Y:S03]  /*50f0*/  STL.64 [R1+0x908], R118 ;  /* 0x0009087601007387 */ /* 0x000fe60000100a00 */
[--C-:B------:R-:W-:Y:S01]  /*5100*/  IMAD.WIDE R146, R149, 0x4, R106.reuse ;  /* 0x0000000495927825 */ /* 0x100fe200078e026a */
[----:B------:R-:W-:Y:S03]  /*5110*/  STL.64 [R1+0xd0], R16 ;  /* 0x0000d01001007387 */ /* 0x000fe60000100a00 */
[----:B---3--:R-:W-:Y:S01]  /*5120*/  IMAD.WIDE R114, R3, 0x4, R106 ;  /* 0x0000000403727825 */ /* 0x008fe200078e026a */
[----:B------:R-:W-:Y:S03]  /*5130*/  LDGSTS.E [R13], desc[UR10][R16.64], !P5 ;  /* 0x00000000100d7fae */ /* 0x000fe6000e92184a */
[----:B------:R-:W-:Y:S01]  /*5140*/  IMAD R3, R104, 0x7, RZ ;  /* 0x0000000768037824 */ /* 0x000fe200078e02ff */
[----:B------:R2:W-:Y:S01]  /*5150*/  STL.64 [R1+0xc8], R4 ;  /* 0x0000c80401007387 */ /* 0x0005e20000100a00 */
[----:B------:R-:W-:-:S03]  /*5160*/  IMAD.WIDE R148, R149, 0x4, R108 ;  /* 0x0000000495947825 */ /* 0x000fc600078e026c */
[----:B------:R2:W-:Y:S01]  /*5170*/  LDGSTS.E [R13+0x4000], desc[UR10][R4.64], !P5 ;  /* 0x04000000040d7fae */ /* 0x0005e2000e92184a */
[----:B------:R-:W-:Y:S01]  /*5180*/  ISETP.GE.U32.AND P5, PT, R0, 0x7fffff99, PT ;  /* 0x7fffff990000780c */ /* 0x000fe20003fa6070 */
[C---:B------:R-:W-:Y:S01]  /*5190*/  IMAD.WIDE R150, R153.reuse, 0x4, R106 ;  /* 0x0000000499967825 */ /* 0x040fe200078e026a */
[----:B------:R-:W-:Y:S01]  /*51a0*/  IADD3 R0, R2, -0x9, RZ ;  /* 0xfffffff702007810 */ /* 0x000fe20007ffe0ff */
[----:B------:R-:W-:Y:S02]  /*51b0*/  LDGSTS.E [R13+0x4], desc[UR10][R114.64], !P1 ;  /* 0x00004000720d7fae */ /* 0x000fe4000c92184a */
[----:B------:R-:W-:Y:S02]  /*51c0*/  IMAD.WIDE R152, R153, 0x4, R108 ;  /* 0x0000000499987825 */ /* 0x000fe400078e026c */
[----:B------:R-:W-:Y:S01]  /*51d0*/  LDGSTS.E [R13+0x4004], desc[UR10][R112.64], !P1 ;  /* 0x04004000700d7fae */ /* 0x000fe2000c92184a */
[----:B------:R-:W-:Y:S01]  /*51e0*/  ISETP.GE.U32.AND P1, PT, R0, 0x7fffffb8, PT ;  /* 0x7fffffb80000780c */ /* 0x000fe20003f26070 */
[----:B------:R-:W-:-:S02]  /*51f0*/  VIADD R0, R2, 0xfffffff6 ;  /* 0xfffffff602007836 */ /* 0x000fc40000000000 */
[----:B--2---:R-:W-:Y:S01]  /*5200*/  IMAD R5, R104, 0x6, RZ ;  /* 0x0000000668057824 */ /* 0x004fe200078e02ff */
[----:B------:R-:W-:Y:S01]  /*5210*/  STL.64 [R1+0xc0], R114 ;  /* 0x0000c07201007387 */ /* 0x000fe20000100a00 */
[----:B------:R-:W-:-:S03]  /*5220*/  IMAD.WIDE R154, R157, 0x4, R106 ;  /* 0x000000049d9a7825 */ /* 0x000fc600078e026a */
[----:B------:R-:W-:Y:S01]  /*5230*/  STL.64 [R1+0xb8], R112 ;  /* 0x0000b87001007387 */ /* 0x000fe20000100a00 */
[----:B------:R-:W-:-:S04]  /*5240*/  IMAD.WIDE R110, R5, 0x4, R106 ;  /* 0x00000004056e7825 */ /* 0x000fc800078e026a */
[--C-:B------:R-:W-:Y:S01]  /*5250*/  IMAD.WIDE R16, R5, 0x4, R108.reuse ;  /* 0x0000000405107825 */ /* 0x100fe200078e026c */
[----:B------:R-:W-:Y:S03]  /*5260*/  STL.64 [R1+0xb0], R110 ;  /* 0x0000b06e01007387 */ /* 0x000fe60000100a00 */
[--C-:B------:R-:W-:Y:S01]  /*5270*/  IMAD.WIDE R4, R3, 0x4, R108.reuse ;  /* 0x0000000403047825 */ /* 0x100fe200078e026c */
[----:B------:R-:W-:Y:S03]  /*5280*/  LDGSTS.E [R13+0x8], desc[UR10][R110.64], !P2 ;  /* 0x000080006e0d7fae */ /* 0x000fe6000d12184a */
[----:B------:R-:W-:Y:S01]  /*5290*/  IMAD.WIDE R156, R157, 0x4, R108 ;  /* 0x000000049d9c7825 */ /* 0x000fe200078e026c */
[----:B------:R2:W-:Y:S03]  /*52a0*/  STL.64 [R1+0xa8], R16 ;  /* 0x0000a81001007387 */ /* 0x0005e60000100a00 */
[----:B------:R-:W-:Y:S01]  /*52b0*/  IMAD.WIDE R158, R160, 0x4, R106 ;  /* 0x00000004a09e7825 */ /* 0x000fe200078e026a */
[----:B------:R2:W-:Y:S01]  /*52c0*/  LDGSTS.E [R13+0x4008], desc[UR10][R16.64], !P2 ;  /* 0x04008000100d7fae */ /* 0x0005e2000d12184a */
[----:B------:R-:W-:-:S02]  /*52d0*/  ISETP.GE.U32.AND P2, PT, R0, 0x7fffffb7, PT ;  /* 0x7fffffb70000780c */ /* 0x000fc40003f46070 */
[----:B------:R-:W-:Y:S02]  /*52e0*/  VIADD R0, R2, 0xfffffff5 ;  /* 0xfffffff502007836 */ /* 0x000fe40000000000 */
[----:B------:R-:W-:-:S04]  /*52f0*/  IMAD.WIDE R160, R160, 0x4, R108 ;  /* 0x00000004a0a07825 */ /* 0x000fc800078e026c */
[----:B------:R-:W-:-:S04]  /*5300*/  IMAD.WIDE R162, R164, 0x4, R106 ;  /* 0x00000004a4a27825 */ /* 0x000fc800078e026a */
[----:B--2---:R-:W-:-:S04]  /*5310*/  IMAD.WIDE R16, R3, 0x4, R106 ;  /* 0x0000000403107825 */ /* 0x004fc800078e026a */
[----:B------:R-:W-:Y:S01]  /*5320*/  VIADD R3, R2, 0xffffffd6 ;  /* 0xffffffd602037836 */ /* 0x000fe20000000000 */
[----:B------:R2:W-:Y:S01]  /*5330*/  LDGSTS.E [R13+0xc], desc[UR10][R16.64], !P3 ;  /* 0x0000c000100d7fae */ /* 0x0005e2000d92184a */
[----:B------:R-:W-:-:S03]  /*5340*/  IMAD.WIDE R164, R164, 0x4, R108 ;  /* 0x00000004a4a47825 */ /* 0x000fc600078e026c */
[----:B------:R3:W-:Y:S01]  /*5350*/  LDGSTS.E [R13+0x400c], desc[UR10][R4.64], !P3 ;  /* 0x0400c000040d7fae */ /* 0x0007e2000d92184a */
[----:B------:R-:W-:Y:S01]  /*5360*/  ISETP.GE.U32.AND P3, PT, R0, 0x7fffffb6, PT ;  /* 0x7fffffb60000780c */ /* 0x000fe20003f66070 */
[----:B------:R-:W-:Y:S01]  /*5370*/  IMAD.WIDE R166, R168, 0x4, R106 ;  /* 0x00000004a8a67825 */ /* 0x000fe200078e026a */
[----:B------:R-:W-:Y:S01]  /*5380*/  IADD3 R0, R2, -0xc, RZ ;  /* 0xfffffff402007810 */ /* 0x000fe20007ffe0ff */
[----:B------:R-:W-:Y:S02]  /*5390*/  LDGSTS.E [R13+0x8000], desc[UR10][R126.64], !P6 ;  /* 0x080000007e0d7fae */ /* 0x000fe4000f12184a */
[----:B------:R-:W-:Y:S02]  /*53a0*/  IMAD.WIDE R168, R168, 0x4, R108 ;  /* 0x00000004a8a87825 */ /* 0x000fe400078e026c */
[----:B------:R-:W-:Y:S01]  /*53b0*/  LDGSTS.E [R13+0xc000], desc[UR10][R128.64], !P6 ;  /* 0x0c000000800d7fae */ /* 0x000fe2000f12184a */
[----:B------:R-:W-:Y:S01]  /*53c0*/  ISETP.GE.U32.AND P6, PT, R0, 0x7fffffb5, PT ;  /* 0x7fffffb50000780c */ /* 0x000fe20003fc6070 */
[----:B------:R-:W-:-:S02]  /*53d0*/  VIADD R0, R2, 0xffffffd7 ;  /* 0xffffffd702007836 */ /* 0x000fc40000000000 */
[----:B------:R-:W-:Y:S01]  /*53e0*/  LDGSTS.E [R13+0x8004], desc[UR10][R130.64], !P4 ;  /* 0x08004000820d7fae */ /* 0x000fe2000e12184a */
[----:B------:R-:W-:-:S03]  /*53f0*/  IMAD.WIDE R170, R172, 0x4, R106 ;  /* 0x00000004acaa7825 */ /* 0x000fc600078e026a */
[----:B------:R-:W-:Y:S01]  /*5400*/  LDGSTS.E [R13+0xc004], desc[UR10][R132.64], !P4 ;  /* 0x0c004000840d7fae */ /* 0x000fe2000e12184a */
[----:B------:R-:W-:Y:S01]  /*5410*/  ISETP.GE.U32.AND P4, PT, R0, 0x7fffff98, PT ;  /* 0x7fffff980000780c */ /* 0x000fe20003f86070 */
[----:B------:R-:W-:Y:S02]  /*5420*/  VIADD R0, R2, 0xffffffd5 ;  /* 0xffffffd502007836 */ /* 0x000fe40000000000 */
[----:B------:R-:W-:Y:S01]  /*5430*/  LDGSTS.E [R13+0x8008], desc[UR10][R134.64], !P0 ;  /* 0x08008000860d7fae */ /* 0x000fe2000c12184a */
[----:B------:R-:W-:-:S03]  /*5440*/  IMAD.WIDE R172, R172, 0x4, R108 ;  /* 0x00000004acac7825 */ /* 0x000fc600078e026c */
[----:B------:R-:W-:Y:S01]  /*5450*/  LDGSTS.E [R13+0xc008], desc[UR10][R136.64], !P0 ;  /* 0x0c008000880d7fae */ /* 0x000fe2000c12184a */
[----:B------:R-:W-:Y:S01]  /*5460*/  ISETP.GE.U32.AND P0, PT, R3, 0x7fffff97, PT ;  /* 0x7fffff970300780c */ /* 0x000fe20003f06070 */
[----:B------:R-:W-:Y:S01]  /*5470*/  IMAD.WIDE R248, R246, 0x4, R106 ;  /* 0x00000004f6f87825 */ /* 0x000fe200078e026a */
[----:B------:R-:W-:Y:S01]  /*5480*/  SHF.L.U32 R3, R104, 0x3, RZ ;  /* 0x0000000368037819 */ /* 0x000fe200000006ff */
[----:B------:R2:W-:Y:S02]  /*5490*/  STL.64 [R1+0xa0], R16 ;  /* 0x0000a01001007387 */ /* 0x0005e40000100a00 */
[----:B------:R-:W-:Y:S02]  /*54a0*/  IMAD.WIDE R246, R246, 0x4, R108 ;  /* 0x00000004f6f67825 */ /* 0x000fe400078e026c */
[----:B------:R3:W-:Y:S02]  /*54b0*/  STL.64 [R1+0x98], R4 ;  /* 0x0000980401007387 */ /* 0x0007e40000100a00 */
[----:B------:R-:W-:-:S02]  /*54c0*/  IMAD.WIDE R244, R242, 0x4, R106 ;  /* 0x00000004f2f47825 */ /* 0x000fc400078e026a */
[----:B------:R-:W-:Y:S02]  /*54d0*/  STL.64 [R1+0x8c8], R126 ;  /* 0x0008c87e01007387 */ /* 0x000fe40000100a00 */
[----:B------:R-:W-:Y:S02]  /*54e0*/  IMAD.WIDE R242, R242, 0x4, R108 ;  /* 0x00000004f2f27825 */ /* 0x000fe400078e026c */
[----:B------:R-:W-:Y:S02]  /*54f0*/  LDGSTS.E [R13+0x800c], desc[UR10][R138.64], !P5 ;  /* 0x0800c0008a0d7fae */ /* 0x000fe4000e92184a */
[C---:B--2---:R-:W-:Y:S02]  /*5500*/  IMAD.WIDE R16, R3.reuse, 0x4, R106 ;  /* 0x0000000403107825 */ /* 0x044fe400078e026a */
[----:B------:R-:W-:Y:S02]  /*5510*/  STL.64 [R1+0x8d0], R128 ;  /* 0x0008d08001007387 */ /* 0x000fe40000100a00 */
[----:B---3--:R-:W-:-:S02]  /*5520*/  IMAD.WIDE R4, R3, 0x4, R108 ;  /* 0x0000000403047825 */ /* 0x008fc400078e026c */
[----:B------:R-:W-:Y:S01]  /*5530*/  LDGSTS.E [R13+0xc00c], desc[UR10][R140.64], !P5 ;  /* 0x0c00c0008c0d7fae */ /* 0x000fe2000e92184a */
[----:B------:R-:W-:Y:S01]  /*5540*/  ISETP.GE.U32.AND P5, PT, R0, 0x7fffff96, PT ;  /* 0x7fffff960000780c */ /* 0x000fe20003fa6070 */
[----:B------:R-:W-:Y:S01]  /*5550*/  IMAD R3, R104, 0x9, RZ ;  /* 0x0000000968037824 */ /* 0x000fe200078e02ff */
[----:B------:R-:W-:Y:S01]  /*5560*/  IADD3 R0, R2, -0x2c, RZ ;  /* 0xffffffd402007810 */ /* 0x000fe20007ffe0ff */
[----:B------:R-:W-:Y:S01]  /*5570*/  STL.64 [R1+0x8d8], R130 ;  /* 0x0008d88201007387 */ /* 0x000fe20000100a00 */
[----:B------:R-:W-:-:S03]  /*5580*/  IMAD.WIDE R182, R184, 0x4, R106 ;  /* 0x00000004b8b67825 */ /* 0x000fc600078e026a */
[----:B------:R-:W-:Y:S01]  /*5590*/  STL.64 [R1+0x8e0], R132 ;  /* 0x0008e08401007387 */ /* 0x000fe20000100a00 */
[----:B------:R-:W-:-:S03]  /*55a0*/  IMAD.WIDE R114, R3, 0x4, R106 ;  /* 0x0000000403727825 */ /* 0x000fc600078e026a */
[----:B------:R-:W-:Y:S01]  /*55b0*/  STL.64 [R1+0x90], R16 ;  /* 0x0000901001007387 */ /* 0x000fe20000100a00 */
[----:B------:R-:W-:-:S03]  /*55c0*/  IMAD.WIDE R112, R3, 0x4, R108 ;  /* 0x0000000403707825 */ /* 0x000fc600078e026c */
[----:B------:R-:W-:Y:S01]  /*55d0*/  LDGSTS.E [R15], desc[UR10][R16.64], !P1 ;  /* 0x00000000100f7fae */ /* 0x000fe2000c92184a */
[----:B------:R-:W-:Y:S02]  /*55e0*/  IMAD R3, R104, 0xb, RZ ;  /* 0x0000000b68037824 */ /* 0x000fe400078e02ff */
[----:B------:R-:W-:Y:S01]  /*55f0*/  IMAD.WIDE R184, R184, 0x4, R108 ;  /* 0x00000004b8b87825 */ /* 0x000fe200078e026c */
[----:B------:R2:W-:Y:S03]  /*5600*/  STL.64 [R1+0x88], R4 ;  /* 0x0000880401007387 */ /* 0x0005e60000100a00 */
[----:B------:R-:W-:Y:S01]  /*5610*/  IMAD.WIDE R186, R188, 0x4, R106 ;  /* 0x00000004bcba7825 */ /* 0x000fe200078e026a */
[----:B------:R2:W-:Y:S01]  /*5620*/  LDGSTS.E [R15+0x4000], desc[UR10][R4.64], !P1 ;  /* 0x04000000040f7fae */ /* 0x0005e2000c92184a */
[----:B------:R-:W-:Y:S02]  /*5630*/  ISETP.GE.U32.AND P1, PT, R0, 0x7fffff95, PT ;  /* 0x7fffff950000780c */ /* 0x000fe40003f26070 */
[----:B------:R-:W-:Y:S01]  /*5640*/  VIADD R0, R2, 0xfffffff3 ;  /* 0xfffffff302007836 */ /* 0x000fe20000000000 */
[----:B------:R-:W-:Y:S01]  /*5650*/  LDGSTS.E [R15+0x4], desc[UR10][R114.64], !P2 ;  /* 0x00004000720f7fae */ /* 0x000fe2000d12184a */
[----:B------:R-:W-:-:S03]  /*5660*/  IMAD.WIDE R188, R188, 0x4, R108 ;  /* 0x00000004bcbc7825 */ /* 0x000fc600078e026c */
[----:B------:R-:W-:Y:S01]  /*5670*/  LDGSTS.E [R15+0x4004], desc[UR10][R112.64], !P2 ;  /* 0x04004000700f7fae */ /* 0x000fe2000d12184a */
[----:B------:R-:W-:Y:S01]  /*5680*/  ISETP.GE.U32.AND P2, PT, R0, 0x7fffffb4, PT ;  /* 0x7fffffb40000780c */ /* 0x000fe20003f46070 */
[----:B------:R-:W-:Y:S02]  /*5690*/  VIADD R0, R2, 0xfffffff2 ;  /* 0xfffffff202007836 */ /* 0x000fe40000000000 */
        /* <DEDUP_REMOVED lines=14> */
[----:B------:R-:W-:Y:S01]  /*5780*/  IADD3 R0, R2, -0xf, RZ ;  /* 0xfffffff102007810 */ /* 0x000fe20007ffe0ff */
[----:B------:R-:W-:-:S04]  /*5790*/  IMAD.WIDE R190, R190, 0x4, R108 ;  /* 0x00000004bebe7825 */ /* 0x000fc800078e026c */
[----:B------:R-:W-:-:S04]  /*57a0*/  IMAD.WIDE R192, R194, 0x4, R106 ;  /* 0x00000004c2c07825 */ /* 0x000fc800078e026a */
[----:B--2---:R-:W-:Y:S01]  /*57b0*/  IMAD.WIDE R16, R3, 0x4, R106 ;  /* 0x0000000403107825 */ /* 0x004fe200078e026a */
[----:B------:R-:W-:-:S03]  /*57c0*/  IADD3 R3, R2, -0x2e, RZ ;  /* 0xffffffd202037810 */ /* 0x000fc60007ffe0ff */
[----:B------:R-:W-:Y:S01]  /*57d0*/  IMAD.WIDE R194, R194, 0x4, R108 ;  /* 0x00000004c2c27825 */ /* 0x000fe200078e026c */
[----:B------:R2:W-:Y:S03]  /*57e0*/  LDGSTS.E [R15+0xc], desc[UR10][R16.64], !P6 ;  /* 0x0000c000100f7fae */ /* 0x0005e6000f12184a */
        /* <DEDUP_REMOVED lines=13> */
[----:B------:R-:W-:Y:S02]  /*58c0*/  VIADD R0, R2, 0xffffffd1 ;  /* 0xffffffd102007836 */ /* 0x000fe40000000000 */
[----:B------:R-:W-:Y:S01]  /*58d0*/  LDGSTS.E [R15+0x8008], desc[UR10][R150.64], !P5 ;  /* 0x08008000960f7fae */ /* 0x000fe2000e92184a */
[----:B------:R-:W-:-:S03]  /*58e0*/  IMAD.WIDE R202, R202, 0x4, R108 ;  /* 0x00000004caca7825 */ /* 0x000fc600078e026c */
[----:B------:R2:W-:Y:S01]  /*58f0*/  STL.64 [R1+0x60], R16 ;  /* 0x0000601001007387 */ /* 0x0005e20000100a00 */
[----:B------:R-:W-:-:S03]  /*5900*/  IMAD.WIDE R204, R206, 0x4, R106 ;  /* 0x00000004cecc7825 */ /* 0x000fc600078e026a */
[----:B------:R-:W-:Y:S01]  /*5910*/  LDGSTS.E [R15+0xc008], desc[UR10][R152.64], !P5 ;  /* 0x0c008000980f7fae */ /* 0x000fe2000e92184a */
[----:B------:R-:W-:Y:S01]  /*5920*/  ISETP.GE.U32.AND P5, PT, R3, 0x7fffff93, PT ;  /* 0x7fffff930300780c */ /* 0x000fe20003fa6070 */
[----:B------:R-:W-:Y:S02]  /*5930*/  IMAD R3, R104, 0xc, RZ ;  /* 0x0000000c68037824 */ /* 0x000fe400078e02ff */
[----:B------:R-:W-:Y:S01]  /*5940*/  LDGSTS.E [R15+0x800c], desc[UR10][R154.64], !P1 ;  /* 0x0800c0009a0f7fae */ /* 0x000fe2000c92184a */
[----:B------:R-:W-:Y:S01]  /*5950*/  IMAD.WIDE R206, R206, 0x4, R108 ;  /* 0x00000004cece7825 */ /* 0x000fe200078e026c */
[----:B--2---:R-:W-:-:S03]  /*5960*/  LOP3.LUT R16, R7, 0x30, RZ, 0x3c, !PT ;  /* 0x0000003007107812 */ /* 0x004fc600078e3cff */
[----:B------:R-:W-:Y:S01]  /*5970*/  IMAD.WIDE R112, R3, 0x4, R106 ;  /* 0x0000000403707825 */ /* 0x000fe200078e026a */
[----:B------:R3:W-:Y:S01]  /*5980*/  STL.64 [R1+0x58], R4 ;  /* 0x0000580401007387 */ /* 0x0007e20000100a00 */
[----:B------:R-:W-:Y:S02]  /*5990*/  LOP3.LUT R17, R7, 0x40, RZ, 0x3c, !PT ;  /* 0x0000004007117812 */ /* 0x000fe400078e3cff */
[----:B------:R-:W-:Y:S01]  /*59a0*/  VIADD R16, R16, UR8 ;  /* 0x0000000810107c36 */ /* 0x000fe20008000000 */
[----:B------:R-:W-:Y:S01]  /*59b0*/  LDGSTS.E [R15+0xc00c], desc[UR10][R156.64], !P1 ;  /* 0x0c00c0009c0f7fae */ /* 0x000fe2000c92184a */
[----:B------:R-:W-:Y:S01]  /*59c0*/  IMAD.WIDE R110, R3, 0x4, R108 ;  /* 0x00000004036e7825 */ /* 0x000fe200078e026c */
[----:B------:R-:W-:Y:S02]  /*59d0*/  ISETP.GE.U32.AND P1, PT, R0, 0x7fffff92, PT ;  /* 0x7fffff920000780c */ /* 0x000fe40003f26070 */
[----:B------:R-:W-:Y:S01]  /*59e0*/  IADD3 R0, R2, -0x30, RZ ;  /* 0xffffffd002007810 */ /* 0x000fe20007ffe0ff */
[----:B------:R2:W-:Y:S01]  /*59f0*/  LDGSTS.E [R16], desc[UR10][R112.64], !P2 ;  /* 0x0000000070107fae */ /* 0x0005e2000d12184a */
[C---:B------:R-:W-:Y:S01]  /*5a00*/  IMAD R3, R104.reuse, 0xe, RZ ;  /* 0x0000000e68037824 */ /* 0x040fe200078e02ff */
[----:B------:R-:W-:Y:S01]  /*5a10*/  IADD3 R17, R17, UR8, RZ ;  /* 0x0000000811117c10 */ /* 0x000fe2000fffe0ff */
[----:B---3--:R-:W-:Y:S01]  /*5a20*/  IMAD R5, R104, 0xd, RZ ;  /* 0x0000000d68057824 */ /* 0x008fe200078e02ff */
[----:B------:R3:W-:Y:S01]  /*5a30*/  LDGSTS.E [R16+0x4000], desc[UR10][R110.64], !P2 ;  /* 0x040000006e107fae */ /* 0x0007e2000d12184a */
[----:B------:R-:W-:Y:S01]  /*5a40*/  ISETP.GE.U32.AND P2, PT, R0, 0x7fffff91, PT ;  /* 0x7fffff910000780c */ /* 0x000fe20003f46070 */
[----:B------:R-:W-:-:S02]  /*5a50*/  VIADD R0, R2, 0xffffffef ;  /* 0xffffffef02007836 */ /* 0x000fc40000000000 */
[C---:B------:R-:W-:Y:S01]  /*5a60*/  IMAD.WIDE R116, R5.reuse, 0x4, R106 ;  /* 0x0000000405747825 */ /* 0x040fe200078e026a */
[----:B------:R2:W-:Y:S03]  /*5a70*/  STL.64 [R1+0x50], R112 ;  /* 0x0000507001007387 */ /* 0x0005e60000100a00 */
[----:B------:R-:W-:Y:S01]  /*5a80*/  IMAD.WIDE R114, R5, 0x4, R108 ;  /* 0x0000000405727825 */ /* 0x000fe200078e026c */
[----:B------:R3:W-:Y:S03]  /*5a90*/  STL.64 [R1+0x48], R110 ;  /* 0x0000486e01007387 */ /* 0x0007e60000100a00 */
[C---:B------:R-:W-:Y:S01]  /*5aa0*/  IMAD.WIDE R208, R210.reuse, 0x4, R106 ;  /* 0x00000004d2d07825 */ /* 0x040fe200078e026a */
[----:B------:R4:W-:Y:S03]  /*5ab0*/  LDGSTS.E [R16+0x4], desc[UR10][R116.64], !P3 ;  /* 0x0000400074107fae */ /* 0x0009e6000d92184a */
[----:B------:R-:W-:Y:S01]  /*5ac0*/  IMAD.WIDE R210, R210, 0x4, R108 ;  /* 0x00000004d2d27825 */ /* 0x000fe200078e026c */
[----:B------:R1:W-:Y:S01]  /*5ad0*/  LDGSTS.E [R16+0x4004], desc[UR10][R114.64], !P3 ;  /* 0x0400400072107fae */ /* 0x0003e2000d92184a */
[----:B------:R-:W-:-:S02]  /*5ae0*/  ISETP.GE.U32.AND P3, PT, R0, 0x7fffffb0, PT ;  /* 0x7fffffb00000780c */ /* 0x000fc40003f66070 */
[C---:B--2---:R-:W-:Y:S01]  /*5af0*/  IMAD.WIDE R112, R3.reuse, 0x4, R106 ;  /* 0x0000000403707825 */ /* 0x044fe200078e026a */
[----:B------:R4:W-:Y:S03]  /*5b00*/  STL.64 [R1+0x40], R116 ;  /* 0x0000407401007387 */ /* 0x0009e60000100a00 */
[----:B---3--:R-:W-:Y:S01]  /*5b10*/  IMAD.WIDE R110, R3, 0x4, R108 ;  /* 0x00000004036e7825 */ /* 0x008fe200078e026c */
[----:B------:R1:W-:Y:S03]  /*5b20*/  STL.64 [R1+0x38], R114 ;  /* 0x0000387201007387 */ /* 0x0003e60000100a00 */
[----:B------:R-:W-:Y:S01]  /*5b30*/  IMAD R0, R104, 0xf, RZ ;  /* 0x0000000f68007824 */ /* 0x000fe200078e02ff */
[----:B------:R2:W-:Y:S01]  /*5b40*/  STL.64 [R1+0x30], R112 ;  /* 0x0000307001007387 */ /* 0x0005e20000100a00 */
[----:B------:R-:W-:-:S02]  /*5b50*/  VIADD R3, R2, 0xffffffee ;  /* 0xffffffee02037836 */ /* 0x000fc40000000000 */
[----:B------:R-:W-:Y:S01]  /*5b60*/  IMAD.WIDE R4, R0, 0x4, R108 ;  /* 0x0000000400047825 */ /* 0x000fe200078e026c */
[----:B------:R2:W-:Y:S01]  /*5b70*/  LDGSTS.E [R16+0x8], desc[UR10][R112.64], !P6 ;  /* 0x0000800070107fae */ /* 0x0005e2000f12184a */
[----:B----4-:R-:W-:Y:S02]  /*5b80*/  MOV R117, R177 ;  /* 0x000000b100757202 */ /* 0x010fe40000000f00 */
[----:B------:R-:W-:Y:S01]  /*5b90*/  IMAD.MOV.U32 R116, RZ, RZ, R176 ;  /* 0x000000ffff747224 */ /* 0x000fe200078e00b0 */
[----:B------:R3:W-:Y:S01]  /*5ba0*/  STL.64 [R1+0x28], R110 ;  /* 0x0000286e01007387 */ /* 0x0007e20000100a00 */
[----:B------:R-:W-:Y:S01]  /*5bb0*/  IMAD R176, R104, 0x30, RZ ;  /* 0x0000003068b07824 */ /* 0x000fe200078e02ff */
[----:B-1----:R-:W-:Y:S01]  /*5bc0*/  MOV R114, R178 ;  /* 0x000000b200727202 */ /* 0x002fe20000000f00 */
[----:B------:R-:W-:Y:S01]  /*5bd0*/  IMAD.MOV.U32 R115, RZ, RZ, R179 ;  /* 0x000000ffff737224 */ /* 0x000fe200078e00b3 */
[----:B------:R3:W-:Y:S01]  /*5be0*/  LDGSTS.E [R16+0x4008], desc[UR10][R110.64], !P6 ;  /* 0x040080006e107fae */ /* 0x0007e2000f12184a */
[----:B------:R-:W-:Y:S01]  /*5bf0*/  ISETP.GE.U32.AND P6, PT, R3, 0x7fffffaf, PT ;  /* 0x7fffffaf0300780c */ /* 0x000fe20003fc6070 */
[----:B------:R-:W-:-:S02]  /*5c00*/  VIADD R3, R2, 0xffffffcf ;  /* 0xffffffcf02037836 */ /* 0x000fc40000000000 */
[C---:B------:R-:W-:Y:S01]  /*5c10*/  IMAD.WIDE R178, R180.reuse, 0x4, R106 ;  /* 0x00000004b4b27825 */ /* 0x040fe200078e026a */
[----:B--2---:R-:W-:Y:S02]  /*5c20*/  MOV R112, R18 ;  /* 0x0000001200707202 */ /* 0x004fe40000000f00 */
[----:B------:R-:W-:Y:S01]  /*5c30*/  LOP3.LUT R18, R7, 0x50, RZ, 0x3c, !PT ;  /* 0x0000005007127812 */ /* 0x000fe200078e3cff */
[----:B------:R-:W-:-:S04]  /*5c40*/  IMAD.WIDE R180, R180, 0x4, R108 ;  /* 0x00000004b4b47825 */ /* 0x000fc800078e026c */
[----:B---3--:R-:W-:Y:S01]  /*5c50*/  IMAD.WIDE R110, R0, 0x4, R106 ;  /* 0x00000004006e7825 */ /* 0x008fe200078e026a */
[----:B------:R-:W-:-:S03]  /*5c60*/  IADD3 R0, R2, -0x13, RZ ;  /* 0xffffffed02007810 */ /* 0x000fc60007ffe0ff */
[----:B------:R-:W-:Y:S01]  /*5c70*/  VIADD R18, R18, UR8 ;  /* 0x0000000812127c36 */ /* 0x000fe20008000000 */
[----:B------:R1:W-:Y:S01]  /*5c80*/  LDGSTS.E [R16+0xc], desc[UR10][R110.64], !P4 ;  /* 0x0000c0006e107fae */ /* 0x0003e2000e12184a */
[----:B------:R-:W-:Y:S01]  /*5c90*/  IMAD.MOV.U32 R113, RZ, RZ, R19 ;  /* 0x000000ffff717224 */ /* 0x000fe200078e0013 */
[----:B------:R-:W-:Y:S01]  /*5ca0*/  LOP3.LUT R19, R7, 0x60, RZ, 0x3c, !PT ;  /* 0x0000006007137812 */ /* 0x000fe200078e3cff */
        /* <DEDUP_REMOVED lines=8> */
[----:B------:R-:W-:Y:S01]  /*5d30*/  VIADD R19, R19, UR8 ;  /* 0x0000000813137c36 */ /* 0x000fe20008000000 */
[----:B------:R-:W-:Y:S01]  /*5d40*/  IADD3 R0, R2, -0x32, RZ ;  /* 0xffffffce02007810 */ /* 0x000fe20007ffe0ff */
        /* <DEDUP_REMOVED lines=9> */
[----:B------:R-:W-:Y:S02]  /*5de0*/  IMAD.SHL.U32 R0, R104, 0x10, RZ ;  /* 0x0000001068007824 */ /* 0x000fe400078e00ff */
[----:B------:R1:W-:Y:S01]  /*5df0*/  STL.64 [R1+0x20], R110 ;  /* 0x0000206e01007387 */ /* 0x0003e20000100a00 */
[----:B------:R-:W-:-:S03]  /*5e00*/  IMAD.WIDE R220, R222, 0x4, R106 ;  /* 0x00000004dedc7825 */ /* 0x000fc600078e026a */
[----:B------:R2:W-:Y:S01]  /*5e10*/  STL.64 [R1+0x18], R4 ;  /* 0x0000180401007387 */ /* 0x0005e20000100a00 */
[----:B------:R-:W-:-:S03]  /*5e20*/  IMAD.WIDE R222, R222, 0x4, R108 ;  /* 0x00000004dede7825 */ /* 0x000fc600078e026c */
[----:B------:R-:W-:Y:S01]  /*5e30*/  LDGSTS.E [R16+0x800c], desc[UR10][R170.64], !P2 ;  /* 0x0800c000aa107fae */ /* 0x000fe2000d12184a */
[----:B------:R-:W-:-:S03]  /*5e40*/  IMAD.WIDE R224, R226, 0x4, R106 ;  /* 0x00000004e2e07825 */ /* 0x000fc600078e026a */
[----:B------:R-:W-:Y:S01]  /*5e50*/  LDGSTS.E [R16+0xc00c], desc[UR10][R172.64], !P2 ;  /* 0x0c00c000ac107fae */ /* 0x000fe2000d12184a */
[----:B-1----:R-:W-:Y:S01]  /*5e60*/  IMAD.WIDE R110, R0, 0x4, R106 ;  /* 0x00000004006e7825 */ /* 0x002fe200078e026a */
[----:B------:R-:W-:-:S03]  /*5e70*/  ISETP.GE.U32.AND P2, PT, R3, 0x7fffff8e, PT ;  /* 0x7fffff8e0300780c */ /* 0x000fc60003f46070 */
[--C-:B--2---:R-:W-:Y:S01]  /*5e80*/  IMAD.WIDE R4, R0, 0x4, R108.reuse ;  /* 0x0000000400047825 */ /* 0x104fe200078e026c */
[----:B------:R1:W-:Y:S03]  /*5e90*/  STL.64 [R1+0x10], R110 ;  /* 0x0000106e01007387 */ /* 0x0003e60000100a00 */
[C---:B------:R-:W-:Y:S01]  /*5ea0*/  VIADD R0, R2.reuse, 0xffffffcc ;  /* 0xffffffcc02007836 */ /* 0x040fe20000000000 */
[----:B------:R1:W-:Y:S01]  /*5eb0*/  LDGSTS.E [R17], desc[UR10][R110.64], !P3 ;  /* 0x000000006e117fae */ /* 0x0003e2000d92184a */
[----:B------:R-:W-:Y:S02]  /*5ec0*/  VIADD R3, R2, 0xffffffcb ;  /* 0xffffffcb02037836 */ /* 0x000fe40000000000 */
[----:B------:R-:W-:Y:S01]  /*5ed0*/  IMAD.WIDE R226, R226, 0x4, R108 ;  /* 0x00000004e2e27825 */ /* 0x000fe200078e026c */
[----:B------:R2:W-:Y:S03]  /*5ee0*/  STL.64 [R1+0x8], R4 ;  /* 0x0000080401007387 */ /* 0x0005e60000100a00 */
[----:B------:R-:W-:Y:S01]  /*5ef0*/  IMAD.WIDE R228, R230, 0x4, R106 ;  /* 0x00000004e6e47825 */ /* 0x000fe200078e026a */
[----:B------:R2:W-:Y:S01]  /*5f00*/  LDGSTS.E [R17+0x4000], desc[UR10][R4.64], !P3 ;  /* 0x0400000004117fae */ /* 0x0005e2000d92184a */
[----:B------:R-:W-:-:S02]  /*5f10*/  ISETP.GE.U32.AND P3, PT, R0, 0x7fffff8d, PT ;  /* 0x7fffff8d0000780c */ /* 0x000fc40003f66070 */
[----:B------:R-:W-:Y:S02]  /*5f20*/  VIADD R0, R2, 0xffffffeb ;  /* 0xffffffeb02007836 */ /* 0x000fe40000000000 */
[----:B-1----:R-:W-:Y:S02]  /*5f30*/  IMAD.MOV.U32 R110, RZ, RZ, R174 ;  /* 0x000000ffff6e7224 */ /* 0x002fe400078e00ae */
[----:B------:R-:W-:Y:S02]  /*5f40*/  IMAD.MOV.U32 R111, RZ, RZ, R175 ;  /* 0x000000ffff6f7224 */ /* 0x000fe400078e00af */
[----:B------:R-:W-:-:S04]  /*5f50*/  IMAD.WIDE R174, R176, 0x4, R106 ;  /* 0x00000004b0ae7825 */ /* 0x000fc800078e026a */
[----:B--2---:R-:W-:-:S04]  /*5f60*/  IMAD.WIDE R4, R250, 0x4, R106 ;  /* 0x00000004fa047825 */ /* 0x004fc800078e026a */
[--C-:B------:R-:W-:Y:S01]  /*5f70*/  IMAD.WIDE R250, R250, 0x4, R108.reuse ;  /* 0x00000004fafa7825 */ /* 0x100fe200078e026c */
[----:B------:R1:W-:Y:S03]  /*5f80*/  LDGSTS.E [R17+0x4], desc[UR10][R4.64], !P6 ;  /* 0x0000400004117fae */ /* 0x0003e6000f12184a */
[--C-:B------:R-:W-:Y:S01]  /*5f90*/  IMAD.WIDE R176, R176, 0x4, R108.reuse ;  /* 0x00000004b0b07825 */ /* 0x100fe200078e026c */
[----:B------:R-:W-:Y:S01]  /*5fa0*/  LDGSTS.E [R17+0x4004], desc[UR10][R250.64], !P6 ;  /* 0x04004000fa117fae */ /* 0x000fe2000f12184a */
[----:B------:R-:W-:Y:S02]  /*5fb0*/  ISETP.GE.U32.AND P6, PT, R0, 0x7fffffac, PT ;  /* 0x7fffffac0000780c */ /* 0x000fe40003fc6070 */
[----:B------:R-:W-:Y:S01]  /*5fc0*/  VIADD R0, R2, 0xffffffea ;  /* 0xffffffea02007836 */ /* 0x000fe20000000000 */
[----:B------:R-:W-:Y:S01]  /*5fd0*/  LDGSTS.E [R17+0x8], desc[UR10][R248.64], !P4 ;  /* 0x00008000f8117fae */ /* 0x000fe2000e12184a */
[----:B------:R-:W-:-:S03]  /*5fe0*/  IMAD.WIDE R230, R230, 0x4, R108 ;  /* 0x00000004e6e67825 */ /* 0x000fc600078e026c */
[----:B------:R-:W-:Y:S01]  /*5ff0*/  LDGSTS.E [R17+0x4008], desc[UR10][R246.64], !P4 ;  /* 0x04008000f6117fae */ /* 0x000fe2000e12184a */
        /* <DEDUP_REMOVED lines=9> */
[----:B------:R-:W-:-:S03]  /*6090*/  VIADD R8, R8, UR8 ;  /* 0x0000000808087c36 */ /* 0x000fc60008000000 */
[----:B------:R-:W-:Y:S01]  /*60a0*/  LDGSTS.E [R17+0xc000], desc[UR10][R176.64], !P5 ;  /* 0x0c000000b0117fae */ /* 0x000fe2000e92184a */
[----:B------:R-:W-:Y:S02]  /*60b0*/  ISETP.GE.U32.AND P5, PT, R0, 0x7fffffa9, PT ;  /* 0x7fffffa90000780c */ /* 0x000fe40003fa6070 */
[C---:B------:R-:W-:Y:S01]  /*60c0*/  IADD3 R0, R2.reuse, -0x36, RZ ;  /* 0xffffffca02007810 */ /* 0x040fe20007ffe0ff */
[----:B------:R-:W-:Y:S04]  /*60d0*/  LDGSTS.E [R17+0x8004], desc[UR10][R178.64], !P1 ;  /* 0x08004000b2117fae */ /* 0x000fe8000c92184a */
[----:B------:R-:W-:Y:S01]  /*60e0*/  LDGSTS.E [R17+0xc004], desc[UR10][R180.64], !P1 ;  /* 0x0c004000b4117fae */ /* 0x000fe2000c92184a */
[----:B------:R-:W-:Y:S01]  /*60f0*/  ISETP.GE.U32.AND P1, PT, R3, 0x7fffff8c, PT ;  /* 0x7fffff8c0300780c */ /* 0x000fe20003f26070 */
[----:B------:R-:W-:-:S02]  /*6100*/  VIADD R3, R2, 0xffffffe0 ;  /* 0xffffffe002037836 */ /* 0x000fc40000000000 */
[----:B------:R-:W-:Y:S04]  /*6110*/  LDGSTS.E [R17+0x8008], desc[UR10][R182.64], !P2 ;  /* 0x08008000b6117fae */ /* 0x000fe8000d12184a */
[----:B------:R-:W-:Y:S01]  /*6120*/  LDGSTS.E [R17+0xc008], desc[UR10][R184.64], !P2 ;  /* 0x0c008000b8117fae */ /* 0x000fe2000d12184a */
[----:B------:R-:W-:Y:S01]  /*6130*/  ISETP.GE.U32.AND P2, PT, R0, 0x7fffff8b, PT ;  /* 0x7fffff8b0000780c */ /* 0x000fe20003f46070 */
[----:B------:R-:W-:Y:S02]  /*6140*/  VIADD R0, R2, 0xffffffc9 ;  /* 0xffffffc902007836 */ /* 0x000fe40000000000 */
[----:B------:R-:W-:Y:S04]  /*6150*/  LDGSTS.E [R17+0x800c], desc[UR10][R186.64], !P3 ;  /* 0x0800c000ba117fae */ /* 0x000fe8000d92184a */
[----:B------:R-:W-:Y:S01]  /*6160*/  LDGSTS.E [R17+0xc00c], desc[UR10][R188.64], !P3 ;  /* 0x0c00c000bc117fae */ /* 0x000fe2000d92184a */
[----:B------:R-:W-:-:S02]  /*6170*/  ISETP.GE.U32.AND P3, PT, R0, 0x7fffff8a, PT ;  /* 0x7fffff8a0000780c */ /* 0x000fc40003f66070 */
[----:B------:R-:W-:Y:S01]  /*6180*/  IADD3 R0, R2, -0x38, RZ ;  /* 0xffffffc802007810 */ /* 0x000fe20007ffe0ff */
[----:B------:R-:W-:Y:S04]  /*6190*/  LDGSTS.E [R18], desc[UR10][R240.64], !P6 ;  /* 0x00000000f0127fae */ /* 0x000fe8000f12184a */
[----:B------:R-:W-:Y:S01]  /*61a0*/  LDGSTS.E [R18+0x4000], desc[UR10][R238.64], !P6 ;  /* 0x04000000ee127fae */ /* 0x000fe2000f12184a */
[----:B------:R-:W-:Y:S01]  /*61b0*/  ISETP.GE.U32.AND P6, PT, R0, 0x7fffff89, PT ;  /* 0x7fffff890000780c */ /* 0x000fe20003fc6070 */
[----:B------:R-:W-:Y:S02]  /*61c0*/  VIADD R0, R2, 0xffffffe7 ;  /* 0xffffffe702007836 */ /* 0x000fe40000000000 */
[----:B------:R-:W-:Y:S04]  /*61d0*/  LDGSTS.E [R18+0x4], desc[UR10][R236.64], !P4 ;  /* 0x00004000ec127fae */ /* 0x000fe8000e12184a */
[----:B------:R-:W-:Y:S01]  /*61e0*/  LDGSTS.E [R18+0x4004], desc[UR10][R190.64], !P4 ;  /* 0x04004000be127fae */ /* 0x000fe2000e12184a */
[----:B------:R-:W-:Y:S01]  /*61f0*/  ISETP.GE.U32.AND P4, PT, R0, 0x7fffffa8, PT ;  /* 0x7fffffa80000780c */ /* 0x000fe20003f86070 */
[----:B------:R-:W-:-:S02]  /*6200*/  VIADD R0, R2, 0xffffffe6 ;  /* 0xffffffe602007836 */ /* 0x000fc40000000000 */
[----:B------:R-:W-:Y:S04]  /*6210*/  LDGSTS.E [R18+0x8], desc[UR10][R192.64], !P0 ;  /* 0x00008000c0127fae */ /* 0x000fe8000c12184a */
[----:B------:R-:W-:Y:S01]  /*6220*/  LDGSTS.E [R18+0x4008], desc[UR10][R194.64], !P0 ;  /* 0x04008000c2127fae */ /* 0x000fe2000c12184a */
[----:B------:R-:W-:Y:S02]  /*6230*/  ISETP.GE.U32.AND P0, PT, R0, 0x7fffffa7, PT ;  /* 0x7fffffa70000780c */ /* 0x000fe40003f06070 */
[----:B------:R-:W-:Y:S01]  /*6240*/  IADD3 R0, R2, -0x1b, RZ ;  /* 0xffffffe502007810 */ /* 0x000fe20007ffe0ff */
        /* <DEDUP_REMOVED lines=35> */
[----:B------:R-:W-:-:S02]  /*6480*/  IMAD R0, R104, 0x39, RZ ;  /* 0x0000003968007824 */ /* 0x000fc400078e02ff */
[----:B------:R-:W-:Y:S02]  /*6490*/  LDGSTS.E [R19+0x8000], desc[UR10][R232.64], !P2 ;  /* 0x08000000e8137fae */ /* 0x000fe4000d12184a */
[----:B------:R-:W-:Y:S02]  /*64a0*/  IMAD.WIDE R118, R0, 0x4, R106 ;  /* 0x0000000400767825 */ /* 0x000fe400078e026a */
[----:B------:R1:W-:Y:S04]  /*64b0*/  STL.64 [R1], R4 ;  /* 0x0000000401007387 */ /* 0x0003e80000100a00 */
[----:B------:R-:W-:Y:S01]  /*64c0*/  LDGSTS.E [R19+0xc000], desc[UR10][R234.64], !P2 ;  /* 0x0c000000ea137fae */ /* 0x000fe2000d12184a */
[----:B------:R-:W-:Y:S01]  /*64d0*/  ISETP.GE.U32.AND P2, PT, R3, 0x7fffffa1, PT ;  /* 0x7fffffa10300780c */ /* 0x000fe20003f46070 */
[----:B------:R-:W-:-:S02]  /*64e0*/  VIADD R3, R2, 0xffffffc3 ;  /* 0xffffffc302037836 */ /* 0x000fc40000000000 */
[----:B------:R2:W-:Y:S01]  /*64f0*/  LDGSTS.E [R19+0x8004], desc[UR10][R118.64], !P3 ;  /* 0x0800400076137fae */ /* 0x0005e2000d92184a */
[----:B-1----:R-:W-:-:S03]  /*6500*/  IMAD.WIDE R4, R0, 0x4, R108 ;  /* 0x0000000400047825 */ /* 0x002fc600078e026c */
[----:B------:R2:W-:Y:S01]  /*6510*/  STL.64 [R1+0x108], R118 ;  /* 0x0001087601007387 */ /* 0x0005e20000100a00 */
[----:B------:R-:W-:-:S03]  /*6520*/  IMAD R0, R104, 0x3a, RZ ;  /* 0x0000003a68007824 */ /* 0x000fc600078e02ff */
[----:B------:R1:W-:Y:S01]  /*6530*/  LDGSTS.E [R19+0xc004], desc[UR10][R4.64], !P3 ;  /* 0x0c00400004137fae */ /* 0x0003e2000d92184a */
[----:B------:R-:W-:Y:S01]  /*6540*/  ISETP.GE.U32.AND P3, PT, R3, 0x7fffff84, PT ;  /* 0x7fffff840300780c */ /* 0x000fe20003f66070 */
[----:B------:R-:W-:Y:S02]  /*6550*/  IMAD R3, R104, 0x3b, RZ ;  /* 0x0000003b68037824 */ /* 0x000fe400078e02ff */
[C---:B------:R-:W-:Y:S01]  /*6560*/  IMAD.WIDE R130, R0.reuse, 0x4, R106 ;  /* 0x0000000400827825 */ /* 0x040fe200078e026a */
[----:B------:R1:W-:Y:S01]  /*6570*/  STL.64 [R1+0x130], R4 ;  /* 0x0001300401007387 */ /* 0x0003e20000100a00 */
[----:B--2---:R-:W-:Y:S02]  /*6580*/  MOV R118, R116 ;  /* 0x0000007400767202 */ /* 0x004fe40000000f00 */
[----:B------:R-:W-:Y:S01]  /*6590*/  IMAD.MOV.U32 R119, RZ, RZ, R117 ;  /* 0x000000ffff777224 */ /* 0x000fe200078e0075 */
[----:B------:R-:W-:Y:S01]  /*65a0*/  MOV R117, R115 ;  /* 0x0000007300757202 */ /* 0x000fe20000000f00 */
[----:B------:R-:W-:Y:S01]  /*65b0*/  IMAD.MOV.U32 R116, RZ, RZ, R114 ;  /* 0x000000ffff747224 */ /* 0x000fe200078e0072 */
[----:B------:R2:W-:Y:S01]  /*65c0*/  LDGSTS.E [R19+0x8008], desc[UR10][R130.64], !P6 ;  /* 0x0800800082137fae */ /* 0x0005e2000f12184a */
[----:B------:R-:W-:-:S03]  /*65d0*/  IMAD.WIDE R128, R0, 0x4, R108 ;  /* 0x0000000400807825 */ /* 0x000fc600078e026c */
[----:B------:R2:W-:Y:S01]  /*65e0*/  STL.64 [R1+0x148], R130 ;  /* 0x0001488201007387 */ /* 0x0005e20000100a00 */
[----:B------:R-:W-:Y:S01]  /*65f0*/  IMAD.MOV.U32 R114, RZ, RZ, R10 ;  /* 0x000000ffff727224 */ /* 0x000fe200078e000a */
[----:B-1----:R-:W-:Y:S01]  /*6600*/  IADD3 R4, R2, -0x3e, RZ ;  /* 0xffffffc202047810 */ /* 0x002fe20007ffe0ff */
[----:B------:R-:W-:Y:S01]  /*6610*/  IMAD.MOV.U32 R115, RZ, RZ, R11 ;  /* 0x000000ffff737224 */ /* 0x000fe200078e000b */
[----:B------:R1:W-:Y:S01]  /*6620*/  LDGSTS.E [R19+0xc008], desc[UR10][R128.64], !P6 ;  /* 0x0c00800080137fae */ /* 0x0003e2000f12184a */
[C---:B------:R-:W-:Y:S01]  /*6630*/  IMAD.WIDE R126, R3.reuse, 0x4, R106 ;  /* 0x00000004037e7825 */ /* 0x040fe200078e026a */
[----:B------:R-:W3:Y:S01]  /*6640*/  LDC R5, c[0x0][0x230] ;  /* 0x00008c00ff057b82 */ /* 0x000ee20000000800 */
[----:B------:R-:W-:Y:S01]  /*6650*/  ISETP.GE.U32.AND P6, PT, R4, 0x7fffff83, PT ;  /* 0x7fffff830400780c */ /* 0x000fe20003fc6070 */
[----:B------:R1:W-:Y:S01]  /*6660*/  STL.64 [R1+0x160], R128 ;  /* 0x0001608001007387 */ /* 0x0003e20000100a00 */
[----:B------:R-:W-:-:S03]  /*6670*/  IMAD.WIDE R10, R3, 0x4, R108 ;  /* 0x00000004030a7825 */ /* 0x000fc600078e026c */
[----:B------:R-:W-:Y:S01]  /*6680*/  LDGSTS.E [R19+0x800c], desc[UR10][R126.64], !P4 ;  /* 0x0800c0007e137fae */ /* 0x000fe2000e12184a */
[----:B------:R-:W-:Y:S02]  /*6690*/  VIADD R0, R2, 0xffffffc1 ;  /* 0xffffffc102007836 */ /* 0x000fe40000000000 */
[C---:B------:R-:W-:Y:S01]  /*66a0*/  IMAD R3, R104.reuse, 0x1c, RZ ;  /* 0x0000001c68037824 */ /* 0x040fe200078e02ff */
[----:B------:R-:W-:Y:S01]  /*66b0*/  STL.64 [R1+0x178], R126 ;  /* 0x0001787e01007387 */ /* 0x000fe20000100a00 */
[----:B------:R-:W-:Y:S02]  /*66c0*/  IMAD R4, R104, 0x1e, RZ ;  /* 0x0000001e68047824 */ /* 0x000fe400078e02ff */
[C---:B--2---:R-:W-:Y:S01]  /*66d0*/  IMAD.WIDE R130, R3.reuse, 0x4, R106 ;  /* 0x0000000403827825 */ /* 0x044fe200078e026a */
[----:B------:R2:W-:Y:S01]  /*66e0*/  LDGSTS.E [R19+0xc00c], desc[UR10][R10.64], !P4 ;  /* 0x0c00c0000a137fae */ /* 0x0005e2000e12184a */
[----:B------:R-:W-:Y:S02]  /*66f0*/  ISETP.GE.U32.AND P4, PT, R0, 0x7fffff82, PT ;  /* 0x7fffff820000780c */ /* 0x000fe40003f86070 */
[----:B------:R-:W-:Y:S01]  /*6700*/  VIADD R0, R2, 0xffffffc0 ;  /* 0xffffffc002007836 */ /* 0x000fe20000000000 */
[----:B------:R2:W-:Y:S01]  /*6710*/  STL.64 [R1+0x198], R10 ;  /* 0x0001980a01007387 */ /* 0x0005e20000100a00 */
[----:B-1----:R-:W-:-:S03]  /*6720*/  IMAD.WIDE R128, R3, 0x4, R108 ;  /* 0x0000000403807825 */ /* 0x002fc600078e026c */
[----:B------:R-:W-:Y:S04]  /*6730*/  LDGSTS.E [R8], desc[UR10][R130.64], !P0 ;  /* 0x0000000082087fae */ /* 0x000fe8000c12184a */
[----:B------:R1:W-:Y:S01]  /*6740*/  STL [R1+0x7d0], R7 ;  /* 0x0007d00701007387 */ /* 0x0003e20000100800 */
[----:B--2---:R-:W-:Y:S01]  /*6750*/  IADD3 R10, R2, 0x3f, RZ ;  /* 0x0000003f020a7810 */ /* 0x004fe20007ffe0ff */
[----:B------:R-:W-:Y:S02]  /*6760*/  IMAD R2, R104, 0x1d, RZ ;  /* 0x0000001d68027824 */ /* 0x000fe400078e02ff */
[----:B------:R-:W-:Y:S01]  /*6770*/  LDGSTS.E [R8+0x4000], desc[UR10][R128.64], !P0 ;  /* 0x0400000080087fae */ /* 0x000fe2000c12184a */
[----:B------:R-:W-:Y:S01]  /*6780*/  ISETP.GE.AND P0, PT, R12, R0, PT ;  /* 0x000000000c00720c */ /* 0x000fe20003f06270 */
[----:B------:R-:W-:-:S02]  /*6790*/  IMAD.WIDE R126, R2, 0x4, R106 ;  /* 0x00000004027e7825 */ /* 0x000fc400078e026a */
[----:B------:R-:W-:Y:S01]  /*67a0*/  STL [R1+0x778], R10 ;  /* 0x0007780a01007387 */ /* 0x000fe20000100800 */
[----:B-1----:R-:W1:Y:S01]  /*67b0*/  LDC R7, c[0x0][0x230] ;  /* 0x00008c00ff077b82 */ /* 0x002e620000000800 */
[----:B------:R-:W-:Y:S02]  /*67c0*/  IMAD.WIDE R2, R2, 0x4, R108 ;  /* 0x0000000402027825 */ /* 0x000fe400078e026c */
[----:B------:R2:W-:Y:S04]  /*67d0*/  LDGSTS.E [R8+0x4], desc[UR10][R126.64], !P5 ;  /* 0x000040007e087fae */ /* 0x0005e8000e92184a */
[----:B------:R-:W-:Y:S04]  /*67e0*/  STL.64 [R1+0x1a0], R130 ;  /* 0x0001a08201007387 */ /* 0x000fe80000100a00 */
[----:B------:R4:W-:Y:S01]  /*67f0*/  LDGSTS.E [R8+0x4004], desc[UR10][R2.64], !P5 ;  /* 0x0400400002087fae */ /* 0x0009e2000e92184a */
[----:B------:R-:W-:-:S03]  /*6800*/  ISETP.GT.AND P5, PT, R10, 0x3f, PT ;  /* 0x0000003f0a00780c */ /* 0x000fc60003fa4270 */
[----:B------:R-:W-:Y:S04]  /*6810*/  STL.64 [R1+0x1c8], R128 ;  /* 0x0001c88001007387 */ /* 0x000fe80000100a00 */
[----:B------:R2:W-:Y:S04]  /*6820*/  STL.64 [R1+0x1e0], R126 ;  /* 0x0001e07e01007387 */ /* 0x0005e80000100a00 */
[----:B------:R4:W-:Y:S01]  /*6830*/  STL.64 [R1+0x1f8], R2 ;  /* 0x0001f80201007387 */ /* 0x0009e20000100a00 */
[----:B--2---:R-:W-:Y:S01]  /*6840*/  IMAD.WIDE R126, R4, 0x4, R106 ;  /* 0x00000004047e7825 */ /* 0x004fe200078e026a */
[----:B----4-:R-:W-:-:S04]  /*6850*/  SEL R3, RZ, 0x4, P0 ;  /* 0x00000004ff037807 */ /* 0x010fc80000000000 */
[----:B------:R2:W-:Y:S01]  /*6860*/  LDGSTS.E [R8+0x8], desc[UR10][R126.64], !P1 ;  /* 0x000080007e087fae */ /* 0x0005e2000c92184a */
[----:B------:R-:W-:Y:S02]  /*6870*/  ISETP.GE.AND P0, PT, R12, UR4, PT ;  /* 0x000000040c007c0c */ /* 0x000fe4000bf06270 */
[----:B------:R-:W-:Y:S01]  /*6880*/  SEL R2, RZ, 0x4, !P5 ;  /* 0x00000004ff027807 */ /* 0x000fe20006800000 */
[----:B------:R2:W-:Y:S01]  /*6890*/  STL.64 [R1+0x208], R126 ;  /* 0x0002087e01007387 */ /* 0x0005e20000100a00 */
[----:B------:R-:W-:Y:S01]  /*68a0*/  ISETP.GT.AND P5, PT, R10, 0x7f, PT ;  /* 0x0000007f0a00780c */ /* 0x000fe20003fa4270 */
[----:B------:R-:W-:Y:S01]  /*68b0*/  IMAD.WIDE R10, R4, 0x4, R108 ;  /* 0x00000004040a7825 */ /* 0x000fe200078e026c */
[----:B------:R-:W-:Y:S01]  /*68c0*/  SEL R2, R2, RZ, !P0 ;  /* 0x000000ff02027207 */ /* 0x000fe20004000000 */
[----:B------:R-:W4:Y:S01]  /*68d0*/  LDC R4, c[0x0][0x230] ;  /* 0x00008c00ff047b82 */ /* 0x000f220000000800 */
[----:B------:R-:W-:Y:S02]  /*68e0*/  ISETP.GE.U32.AND P0, PT, R0, 0x7fffff81, PT ;  /* 0x7fffff810000780c */ /* 0x000fe40003f06070 */
[----:B------:R-:W-:Y:S01]  /*68f0*/  SEL R0, R3, RZ, P5 ;  /* 0x000000ff03007207 */ /* 0x000fe20002800000 */
[----:B------:R1:W-:Y:S01]  /*6900*/  LDGSTS.E [R8+0x4008], desc[UR10][R10.64], !P1 ;  /* 0x040080000a087fae */ /* 0x0003e2000c92184a */
[----:B------:R-:W-:Y:S01]  /*6910*/  ISETP.NE.U32.AND P1, PT, R2, RZ, PT ;  /* 0x000000ff0200720c */ /* 0x000fe20003f25070 */
[----:B------:R-:W-:Y:S01]  /*6920*/  IMAD R2, R104, 0x3c, RZ ;  /* 0x0000003c68027824 */ /* 0x000fe200078e02ff */
[----:B------:R-:W-:Y:S01]  /*6930*/  ISETP.NE.U32.AND P5, PT, R0, RZ, PT ;  /* 0x000000ff0000720c */ /* 0x000fe20003fa5070 */
[----:B------:R-:W-:Y:S01]  /*6940*/  IMAD R0, R104, 0x1f, RZ ;  /* 0x0000001f68007824 */ /* 0x000fe200078e02ff */
[----:B------:R-:W4:Y:S01]  /*6950*/  LDC R3, c[0x0][0x230] ;  /* 0x00008c00ff037b82 */ /* 0x000f220000000800 */
[----:B------:R1:W-:Y:S01]  /*6960*/  STL.64 [R1+0x210], R10 ;  /* 0x0002100a01007387 */ /* 0x0003e20000100a00 */
[----:B--2---:R-:W-:-:S04]  /*6970*/  IMAD.WIDE R126, R2, 0x4, R106 ;  /* 0x00000004027e7825 */ /* 0x004fc800078e026a */
[----:B------:R-:W-:-:S04]  /*6980*/  IMAD.WIDE R130, R0, 0x4, R106 ;  /* 0x0000000400827825 */ /* 0x000fc800078e026a */
[--C-:B------:R-:W-:Y:S01]  /*6990*/  IMAD.WIDE R128, R0, 0x4, R108.reuse ;  /* 0x0000000400807825 */ /* 0x100fe200078e026c */
[----:B------:R-:W-:Y:S03]  /*69a0*/  LDGSTS.E [R8+0xc], desc[UR10][R130.64], !P2 ;  /* 0x0000c00082087fae */ /* 0x000fe6000d12184a */
[----:B---3--:R-:W-:Y:S01]  /*69b0*/  VIADD R0, R5, 0xffffffbf ;  /* 0xffffffbf05007836 */ /* 0x008fe20000000000 */
[----:B------:R-:W-:Y:S01]  /*69c0*/  LDGSTS.E [R8+0x400c], desc[UR10][R128.64], !P2 ;  /* 0x0400c00080087fae */ /* 0x000fe2000d12184a */
[----:B-1----:R-:W-:Y:S01]  /*69d0*/  IMAD.WIDE R10, R2, 0x4, R108 ;  /* 0x00000004020a7825 */ /* 0x002fe200078e026c */
[----:B------:R-:W-:Y:S02]  /*69e0*/  IADD3 R2, R6, -0x42, RZ ;  /* 0xffffffbe06027810 */ /* 0x000fe40007ffe0ff */
[----:B------:R-:W-:Y:S01]  /*69f0*/  ISETP.GE.U32.AND P2, PT, R0, 0x7fffff80, PT ;  /* 0x7fffff800000780c */ /* 0x000fe20003f46070 */
[----:B------:R-:W-:Y:S01]  /*6a00*/  IMAD R0, R104, 0x3d, RZ ;  /* 0x0000003d68007824 */ /* 0x000fe200078e02ff */
[----:B------:R-:W-:Y:S01]  /*6a10*/  STL.64 [R1+0x218], R130 ;  /* 0x0002188201007387 */ /* 0x000fe20000100a00 */
[----:B------:R-:W-:Y:S01]  /*6a20*/  LOP3.LUT R6, R14, 0x60, RZ, 0x3c, !PT ;  /* 0x000000600e067812 */ /* 0x000fe200078e3cff */
[----:B----4-:R-:W-:-:S02]  /*6a30*/  VIADD R3, R3, 0xffffffbc ;  /* 0xffffffbc03037836 */ /* 0x010fc40000000000 */
[----:B------:R-:W-:Y:S04]  /*6a40*/  STL.64 [R1+0x220], R128 ;  /* 0x0002208001007387 */ /* 0x000fe80000100a00 */
[----:B------:R1:W-:Y:S04]  /*6a50*/  STL.64 [R1+0x228], R126 ;  /* 0x0002287e01007387 */ /* 0x0003e80000100a00 */
[----:B------:R1:W-:Y:S04]  /*6a60*/  LDGSTS.E [R8+0x8000], desc[UR10][R126.64], !P3 ;  /* 0x080000007e087fae */ /* 0x0003e8000d92184a */
[----:B------:R2:W-:Y:S04]  /*6a70*/  STL.64 [R1+0x230], R10 ;  /* 0x0002300a01007387 */ /* 0x0005e80000100a00 */
[----:B------:R2:W-:Y:S01]  /*6a80*/  LDGSTS.E [R8+0xc000], desc[UR10][R10.64], !P3 ;  /* 0x0c0000000a087fae */ /* 0x0005e2000d92184a */
[----:B------:R-:W-:Y:S01]  /*6a90*/  ISETP.GE.U32.AND P3, PT, R2, 0x7fffff7f, PT ;  /* 0x7fffff7f0200780c */ /* 0x000fe20003f66070 */
[----:B------:R-:W-:-:S02]  /*6aa0*/  VIADD R2, R4, 0xffffffbd ;  /* 0xffffffbd04027836 */ /* 0x000fc40000000000 */
[----:B-1----:R-:W-:-:S05]  /*6ab0*/  IMAD.WIDE R126, R0, 0x4, R106 ;  /* 0x00000004007e7825 */ /* 0x002fca00078e026a */
[----:B------:R1:W-:Y:S01]  /*6ac0*/  LDGSTS.E [R8+0x8004], desc[UR10][R126.64], !P6 ;  /* 0x080040007e087fae */ /* 0x0003e2000f12184a */
[----:B--2---:R-:W-:-:S03]  /*6ad0*/  IMAD.WIDE R10, R0, 0x4, R108 ;  /* 0x00000004000a7825 */ /* 0x004fc600078e026c */
[----:B------:R1:W-:Y:S01]  /*6ae0*/  STL.64 [R1+0x238], R126 ;  /* 0x0002387e01007387 */ /* 0x0003e20000100a00 */
[----:B------:R-:W-:-:S03]  /*6af0*/  IMAD R0, R104, 0x3e, RZ ;  /* 0x0000003e68007824 */ /* 0x000fc600078e02ff */
[----:B------:R2:W-:Y:S01]  /*6b00*/  LDGSTS.E [R8+0xc004], desc[UR10][R10.64], !P6 ;  /* 0x0c0040000a087fae */ /* 0x0005e2000f12184a */
[----:B------:R-:W-:Y:S01]  /*6b10*/  ISETP.GE.U32.AND P6, PT, R2, 0x7fffff7e, PT ;  /* 0x7fffff7e0200780c */ /* 0x000fe20003fc6070 */
[----:B------:R-:W-:Y:S02]  /*6b20*/  IMAD R2, R104, 0x3f, RZ ;  /* 0x0000003f68027824 */ /* 0x000fe400078e02ff */
[C---:B------:R-:W-:Y:S01]  /*6b30*/  IMAD.WIDE R128, R0.reuse, 0x4, R106 ;  /* 0x0000000400807825 */ /* 0x040fe200078e026a */
[----:B------:R2:W-:Y:S03]  /*6b40*/  STL.64 [R1+0x240], R10 ;  /* 0x0002400a01007387 */ /* 0x0005e60000100a00 */
[----:B-1----:R-:W-:Y:S01]  /*6b50*/  IMAD.WIDE R126, R0, 0x4, R108 ;  /* 0x00000004007e7825 */ /* 0x002fe200078e026c */
[----:B------:R-:W-:Y:S01]  /*6b60*/  IADD3 R0, R252, -0x61, RZ ;  /* 0xffffff9ffc007810 */ /* 0x000fe20007ffe0ff */
[----:B------:R-:W-:Y:S01]  /*6b70*/  LDGSTS.E [R8+0x8008], desc[UR10][R128.64], !P4 ;  /* 0x0800800080087fae */ /* 0x000fe2000e12184a */
[----:B------:R-:W1:Y:S01]  /*6b80*/  LDC R252, c[0x0][0x230] ;  /* 0x00008c00fffc7b82 */ /* 0x000e620000000800 */
[----:B------:R-:W-:-:S02]  /*6b90*/  IMAD.WIDE R4, R2, 0x4, R106 ;  /* 0x0000000402047825 */ /* 0x000fc400078e026a */
[----:B------:R-:W-:Y:S01]  /*6ba0*/  LDGSTS.E [R8+0xc008], desc[UR10][R126.64], !P4 ;  /* 0x0c0080007e087fae */ /* 0x000fe2000e12184a */
[----:B------:R-:W-:Y:S01]  /*6bb0*/  ISETP.GE.U32.AND P4, PT, R3, 0x7fffff7d, PT ;  /* 0x7fffff7d0300780c */ /* 0x000fe20003f86070 */
[----:B--2---:R-:W-:Y:S02]  /*6bc0*/  IMAD.WIDE R10, R2, 0x4, R108 ;  /* 0x00000004020a7825 */ /* 0x004fe400078e026c */
[----:B------:R2:W-:Y:S01]  /*6bd0*/  LDGSTS.E [R8+0x800c], desc[UR10][R4.64], !P0 ;  /* 0x0800c00004087fae */ /* 0x0005e2000c12184a */
[----:B------:R-:W-:Y:S01]  /*6be0*/  LOP3.LUT R3, R14, 0x20, RZ, 0x3c, !PT ;  /* 0x000000200e037812 */ /* 0x000fe200078e3cff */
[----:B------:R-:W-:Y:S02]  /*6bf0*/  VIADD R2, R7, 0xffffff9e ;  /* 0xffffff9e07027836 */ /* 0x000fe40000000000 */
[----:B------:R-:W-:Y:S01]  /*6c00*/  STL.64 [R1+0x248], R128 ;  /* 0x0002488001007387 */ /* 0x000fe20000100a00 */
[----:B------:R-:W3:Y:S03]  /*6c10*/  LDC R7, c[0x0][0x230] ;  /* 0x00008c00ff077b82 */ /* 0x000ee60000000800 */
[----:B------:R-:W-:Y:S01]  /*6c20*/  LDGSTS.E [R8+0xc00c], desc[UR10][R10.64], !P0 ;  /* 0x0c00c0000a087fae */ /* 0x000fe2000c12184a */
[----:B------:R-:W-:Y:S01]  /*6c30*/  ISETP.GE.U32.AND P0, PT, R0, 0x7fffff60, PT ;  /* 0x7fffff600000780c */ /* 0x000fe20003f06070 */
[----:B------:R-:W-:-:S02]  /*6c40*/  IMAD.U32 R0, RZ, RZ, UR8 ;  /* 0x00000008ff007e24 */ /* 0x000fc4000f8e00ff */
[----:B------:R-:W-:Y:S03]  /*6c50*/  STL.64 [R1+0x250], R126 ;  /* 0x0002507e01007387 */ /* 0x000fe60000100a00 */
[C---:B------:R-:W-:Y:S01]  /*6c60*/  IADD3 R3, R0.reuse, 0x100000, R3 ;  /* 0x0010000000037810 */ /* 0x040fe20007ffe003 */
[----:B------:R2:W-:Y:S01]  /*6c70*/  STL.64 [R1+0x258], R4 ;  /* 0x0002580401007387 */ /* 0x0005e20000100a00 */
[----:B------:R-:W-:-:S03]  /*6c80*/  IADD3 R6, R0, 0x100000, R6 ;  /* 0x0010000000067810 */ /* 0x000fc60007ffe006 */
[----:B------:R-:W0:Y:S04]  /*6c90*/  LDGDEPBAR ;  /* 0x00000000000079af */ /* 0x000e280000000000 */
[----:B------:R4:W-:Y:S01]  /*6ca0*/  STL [R1+0x7e8], R14 ;  /* 0x0007e80e01007387 */ /* 0x0009e20000100800 */
[----:B--2---:R-:W-:-:S03]  /*6cb0*/  LOP3.LUT R5, R14, 0x40, RZ, 0x3c, !PT ;  /* 0x000000400e057812 */ /* 0x004fc600078e3cff */
[----:B------:R-:W2:Y:S01]  /*6cc0*/  LDL.64 R130, [R1+0x1f0] ;  /* 0x0001f00001827983 */ /* 0x000ea20000100a00 */
[----:B------:R-:W1:Y:S01]  /*6cd0*/  LDC R4, c[0x0][0x230] ;  /* 0x00008c00ff047b82 */ /* 0x000e620000000800 */
[C---:B------:R-:W-:Y:S02]  /*6ce0*/  IADD3 R5, R0.reuse, 0x100000, R5 ;  /* 0x0010000000057810 */ /* 0x040fe40007ffe005 */
[----:B------:R-:W-:-:S05]  /*6cf0*/  IADD3 R0, R0, 0x100000, R14 ;  /* 0x0010000000007810 */ /* 0x000fca0007ffe00e */
[----:B----4-:R-:W4:Y:S01]  /*6d00*/  LDC R14, c[0x0][0x230] ;  /* 0x00008c00ff0e7b82 */ /* 0x010f220000000800 */
[----:B------:R-:W-:Y:S04]  /*6d10*/  LDGSTS.E [R0+-0x80000], desc[UR10][R22.64], P1 ;  /* 0x8000000016007fae */ /* 0x000fe8000892184a */
        /* <DEDUP_REMOVED lines=29> */
[----:B------:R-:W3:Y:S04]  /*6ef0*/  LDL.LU.64 R56, [R1+0x958] ;  /* 0x0009580001387983 */ /* 0x000ee80000300a00 */
[----:B------:R-:W4:Y:S04]  /*6f00*/  LDL.LU.64 R40, [R1+0x950] ;  /* 0x0009500001287983 */ /* 0x000f280000300a00 */
[----:B------:R-:W2:Y:S04]  /*6f10*/  LDL.LU.64 R32, [R1+0x948] ;  /* 0x0009480001207983 */ /* 0x000ea80000300a00 */
[----:B------:R-:W-:Y:S04]  /*6f20*/  LDGSTS.E [R3+-0x7c700], desc[UR10][R48.64], P1 ;  /* 0x8390000030037fae */ /* 0x000fe8000892184a */
[----:B------:R-:W-:Y:S04]  /*6f30*/  LDGSTS.E [R3+-0x7c300], desc[UR10][R42.64], P1 ;  /* 0x83d000002a037fae */ /* 0x000fe8000892184a */
[----:B------:R-:W3:Y:S04]  /*6f40*/  LDL.LU.64 R48, [R1+0x940] ;  /* 0x0009400001307983 */ /* 0x000ee80000300a00 */
[----:B------:R-:W3:Y:S04]  /*6f50*/  LDL.LU.64 R42, [R1+0x938] ;  /* 0x00093800012a7983 */ /* 0x000ee80000300a00 */
[----:B------:R-:W3:Y:S04]  /*6f60*/  LDL.64 R128, [R1+0x118] ;  /* 0x0001180001807983 */ /* 0x000ee80000100a00 */
[----:B------:R-:W3:Y:S04]  /*6f70*/  LDL.64 R126, [R1+0x140] ;  /* 0x00014000017e7983 */ /* 0x000ee80000100a00 */
[----:B------:R-:W3:Y:S04]  /*6f80*/  LDL.64 R118, [R1+0x170] ;  /* 0x0001700001767983 */ /* 0x000ee80000100a00 */
[----:B------:R-:W3:Y:S04]  /*6f90*/  LDL.64 R116, [R1+0x1a8] ;  /* 0x0001a80001747983 */ /* 0x000ee80000100a00 */
[----:B------:R-:W3:Y:S04]  /*6fa0*/  LDL.64 R114, [R1+0x1d0] ;  /* 0x0001d00001727983 */ /* 0x000ee80000100a00 */
[----:B------:R-:W3:Y:S04]  /*6fb0*/  LDL.64 R112, [R1+0x200] ;  /* 0x0002000001707983 */ /* 0x000ee80000100a00 */
[----:B--2---:R-:W-:Y:S04]  /*6fc0*/  LDGSTS.E [R5+-0x7fe00], desc[UR10][R32.64], P1 ;  /* 0x8020000020057fae */ /* 0x004fe8000892184a */
[----:B----4-:R-:W-:Y:S04]  /*6fd0*/  LDGSTS.E [R5+-0x7fa00], desc[UR10][R40.64], P1 ;  /* 0x8060000028057fae */ /* 0x010fe8000892184a */
[----:B---3--:R-:W-:Y:S04]  /*6fe0*/  LDGSTS.E [R5+-0x7f600], desc[UR10][R48.64], P1 ;  /* 0x80a0000030057fae */ /* 0x008fe8000892184a */
        /* <DEDUP_REMOVED lines=10> */
[----:B------:R-:W2:Y:S04]  /*7090*/  LDL.LU.64 R34, [R1+0x930] ;  /* 0x0009300001227983 */ /* 0x000ea80000300a00 */
[----:B------:R-:W3:Y:S04]  /*70a0*/  LDL.LU.64 R50, [R1+0x928] ;  /* 0x0009280001327983 */ /* 0x000ee80000300a00 */
[----:B------:R-:W4:Y:S04]  /*70b0*/  LDL.LU.64 R66, [R1+0x920] ;  /* 0x0009200001427983 */ /* 0x000f280000300a00 */
[----:B------:R-:W-:Y:S04]  /*70c0*/  LDGSTS.E [R5+-0x7ca00], desc[UR10][R82.64], P1 ;  /* 0x8360000052057fae */ /* 0x000fe8000892184a */
[----:B------:R-:W-:Y:S04]  /*70d0*/  LDGSTS.E [R5+-0x7c600], desc[UR10][R24.64], P1 ;  /* 0x83a0000018057fae */ /* 0x000fe8000892184a */
[----:B------:R-:W-:Y:S04]  /*70e0*/  LDGSTS.E [R5+-0x7c200], desc[UR10][R130.64], P1 ;  /* 0x83e0000082057fae */ /* 0x000fe8000892184a */
[----:B------:R-:W4:Y:S04]  /*70f0*/  LDL.LU.64 R82, [R1+0x918] ;  /* 0x0009180001527983 */ /* 0x000f280000300a00 */
[----:B------:R-:W4:Y:S04]  /*7100*/  LDL.LU.64 R110, [R1+0x100] ;  /* 0x00010000016e7983 */ /* 0x000f280000300a00 */
[----:B------:R-:W4:Y:S04]  /*7110*/  LDL.LU.64 R24, [R1+0x910] ;  /* 0x0009100001187983 */ /* 0x000f280000300a00 */
[----:B------:R-:W4:Y:S04]  /*7120*/  LDL.LU.64 R132, [R1+0xf0] ;  /* 0x0000f00001847983 */ /* 0x000f280000300a00 */
[----:B------:R-:W4:Y:S04]  /*7130*/  LDL.LU.64 R130, [R1+0xe8] ;  /* 0x0000e80001827983 */ /* 0x000f280000300a00 */
[----:B--2---:R-:W-:Y:S04]  /*7140*/  LDGSTS.E [R6+-0x7fd00], desc[UR10][R34.64], P1 ;  /* 0x8030000022067fae */ /* 0x004fe8000892184a */
[----:B------:R-:W-:Y:S04]  /*7150*/  LDGSTS.E [R6+-0x7f900], desc[UR10][R42.64], P1 ;  /* 0x807000002a067fae */ /* 0x000fe8000892184a */
[----:B---3--:R-:W-:Y:S04]  /*7160*/  LDGSTS.E [R6+-0x7f500], desc[UR10][R50.64], P1 ;  /* 0x80b0000032067fae */ /* 0x008fe8000892184a */
[----:B------:R-:W-:Y:S04]  /*7170*/  LDGSTS.E [R6+-0x7f100], desc[UR10][R58.64], P1 ;  /* 0x80f000003a067fae */ /* 0x000fe8000892184a */
[----:B----4-:R-:W-:Y:S04]  /*7180*/  LDGSTS.E [R6+-0x7ed00], desc[UR10][R66.64], P1 ;  /* 0x8130000042067fae */ /* 0x010fe8000892184a */
        /* <DEDUP_REMOVED lines=10> */
[----:B------:R2:W-:Y:S01]  /*7230*/  LDGSTS.E [R6+-0x7c100], desc[UR10][R112.64], P1 ;  /* 0x83f0000070067fae */ /* 0x0005e2000892184a */
[----:B------:R-:W-:-:S02]  /*7240*/  ISETP.GE.U32.AND P1, PT, R2, 0x7fffff5f, PT ;  /* 0x7fffff5f0200780c */ /* 0x000fc40003f26070 */
[----:B------:R-:W-:Y:S01]  /*7250*/  SHF.L.U32 R2, R104, 0x6, RZ ;  /* 0x0000000668027819 */ /* 0x000fe200000006ff */
[----:B------:R-:W3:Y:S04]  /*7260*/  LDL.LU.64 R128, [R1+0xe0] ;  /* 0x0000e00001807983 */ /* 0x000ee80000300a00 */
[----:B------:R-:W4:Y:S04]  /*7270*/  LDL.LU.64 R126, [R1+0xd8] ;  /* 0x0000d800017e7983 */ /* 0x000f280000300a00 */
[----:B------:R-:W4:Y:S01]  /*7280*/  LDL.LU.64 R118, [R1+0x908] ;  /* 0x0009080001767983 */ /* 0x000f220000300a00 */
[----:B--2---:R-:W-:-:S03]  /*7290*/  IMAD.WIDE R112, R2, 0x4, R106 ;  /* 0x0000000402707825 */ /* 0x004fc600078e026a */
[----:B------:R-:W2:Y:S04]  /*72a0*/  LDL.LU.64 R116, [R1+0x900] ;  /* 0x0009000001747983 */ /* 0x000ea80000300a00 */
[----:B------:R-:W2:Y:S04]  /*72b0*/  LDL.LU.64 R114, [R1+0x8f8] ;  /* 0x0008f80001727983 */ /* 0x000ea80000300a00 */
[----:B------:R-:W3:Y:S04]  /*72c0*/  LDL.LU.64 R106, [R1+0xf8] ;  /* 0x0000f800016a7983 */ /* 0x000ee80000300a00 */
[----:B------:R-:W0:Y:S01]  /*72d0*/  LDGDEPBAR ;  /* 0x00000000000079af */ /* 0x000e220000000000 */
[----:B------:R-:W-:Y:S01]  /*72e0*/  BAR.SYNC.DEFER_BLOCKING 0x0 ;  /* 0x0000000000007b1d */ /* 0x000fe20000010000 */
[----:B------:R-:W-:-:S04]  /*72f0*/  IMAD.WIDE R110, R2, 0x4, R110 ;  /* 0x00000004026e7825 */ /* 0x000fc800078e026e */
[C---:B------:R-:W-:Y:S01]  /*7300*/  IMAD.WIDE R108, R2.reuse, 0x4, R108 ;  /* 0x00000004026c7825 */ /* 0x040fe200078e026c */
[----:B------:R1:W-:Y:S04]  /*7310*/  STL.64 [R1+0x3f0], R112 ;  /* 0x0003f07001007387 */ /* 0x0003e80000100a00 */
[----:B------:R-:W-:Y:S04]  /*7320*/  STL.64 [R1+0x3f8], R110 ;  /* 0x0003f86e01007387 */ /* 0x000fe80000100a00 */
[----:B------:R1:W-:Y:S04]  /*7330*/  STL.64 [R1+0x3e8], R108 ;  /* 0x0003e86c01007387 */ /* 0x0003e80000100a00 */
[----:B------:R-:W-:Y:S01]  /*7340*/  @!PT LDS RZ, [RZ] ;  /* 0x00000000fffff984 */ /* 0x000fe20000000800 */
[----:B------:R-:W-:Y:S01]  /*7350*/  @!PT LDS RZ, [RZ] ;  /* 0x00000000fffff984 */ /* 0x000fe20000000800 */
[----:B------:R-:W-:Y:S01]  /*7360*/  @!PT LDS RZ, [RZ] ;  /* 0x00000000fffff984 */ /* 0x000fe20000000800 */
[----:B------:R-:W-:Y:S04]  /*7370*/  LDGSTS.E [R9+0x10000], desc[UR10][R112.64], !P2 ;  /* 0x1000000070097fae */ /* 0x000fe8000d12184a */
[----:B------:R1:W-:Y:S04]  /*7380*/  LDGSTS.E [R9+0x14000], desc[UR10][R108.64], !P2 ;  /* 0x140000006c097fae */ /* 0x0003e8000d12184a */
[----:B------:R-:W-:Y:S04]  /*7390*/  LDGSTS.E [R9+0x10004], desc[UR10][R110.64], !P3 ;  /* 0x100040006e097fae */ /* 0x000fe8000d92184a */
[----:B-1----:R-:W2:Y:S01]  /*73a0*/  LDL.LU.64 R112, [R1+0x8f0] ;  /* 0x0008f00001707983 */ /* 0x002ea20000300a00 */
[C---:B------:R-:W-:Y:S01]  /*73b0*/  IMAD.WIDE R132, R2.reuse, 0x4, R132 ;  /* 0x0000000402847825 */ /* 0x040fe200078e0284 */
[----:B------:R-:W1:Y:S03]  /*73c0*/  LDC R108, c[0x0][0x230] ;  /* 0x00008c00ff6c7b82 */ /* 0x000e660000000800 */
[----:B------:R-:W-:-:S04]  /*73d0*/  IMAD.WIDE R130, R2, 0x4, R130 ;  /* 0x0000000402827825 */ /* 0x000fc800078e0282 */
[----:B------:R-:W-:Y:S01]  /*73e0*/  VIADD R104, R4, 0xffffff9d ;  /* 0xffffff9d04687836 */ /* 0x000fe20000000000 */
[----:B------:R-:W1:Y:S01]  /*73f0*/  LDC R109, c[0x0][0x230] ;  /* 0x00008c00ff6d7b82 */ /* 0x000e620000000800 */
[----:B---3--:R-:W-:-:S05]  /*7400*/  IMAD.WIDE R106, R2, 0x4, R106 ;  /* 0x00000004026a7825 */ /* 0x008fca00078e026a */
[----:B------:R3:W-:Y:S04]  /*7410*/  STL.64 [R1+0x3e0], R106 ;  /* 0x0003e06a01007387 */ /* 0x0007e80000100a00 */
[----:B------:R-:W2:Y:S01]  /*7420*/  LDL.LU.64 R110, [R1+0x8e8] ;  /* 0x0008e800016e7983 */ /* 0x000ea20000300a00 */
[----:B------:R-:W-:-:S03]  /*7430*/  IMAD.WIDE R128, R2, 0x4, R128 ;  /* 0x0000000402807825 */ /* 0x000fc600078e0280 */
[----:B------:R3:W-:Y:S01]  /*7440*/  LDGSTS.E [R9+0x14004], desc[UR10][R106.64], !P3 ;  /* 0x140040006a097fae */ /* 0x0007e2000d92184a */
[----:B----4-:R-:W-:-:S03]  /*7450*/  IMAD.WIDE R126, R2, 0x4, R126 ;  /* 0x00000004027e7825 */ /* 0x010fc600078e027e */
[----:B------:R-:W-:Y:S04]  /*7460*/  STL.64 [R1+0x3d8], R132 ;  /* 0x0003d88401007387 */ /* 0x000fe80000100a00 */
[----:B------:R-:W-:Y:S04]  /*7470*/  LDGSTS.E [R9+0x10008], desc[UR10][R132.64], !P6 ;  /* 0x1000800084097fae */ /* 0x000fe8000f12184a */
[----:B------:R-:W-:Y:S01]  /*7480*/  STL.64 [R1+0x3d0], R130 ;  /* 0x0003d08201007387 */ /* 0x000fe20000100a00 */
[----:B---3--:R-:W3:Y:S03]  /*7490*/  LDC R106, c[0x0][0x230] ;  /* 0x00008c00ff6a7b82 */ /* 0x008ee60000000800 */
[----:B------:R-:W-:Y:S04]  /*74a0*/  LDGSTS.E [R9+0x14008], desc[UR10][R130.64], !P6 ;  /* 0x1400800082097fae */ /* 0x000fe8000f12184a */
[----:B------:R2:W-:Y:S01]  /*74b0*/  STL.64 [R1+0x3c8], R128 ;  /* 0x0003c88001007387 */ /* 0x0005e20000100a00 */
[----:B------:R-:W4:Y:S03]  /*74c0*/  LDC R107, c[0x0][0x230] ;  /* 0x00008c00ff6b7b82 */ /* 0x000f260000000800 */
[----:B------:R2:W-:Y:S04]  /*74d0*/  LDGSTS.E [R9+0x1000c], desc[UR10][R128.64], !P4 ;  /* 0x1000c00080097fae */ /* 0x0005e8000e12184a */
[----:B------:R1:W-:Y:S04]  /*74e0*/  STL.64 [R1+0x3c0], R126 ;  /* 0x0003c07e01007387 */ /* 0x0003e80000100a00 */
[----:B------:R-:W-:Y:S01]  /*74f0*/  LDGSTS.E [R9+0x1400c], desc[UR10][R126.64], !P4 ;  /* 0x1400c0007e097fae */ /* 0x000fe2000e12184a */
[----:B--2---:R-:W-:-:S04]  /*7500*/  IMAD.WIDE R128, R2, 0x4, R112 ;  /* 0x0000000402807825 */ /* 0x004fc800078e0270 */
[C---:B------:R-:W-:Y:S01]  /*7510*/  IMAD.WIDE R112, R2.reuse, 0x4, R114 ;  /* 0x0000000402707825 */ /* 0x040fe200078e0272 */
[----:B-1----:R-:W2:Y:S03]  /*7520*/  LDL.LU.64 R126, [R1+0xd0] ;  /* 0x0000d000017e7983 */ /* 0x002ea60000300a00 */
[----:B------:R-:W-:-:S04]  /*7530*/  IMAD.WIDE R132, R2, 0x4, R118 ;  /* 0x0000000402847825 */ /* 0x000fc800078e0276 */
[----:B------:R-:W-:-:S04]  /*7540*/  IMAD.WIDE R130, R2, 0x4, R110 ;  /* 0x0000000402827825 */ /* 0x000fc800078e026e */
[C---:B------:R-:W-:Y:S01]  /*7550*/  IMAD.WIDE R110, R2.reuse, 0x4, R116 ;  /* 0x00000004026e7825 */ /* 0x040fe200078e0274 */
[----:B------:R1:W-:Y:S04]  /*7560*/  STL.64 [R1+0x3a8], R130 ;  /* 0x0003a88201007387 */ /* 0x0003e80000100a00 */
[----:B------:R3:W-:Y:S04]  /*7570*/  STL.64 [R1+0x3a0], R128 ;  /* 0x0003a08001007387 */ /* 0x0007e80000100a00 */
[----:B------:R4:W-:Y:S04]  /*7580*/  STL.64 [R1+0x398], R112 ;  /* 0x0003987001007387 */ /* 0x0009e80000100a00 */
[----:B------:R1:W-:Y:S04]  /*7590*/  LDGSTS.E [R9+0x18000], desc[UR10][R130.64], !P0 ;  /* 0x1800000082097fae */ /* 0x0003e8000c12184a */
[----:B------:R2:W-:Y:S04]  /*75a0*/  STL.64 [R1+0x390], R110 ;  /* 0x0003906e01007387 */ /* 0x0005e80000100a00 */
[----:B------:R-:W2:Y:S01]  /*75b0*/  LDL.LU.64 R116, [R1+0xa0] ;  /* 0x0000a00001747983 */ /* 0x000ea20000300a00 */
[----:B-1----:R-:W-:-:S03]  /*75c0*/  IMAD.WIDE R130, R2, 0x4, R120 ;  /* 0x0000000402827825 */ /* 0x002fc600078e0278 */
[----:B------:R-:W2:Y:S04]  /*75d0*/  LDL.LU.64 R114, [R1+0x98] ;  /* 0x0000980001727983 */ /* 0x000ea80000300a00 */
[----:B------:R-:W2:Y:S04]  /*75e0*/  LDL.LU.64 R118, [R1+0xa8] ;  /* 0x0000a80001767983 */ /* 0x000ea80000300a00 */
[----:B------:R-:W2:Y:S04]  /*75f0*/  LDL.LU.64 R120, [R1+0xb0] ;  /* 0x0000b00001787983 */ /* 0x000ea80000300a00 */
[----:B------:R3:W-:Y:S04]  /*7600*/  LDGSTS.E [R9+0x1c000], desc[UR10][R128.64], !P0 ;  /* 0x1c00000080097fae */ /* 0x0007e8000c12184a */
[----:B------:R1:W-:Y:S04]  /*7610*/  STL.64 [R1+0x388], R132 ;  /* 0x0003888401007387 */ /* 0x0003e80000100a00 */
[----:B------:R4:W-:Y:S01]  /*7620*/  LDGSTS.E [R9+0x18004], desc[UR10][R112.64], !P1 ;  /* 0x1800400070097fae */ /* 0x0009e2000c92184a */
[----:B---3--:R-:W-:-:S03]  /*7630*/  IMAD.WIDE R128, R2, 0x4, R122 ;  /* 0x0000000402807825 */ /* 0x008fc600078e027a */
[----:B------:R3:W-:Y:S04]  /*7640*/  STL.64 [R1+0x380], R130 ;  /* 0x0003808201007387 */ /* 0x0007e80000100a00 */
[----:B------:R-:W3:Y:S01]  /*7650*/  LDL.LU.64 R122, [R1+0xc0] ;  /* 0x0000c000017a7983 */ /* 0x000ee20000300a00 */
[----:B----4-:R-:W-:Y:S01]  /*7660*/  IMAD.WIDE R112, R2, 0x4, R124 ;  /* 0x0000000402707825 */ /* 0x010fe200078e027c */
[----:B------:R-:W-:Y:S02]  /*7670*/  ISETP.GE.U32.AND P2, PT, R104, 0x7fffff5e, PT ;  /* 0x7fffff5e6800780c */ /* 0x000fe40003f46070 */
[----:B------:R-:W4:Y:S01]  /*7680*/  LDL.LU.64 R124, [R1+0xc8] ;  /* 0x0000c800017c7983 */ /* 0x000f220000300a00 */
[----:B------:R-:W-:Y:S02]  /*7690*/  IADD3 R104, R106, -0x45, RZ ;  /* 0xffffffbb6a687810 */ /* 0x000fe40007ffe0ff */
[----:B------:R-:W3:Y:S01]  /*76a0*/  LDC R106, c[0x0][0x230] ;  /* 0x00008c00ff6a7b82 */ /* 0x000ee20000000800 */
[----:B------:R-:W-:Y:S01]  /*76b0*/  VIADD R4, R252, 0xffffff9c ;  /* 0xffffff9cfc047836 */ /* 0x000fe20000000000 */
[----:B------:R-:W-:Y:S01]  /*76c0*/  ISETP.GE.U32.AND P6, PT, R104, 0x7fffff7c, PT ;  /* 0x7fffff7c6800780c */ /* 0x000fe20003fc6070 */
[----:B------:R-:W-:Y:S01]  /*76d0*/  VIADD R104, R14, 0xffffffb9 ;  /* 0xffffffb90e687836 */ /* 0x000fe20000000000 */
[----:B------:R1:W-:Y:S02]  /*76e0*/  LDGSTS.E [R9+0x1c004], desc[UR10][R110.64], !P1 ;  /* 0x1c0040006e097fae */ /* 0x0003e4000c92184a */
[----:B------:R-:W-:-:S02]  /*76f0*/  ISETP.GE.U32.AND P3, PT, R4, 0x7fffff5d, PT ;  /* 0x7fffff5d0400780c */ /* 0x000fc40003f66070 */
[----:B------:R-:W-:Y:S01]  /*7700*/  ISETP.GE.U32.AND P0, PT, R104, 0x7fffff7a, PT ;  /* 0x7fffff7a6800780c */ /* 0x000fe20003f06070 */
[----:B------:R-:W-:Y:S01]  /*7710*/  VIADD R104, R107, 0xffffff9b ;  /* 0xffffff9b6b687836 */ /* 0x000fe20000000000 */
[----:B------:R3:W-:Y:S01]  /*7720*/  STL.64 [R1+0x378], R128 ;  /* 0x0003788001007387 */ /* 0x0007e20000100a00 */
[----:B--2---:R-:W-:Y:S01]  /*7730*/  IMAD.WIDE R126, R2, 0x4, R126 ;  /* 0x00000004027e7825 */ /* 0x004fe200078e027e */
[----:B------:R-:W2:Y:S02]  /*7740*/  LDC R252, c[0x0][0x230] ;  /* 0x00008c00fffc7b82 */ /* 0x000ea40000000800 */
[----:B------:R-:W-:Y:S04]  /*7750*/  LDGSTS.E [R9+0x18008], desc[UR10][R132.64], !P2 ;  /* 0x1800800084097fae */ /* 0x000fe8000d12184a */
[----:B------:R-:W-:Y:S01]  /*7760*/  LDGSTS.E [R9+0x1c008], desc[UR10][R130.64], !P2 ;  /* 0x1c00800082097fae */ /* 0x000fe2000d12184a */
[----:B------:R-:W-:Y:S01]  /*7770*/  ISETP.GE.U32.AND P2, PT, R104, 0x7fffff5c, PT ;  /* 0x7fffff5c6800780c */ /* 0x000fe20003f46070 */
[----:B-1----:R-:W1:Y:S02]  /*7780*/  LDC R110, c[0x0][0x230] ;  /* 0x00008c00ff6e7b82 */ /* 0x002e640000000800 */
[----:B------:R-:W-:Y:S04]  /*7790*/  LDGSTS.E [R9+0x1800c], desc[UR10][R128.64], !P3 ;  /* 0x1800c00080097fae */ /* 0x000fe8000d92184a */
[----:B------:R-:W2:Y:S01]  /*77a0*/  LDL.LU.64 R132, [R1+0x8e0] ;  /* 0x0008e00001847983 */ /* 0x000ea20000300a00 */
[----:B---3--:R-:W-:Y:S01]  /*77b0*/  IADD3 R104, R106, -0x67, RZ ;  /* 0xffffff996a687810 */ /* 0x008fe20007ffe0ff */
[----:B------:R-:W3:Y:S02]  /*77c0*/  LDC R111, c[0x0][0x230] ;  /* 0x00008c00ff6f7b82 */ /* 0x000ee40000000800 */
[----:B------:R-:W3:Y:S04]  /*77d0*/  LDL.LU.64 R130, [R1+0x8d8] ;  /* 0x0008d80001827983 */ /* 0x000ee80000300a00 */
[----:B------:R1:W-:Y:S04]  /*77e0*/  STL.64 [R1+0x370], R112 ;  /* 0x0003707001007387 */ /* 0x0003e80000100a00 */
[----:B------:R-:W3:Y:S04]  /*77f0*/  LDL.LU.64 R128, [R1+0x8d0] ;  /* 0x0008d00001807983 */ /* 0x000ee80000300a00 */
[----:B------:R-:W3:Y:S04]  /*7800*/  LDL.LU.64 R106, [R1+0xb8] ;  /* 0x0000b800016a7983 */ /* 0x000ee80000300a00 */
[----:B------:R1:W-:Y:S04]  /*7810*/  LDGSTS.E [R9+0x1c00c], desc[UR10][R112.64], !P3 ;  /* 0x1c00c00070097fae */ /* 0x0003e8000d92184a */
[----:B------:R1:W-:Y:S04]  /*7820*/  STL.64 [R1+0x3b8], R126 ;  /* 0x0003b87e01007387 */ /* 0x0003e80000100a00 */
[----:B------:R-:W-:Y:S01]  /*7830*/  LDGSTS.E [R13+0x10000], desc[UR10][R126.64], !P6 ;  /* 0x100000007e0d7fae */ /* 0x000fe2000f12184a */
[----:B----4-:R-:W-:Y:S01]  /*7840*/  IMAD.WIDE R124, R2, 0x4, R124 ;  /* 0x00000004027c7825 */ /* 0x010fe200078e027c */
[----:B-1----:R-:W1:Y:S04]  /*7850*/  LDC R112, c[0x0][0x230] ;  /* 0x00008c00ff707b82 */ /* 0x002e680000000800 */
[----:B------:R-:W-:Y:S04]  /*7860*/  STL.64 [R1+0x3b0], R124 ;  /* 0x0003b07c01007387 */ /* 0x000fe80000100a00 */
[----:B------:R-:W4:Y:S01]  /*7870*/  LDL.LU.64 R126, [R1+0x8c8] ;  /* 0x0008c800017e7983 */ /* 0x000f220000300a00 */
[----:B--2---:R-:W-:Y:S01]  /*7880*/  VIADD R4, R252, 0xffffffba ;  /* 0xffffffbafc047836 */ /* 0x004fe20000000000 */
[----:B------:R-:W2:Y:S01]  /*7890*/  LDC R113, c[0x0][0x230] ;  /* 0x00008c00ff717b82 */ /* 0x000ea20000000800 */
[----:B------:R-:W-:Y:S01]  /*78a0*/  IMAD.WIDE R122, R2, 0x4, R122 ;  /* 0x00000004027a7825 */ /* 0x000fe200078e027a */
[----:B------:R-:W-:Y:S02]  /*78b0*/  LDGSTS.E [R13+0x14000], desc[UR10][R124.64], !P6 ;  /* 0x140000007c0d7fae */ /* 0x000fe4000f12184a */
[----:B------:R-:W-:-:S02]  /*78c0*/  ISETP.GE.U32.AND P4, PT, R4, 0x7fffff7b, PT ;  /* 0x7fffff7b0400780c */ /* 0x000fc40003f86070 */
[----:B------:R-:W-:Y:S01]  /*78d0*/  IADD3 R4, R7, -0x48, RZ ;  /* 0xffffffb807047810 */ /* 0x000fe20007ffe0ff */
[----:B------:R-:W-:Y:S01]  /*78e0*/  IMAD.WIDE R120, R2, 0x4, R120 ;  /* 0x0000000402787825 */ /* 0x000fe200078e0278 */
[----:B------:R-:W-:Y:S01]  /*78f0*/  STL.64 [R1+0x368], R122 ;  /* 0x0003687a01007387 */ /* 0x000fe20000100a00 */
[----:B------:R-:W1:Y:S01]  /*7900*/  LDC R252, c[0x0][0x230] ;  /* 0x00008c00fffc7b82 */ /* 0x000e620000000800 */
[----:B------:R-:W-:Y:S01]  /*7910*/  ISETP.GE.U32.AND P1, PT, R4, 0x7fffff79, PT ;  /* 0x7fffff790400780c */ /* 0x000fe20003f26070 */
[----:B------:R-:W-:Y:S02]  /*7920*/  VIADD R4, R108, 0xffffff9a ;  /* 0xffffff9a6c047836 */ /* 0x000fe40000000000 */
[----:B------:R-:W-:-:S04]  /*7930*/  IMAD.WIDE R118, R2, 0x4, R118 ;  /* 0x0000000402767825 */ /* 0x000fc800078e0276 */
[----:B------:R-:W-:Y:S01]  /*7940*/  IMAD.WIDE R116, R2, 0x4, R116 ;  /* 0x0000000402747825 */ /* 0x000fe200078e0274 */
[----:B------:R-:W-:Y:S01]  /*7950*/  LDGSTS.E [R13+0x10004], desc[UR10][R122.64], !P4 ;  /* 0x100040007a0d7fae */ /* 0x000fe2000e12184a */
[----:B------:R-:W-:Y:S01]  /*7960*/  ISETP.GE.U32.AND P3, PT, R4, 0x7fffff5b, PT ;  /* 0x7fffff5b0400780c */ /* 0x000fe20003f66070 */
[----:B------:R-:W2:Y:S01]  /*7970*/  LDC R108, c[0x0][0x230] ;  /* 0x00008c00ff6c7b82 */ /* 0x000ea20000000800 */
[----:B------:R-:W-:-:S04]  /*7980*/  IMAD.WIDE R114, R2, 0x4, R114 ;  /* 0x0000000402727825 */ /* 0x000fc800078e0272 */
[----:B---3--:R-:W-:Y:S01]  /*7990*/  IMAD.WIDE R106, R2, 0x4, R106 ;  /* 0x00000004026a7825 */ /* 0x008fe200078e026a */
[----:B------:R-:W-:Y:S02]  /*79a0*/  ISETP.GE.U32.AND P6, PT, R104, 0x7fffff5a, PT ;  /* 0x7fffff5a6800780c */ /* 0x000fe40003fc6070 */
[----:B------:R-:W3:Y:S02]  /*79b0*/  LDC R7, c[0x0][0x230] ;  /* 0x00008c00ff077b82 */ /* 0x000ee40000000800 */
[----:B------:R1:W-:Y:S04]  /*79c0*/  STL.64 [R1+0x360], R106 ;  /* 0x0003606a01007387 */ /* 0x0003e80000100a00 */
[----:B------:R1:W-:Y:S04]  /*79d0*/  LDGSTS.E [R13+0x14004], desc[UR10][R106.64], !P4 ;  /* 0x140040006a0d7fae */ /* 0x0003e8000e12184a */
[----:B------:R-:W-:Y:S04]  /*79e0*/  STL.64 [R1+0x358], R120 ;  /* 0x0003587801007387 */ /* 0x000fe80000100a00 */
[----:B------:R-:W-:Y:S04]  /*79f0*/  LDGSTS.E [R13+0x10008], desc[UR10][R120.64], !P0 ;  /* 0x10008000780d7fae */ /* 0x000fe8000c12184a */
[----:B------:R2:W-:Y:S01]  /*7a00*/  STL.64 [R1+0x350], R118 ;  /* 0x0003507601007387 */ /* 0x0005e20000100a00 */
[----:B-1----:R-:W1:Y:S03]  /*7a10*/  LDC R107, c[0x0][0x230] ;  /* 0x00008c00ff6b7b82 */ /* 0x002e660000000800 */
[----:B------:R2:W-:Y:S04]  /*7a20*/  LDGSTS.E [R13+0x14008], desc[UR10][R118.64], !P0 ;  /* 0x14008000760d7fae */ /* 0x0005e8000c12184a */
[----:B------:R3:W-:Y:S01]  /*7a30*/  STL.64 [R1+0x348], R116 ;  /* 0x0003487401007387 */ /* 0x0007e20000100a00 */
[----:B------:R-:W1:Y:S03]  /*7a40*/  LDC R106, c[0x0][0x230] ;  /* 0x00008c00ff6a7b82 */ /* 0x000e660000000800 */
[----:B------:R3:W-:Y:S01]  /*7a50*/  STL.64 [R1+0x340], R114 ;  /* 0x0003407201007387 */ /* 0x0007e20000100a00 */
[----:B--2---:R-:W-:-:S03]  /*7a60*/  IMAD.WIDE R118, R2, 0x4, R128 ;  /* 0x0000000402767825 */ /* 0x004fc600078e0280 */
[----:B------:R3:W-:Y:S04]  /*7a70*/  LDGSTS.E [R13+0x1000c], desc[UR10][R116.64], !P1 ;  /* 0x1000c000740d7fae */ /* 0x0007e8000c92184a */
[----:B------:R2:W-:Y:S04]  /*7a80*/  LDGSTS.E [R13+0x1400c], desc[UR10][R114.64], !P1 ;  /* 0x1400c000720d7fae */ /* 0x0005e8000c92184a */
[----:B------:R-:W4:Y:S01]  /*7a90*/  LDL.LU.64 R124, [R1+0x88] ;  /* 0x00008800017c7983 */ /* 0x000f220000300a00 */
[----:B---3--:R-:W-:-:S04]  /*7aa0*/  IMAD.WIDE R116, R2, 0x4, R130 ;  /* 0x0000000402747825 */ /* 0x008fc800078e0282 */
[----:B--2---:R-:W-:-:S04]  /*7ab0*/  IMAD.WIDE R114, R2, 0x4, R132 ;  /* 0x0000000402727825 */ /* 0x004fc800078e0284 */
[----:B----4-:R-:W-:Y:S02]  /*7ac0*/  IMAD.WIDE R120, R2, 0x4, R126 ;  /* 0x0000000402787825 */ /* 0x010fe400078e027e */
[----:B------:R-:W2:Y:S04]  /*7ad0*/  LDL.LU.64 R126, [R1+0x90] ;  /* 0x00009000017e7983 */ /* 0x000ea80000300a00 */
[----:B------:R3:W-:Y:S04]  /*7ae0*/  STL.64 [R1+0x338], R120 ;  /* 0x0003387801007387 */ /* 0x0007e80000100a00 */
[----:B------:R4:W-:Y:S04]  /*7af0*/  STL.64 [R1+0x330], R118 ;  /* 0x0003307601007387 */ /* 0x0009e80000100a00 */
[----:B------:R-:W2:Y:S04]  /*7b00*/  LDL.LU.64 R122, [R1+0x80] ;  /* 0x00008000017a7983 */ /* 0x000ea80000300a00 */
[----:B------:R1:W-:Y:S04]  /*7b10*/  STL.64 [R1+0x328], R116 ;  /* 0x0003287401007387 */ /* 0x0003e80000100a00 */
[----:B------:R1:W-:Y:S04]  /*7b20*/  STL.64 [R1+0x320], R114 ;  /* 0x0003207201007387 */ /* 0x0003e80000100a00 */
[----:B------:R2:W-:Y:S04]  /*7b30*/  LDGSTS.E [R13+0x18000], desc[UR10][R120.64], !P2 ;  /* 0x18000000780d7fae */ /* 0x0005e8000d12184a */
[----:B------:R-:W2:Y:S04]  /*7b40*/  LDL.LU.64 R128, [R1+0x78] ;  /* 0x0000780001807983 */ /* 0x000ea80000300a00 */
[----:B------:R2:W-:Y:S04]  /*7b50*/  LDGSTS.E [R13+0x1c000], desc[UR10][R118.64], !P2 ;  /* 0x1c000000760d7fae */ /* 0x0005e8000d12184a */
[----:B---3--:R-:W3:Y:S04]  /*7b60*/  LDL.LU.64 R120, [R1+0x70] ;  /* 0x0000700001787983 */ /* 0x008ee80000300a00 */
[----:B------:R3:W-:Y:S04]  /*7b70*/  LDGSTS.E [R13+0x18004], desc[UR10][R116.64], !P3 ;  /* 0x18004000740d7fae */ /* 0x0007e8000d92184a */
[----:B----4-:R-:W4:Y:S04]  /*7b80*/  LDL.LU.64 R118, [R1+0x68] ;  /* 0x0000680001767983 */ /* 0x010f280000300a00 */
[----:B------:R-:W-:Y:S04]  /*7b90*/  LDGSTS.E [R13+0x1c004], desc[UR10][R114.64], !P3 ;  /* 0x1c004000720d7fae */ /* 0x000fe8000d92184a */
[----:B-1----:R-:W4:Y:S04]  /*7ba0*/  LDL.LU.64 R116, [R1+0x60] ;  /* 0x0000600001747983 */ /* 0x002f280000300a00 */
[----:B------:R-:W4:Y:S01]  /*7bb0*/  LDL.LU.64 R114, [R1+0x58] ;  /* 0x0000580001727983 */ /* 0x000f220000300a00 */
[----:B------:R-:W-:-:S02]  /*7bc0*/  VIADD R4, R252, 0xffffff98 ;  /* 0xffffff98fc047836 */ /* 0x000fc40000000000 */
[----:B------:R-:W-:Y:S01]  /*7bd0*/  VIADD R104, R109, 0xffffffb7 ;  /* 0xffffffb76d687836 */ /* 0x000fe20000000000 */
[----:B------:R-:W1:Y:S02]  /*7be0*/  LDC R252, c[0x0][0x230] ;  /* 0x00008c00fffc7b82 */ /* 0x000e640000000800 */
[----:B------:R-:W-:Y:S02]  /*7bf0*/  ISETP.GE.U32.AND P4, PT, R4, 0x7fffff59, PT ;  /* 0x7fffff590400780c */ /* 0x000fe40003f86070 */
[----:B------:R-:W-:Y:S02]  /*7c00*/  IADD3 R4, R110, -0x4a, RZ ;  /* 0xffffffb66e047810 */ /* 0x000fe40007ffe0ff */
[----:B------:R-:W-:Y:S01]  /*7c10*/  ISETP.GE.U32.AND P0, PT, R104, 0x7fffff78, PT ;  /* 0x7fffff786800780c */ /* 0x000fe20003f06070 */
[----:B------:R-:W-:Y:S01]  /*7c20*/  VIADD R104, R108, 0xffffffb5 ;  /* 0xffffffb56c687836 */ /* 0x000fe20000000000 */
[----:B------:R-:W-:Y:S01]  /*7c30*/  ISETP.GE.U32.AND P1, PT, R4, 0x7fffff77, PT ;  /* 0x7fffff770400780c */ /* 0x000fe20003f26070 */
[----:B------:R-:W-:Y:S01]  /*7c40*/  VIADD R4, R112, 0xffffffb4 ;  /* 0xffffffb470047836 */ /* 0x000fe20000000000 */
[----:B------:R-:W1:Y:S01]  /*7c50*/  LDC R110, c[0x0][0x230] ;  /* 0x00008c00ff6e7b82 */ /* 0x000e620000000800 */
[----:B------:R-:W-:Y:S01]  /*7c60*/  IMAD.WIDE R134, R2, 0x4, R134 ;  /* 0x0000000402867825 */ /* 0x000fe200078e0286 */
[----:B------:R-:W-:-:S03]  /*7c70*/  ISETP.GE.U32.AND P2, PT, R104, 0x7fffff76, PT ;  /* 0x7fffff766800780c */ /* 0x000fc60003f46070 */
[----:B------:R-:W-:Y:S01]  /*7c80*/  IMAD.WIDE R136, R2, 0x4, R136 ;  /* 0x0000000402887825 */ /* 0x000fe200078e0288 */
[----:B------:R-:W-:Y:S01]  /*7c90*/  IADD3 R104, R107, -0x69, RZ ;  /* 0xffffff976b687810 */ /* 0x000fe20007ffe0ff */
[----:B------:R-:W-:Y:S01]  /*7ca0*/  LDGSTS.E [R13+0x18008], desc[UR10][R134.64], !P6 ;  /* 0x18008000860d7fae */ /* 0x000fe2000f12184a */
[----:B------:R-:W-:Y:S01]  /*7cb0*/  ISETP.GE.U32.AND P3, PT, R4, 0x7fffff75, PT ;  /* 0x7fffff750400780c */ /* 0x000fe20003f66070 */
[C---:B------:R-:W-:Y:S01]  /*7cc0*/  IMAD.WIDE R132, R2.reuse, 0x4, R138 ;  /* 0x0000000402847825 */ /* 0x040fe200078e028a */
[----:B------:R-:W1:Y:S01]  /*7cd0*/  LDC R109, c[0x0][0x230] ;  /* 0x00008c00ff6d7b82 */ /* 0x000e620000000800 */
[----:B------:R-:W-:Y:S02]  /*7ce0*/  LDGSTS.E [R13+0x1c008], desc[UR10][R136.64], !P6 ;  /* 0x1c008000880d7fae */ /* 0x000fe4000f12184a */
[----:B------:R-:W-:Y:S01]  /*7cf0*/  IMAD.WIDE R130, R2, 0x4, R140 ;  /* 0x0000000402827825 */ /* 0x000fe200078e028c */
[----:B------:R-:W-:Y:S01]  /*7d00*/  ISETP.GE.U32.AND P6, PT, R104, 0x7fffff58, PT ;  /* 0x7fffff586800780c */ /* 0x000fe20003fc6070 */
[----:B------:R-:W-:Y:S02]  /*7d10*/  STL.64 [R1+0x318], R134 ;  /* 0x0003188601007387 */ /* 0x000fe40000100a00 */
[----:B------:R-:W-:Y:S01]  /*7d20*/  IMAD.WIDE R124, R2, 0x4, R124 ;  /* 0x00000004027c7825 */ /* 0x000fe200078e027c */
[----:B------:R-:W1:Y:S01]  /*7d30*/  LDC R108, c[0x0][0x230] ;  /* 0x00008c00ff6c7b82 */ /* 0x000e620000000800 */
[----:B------:R-:W-:Y:S02]  /*7d40*/  STL.64 [R1+0x310], R136 ;  /* 0x0003108801007387 */ /* 0x000fe40000100a00 */
[----:B------:R-:W-:-:S02]  /*7d50*/  VIADD R104, R106, 0xffffff95 ;  /* 0xffffff956a687836 */ /* 0x000fc40000000000 */
[----:B------:R-:W-:Y:S01]  /*7d60*/  STL.64 [R1+0x308], R132 ;  /* 0x0003088401007387 */ /* 0x000fe20000100a00 */
[----:B------:R-:W-:Y:S02]  /*7d70*/  VIADD R4, R111, 0xffffff96 ;  /* 0xffffff966f047836 */ /* 0x000fe40000000000 */
[----:B------:R-:W1:Y:S01]  /*7d80*/  LDC R112, c[0x0][0x230] ;  /* 0x00008c00ff707b82 */ /* 0x000e620000000800 */
[----:B------:R-:W-:Y:S04]  /*7d90*/  LDGSTS.E [R13+0x1800c], desc[UR10][R132.64], !P4 ;  /* 0x1800c000840d7fae */ /* 0x000fe8000e12184a */
[----:B------:R-:W-:Y:S01]  /*7da0*/  STL.64 [R1+0x300], R130 ;  /* 0x0003008201007387 */ /* 0x000fe20000100a00 */
[----:B--2---:R-:W-:-:S03]  /*7db0*/  IMAD.WIDE R126, R2, 0x4, R126 ;  /* 0x00000004027e7825 */ /* 0x004fc600078e027e */
[----:B------:R-:W-:Y:S01]  /*7dc0*/  LDGSTS.E [R13+0x1c00c], desc[UR10][R130.64], !P4 ;  /* 0x1c00c000820d7fae */ /* 0x000fe2000e12184a */
[----:B------:R-:W2:Y:S03]  /*7dd0*/  LDC R111, c[0x0][0x230] ;  /* 0x00008c00ff6f7b82 */ /* 0x000ea60000000800 */
[----:B------:R-:W-:Y:S04]  /*7de0*/  STL.64 [R1+0x2f8], R126 ;  /* 0x0002f87e01007387 */ /* 0x000fe80000100a00 */
[----:B------:R-:W-:Y:S01]  /*7df0*/  LDGSTS.E [R15+0x10000], desc[UR10][R126.64], !P0 ;  /* 0x100000007e0f7fae */ /* 0x000fe2000c12184a */
[----:B------:R-:W-:-:S03]  /*7e00*/  IMAD.WIDE R122, R2, 0x4, R122 ;  /* 0x00000004027a7825 */ /* 0x000fc600078e027a */
[----:B------:R-:W-:Y:S01]  /*7e10*/  STL.64 [R1+0x2f0], R124 ;  /* 0x0002f07c01007387 */ /* 0x000fe20000100a00 */
[----:B------:R-:W-:-:S03]  /*7e20*/  ISETP.GE.U32.AND P4, PT, R4, 0x7fffff57, PT ;  /* 0x7fffff570400780c */ /* 0x000fc60003f86070 */
[----:B------:R-:W-:Y:S04]  /*7e30*/  LDGSTS.E [R15+0x14000], desc[UR10][R124.64], !P0 ;  /* 0x140000007c0f7fae */ /* 0x000fe8000c12184a */
[----:B------:R-:W-:Y:S04]  /*7e40*/  STL.64 [R1+0x2e8], R122 ;  /* 0x0002e87a01007387 */ /* 0x000fe80000100a00 */
[----:B------:R-:W-:Y:S01]  /*7e50*/  LDGSTS.E [R15+0x10004], desc[UR10][R122.64], !P1 ;  /* 0x100040007a0f7fae */ /* 0x000fe2000c92184a */
[----:B------:R-:W-:-:S04]  /*7e60*/  IMAD.WIDE R106, R2, 0x4, R128 ;  /* 0x00000004026a7825 */ /* 0x000fc800078e0280 */
[C---:B---3--:R-:W-:Y:S01]  /*7e70*/  IMAD.WIDE R120, R2.reuse, 0x4, R120 ;  /* 0x0000000402787825 */ /* 0x048fe200078e0278 */
[----:B------:R3:W-:Y:S04]  /*7e80*/  STL.64 [R1+0x2e0], R106 ;  /* 0x0002e06a01007387 */ /* 0x0007e80000100a00 */
[----:B------:R3:W-:Y:S01]  /*7e90*/  LDGSTS.E [R15+0x14004], desc[UR10][R106.64], !P1 ;  /* 0x140040006a0f7fae */ /* 0x0007e2000c92184a */
[----:B----4-:R-:W-:-:S03]  /*7ea0*/  IMAD.WIDE R118, R2, 0x4, R118 ;  /* 0x0000000402767825 */ /* 0x010fc600078e0276 */
[----:B------:R4:W-:Y:S04]  /*7eb0*/  STL.64 [R1+0x2d8], R120 ;  /* 0x0002d87801007387 */ /* 0x0009e80000100a00 */
[----:B------:R4:W-:Y:S01]  /*7ec0*/  LDGSTS.E [R15+0x10008], desc[UR10][R120.64], !P2 ;  /* 0x10008000780f7fae */ /* 0x0009e2000d12184a */
[----:B------:R-:W-:-:S03]  /*7ed0*/  IMAD.WIDE R116, R2, 0x4, R116 ;  /* 0x0000000402747825 */ /* 0x000fc600078e0274 */
[----:B------:R1:W-:Y:S01]  /*7ee0*/  STL.64 [R1+0x2d0], R118 ;  /* 0x0002d07601007387 */ /* 0x0003e20000100a00 */
[----:B---3--:R-:W3:Y:S03]  /*7ef0*/  LDC R107, c[0x0][0x230] ;  /* 0x00008c00ff6b7b82 */ /* 0x008ee60000000800 */
[----:B------:R1:W-:Y:S01]  /*7f00*/  LDGSTS.E [R15+0x14008], desc[UR10][R118.64], !P2 ;  /* 0x14008000760f7fae */ /* 0x0003e2000d12184a */
[----:B------:R-:W-:-:S03]  /*7f10*/  IMAD.WIDE R114, R2, 0x4, R114 ;  /* 0x0000000402727825 */ /* 0x000fc600078e0272 */
[----:B------:R2:W-:Y:S01]  /*7f20*/  STL.64 [R1+0x2c8], R116 ;  /* 0x0002c87401007387 */ /* 0x0005e20000100a00 */
[----:B------:R-:W3:Y:S01]  /*7f30*/  LDC R106, c[0x0][0x230] ;  /* 0x00008c00ff6a7b82 */ /* 0x000ee20000000800 */
[C---:B----4-:R-:W-:Y:S02]  /*7f40*/  IMAD.WIDE R120, R2.reuse, 0x4, R142 ;  /* 0x0000000402787825 */ /* 0x050fe400078e028e */
[----:B------:R4:W-:Y:S02]  /*7f50*/  STL.64 [R1+0x2c0], R114 ;  /* 0x0002c07201007387 */ /* 0x0009e40000100a00 */
[C---:B-1----:R-:W-:Y:S02]  /*7f60*/  IMAD.WIDE R118, R2.reuse, 0x4, R144 ;  /* 0x0000000402767825 */ /* 0x042fe400078e0290 */
[----:B------:R2:W-:Y:S04]  /*7f70*/  LDGSTS.E [R15+0x1000c], desc[UR10][R116.64], !P3 ;  /* 0x1000c000740f7fae */ /* 0x0005e8000d92184a */
[----:B------:R4:W-:Y:S04]  /*7f80*/  LDGSTS.E [R15+0x1400c], desc[UR10][R114.64], !P3 ;  /* 0x1400c000720f7fae */ /* 0x0009e8000d92184a */
[----:B------:R-:W3:Y:S01]  /*7f90*/  LDL.LU.64 R126, [R1+0x50] ;  /* 0x00005000017e7983 */ /* 0x000ee20000300a00 */
[----:B--2---:R-:W-:-:S03]  /*7fa0*/  IMAD.WIDE R116, R2, 0x4, R146 ;  /* 0x0000000402747825 */ /* 0x004fc600078e0292 */
[----:B------:R-:W2:Y:S01]  /*7fb0*/  LDL.LU.64 R124, [R1+0x48] ;  /* 0x00004800017c7983 */ /* 0x000ea20000300a00 */
[----:B----4-:R-:W-:-:S03]  /*7fc0*/  IMAD.WIDE R114, R2, 0x4, R148 ;  /* 0x0000000402727825 */ /* 0x010fc600078e0294 */
        /* <DEDUP_REMOVED lines=8> */
[----:B-1----:R-:W2:Y:S04]  /*8050*/  LDL.LU.64 R120, [R1+0x30] ;  /* 0x0000300001787983 */ /* 0x002ea80000300a00 */
[----:B------:R1:W-:Y:S04]  /*8060*/  LDGSTS.E [R15+0x18004], desc[UR10][R116.64], !P4 ;  /* 0x18004000740f7fae */ /* 0x0003e8000e12184a */
[----:B----4-:R-:W4:Y:S04]  /*8070*/  LDL.LU.64 R118, [R1+0x28] ;  /* 0x0000280001767983 */ /* 0x010f280000300a00 */
[----:B------:R1:W-:Y:S04]  /*8080*/  LDGSTS.E [R15+0x1c004], desc[UR10][R114.64], !P4 ;  /* 0x1c004000720f7fae */ /* 0x0003e8000e12184a */
[----:B------:R-:W1:Y:S04]  /*8090*/  LDL.LU.64 R116, [R1+0x20] ;  /* 0x0000200001747983 */ /* 0x000e680000300a00 */
[----:B------:R-:W4:Y:S01]  /*80a0*/  LDL.LU.64 R114, [R1+0x18] ;  /* 0x0000180001727983 */ /* 0x000f220000300a00 */
[----:B------:R-:W-:-:S02]  /*80b0*/  IADD3 R4, R110, -0x6c, RZ ;  /* 0xffffff946e047810 */ /* 0x000fc40007ffe0ff */
[----:B------:R-:W-:Y:S01]  /*80c0*/  ISETP.GE.U32.AND P0, PT, R104, 0x7fffff56, PT ;  /* 0x7fffff566800780c */ /* 0x000fe20003f06070 */
[----:B------:R-:W-:Y:S01]  /*80d0*/  VIADD R104, R109, 0xffffffb3 ;  /* 0xffffffb36d687836 */ /* 0x000fe20000000000 */
[----:B------:R-:W-:Y:S01]  /*80e0*/  ISETP.GE.U32.AND P1, PT, R4, 0x7fffff55, PT ;  /* 0x7fffff550400780c */ /* 0x000fe20003f26070 */
[----:B------:R-:W-:Y:S01]  /*80f0*/  VIADD R4, R113, 0xffffffb2 ;  /* 0xffffffb271047836 */ /* 0x000fe20000000000 */
[----:B------:R-:W1:Y:S02]  /*8100*/  LDC R110, c[0x0][0x230] ;  /* 0x00008c00ff6e7b82 */ /* 0x000e640000000800 */
[----:B------:R-:W-:Y:S02]  /*8110*/  ISETP.GE.U32.AND P2, PT, R104, 0x7fffff74, PT ;  /* 0x7fffff746800780c */ /* 0x000fe40003f46070 */
[----:B------:R-:W-:Y:S01]  /*8120*/  IADD3 R104, R108, -0x4f, RZ ;  /* 0xffffffb16c687810 */ /* 0x000fe20007ffe0ff */
[----:B------:R-:W-:Y:S01]  /*8130*/  IMAD.WIDE R136, R2, 0x4, R150 ;  /* 0x0000000402887825 */ /* 0x000fe200078e0296 */
[----:B------:R-:W-:-:S02]  /*8140*/  ISETP.GE.U32.AND P3, PT, R4, 0x7fffff73, PT ;  /* 0x7fffff730400780c */ /* 0x000fc40003f66070 */
[----:B------:R-:W-:Y:S01]  /*8150*/  ISETP.GE.U32.AND P6, PT, R104, 0x7fffff72, PT ;  /* 0x7fffff726800780c */ /* 0x000fe20003fc6070 */
[----:B------:R-:W-:Y:S01]  /*8160*/  VIADD R4, R112, 0xffffffb0 ;  /* 0xffffffb070047836 */ /* 0x000fe20000000000 */
[----:B------:R-:W-:Y:S01]  /*8170*/  LDGSTS.E [R15+0x18008], desc[UR10][R136.64], !P0 ;  /* 0x18008000880f7fae */ /* 0x000fe2000c12184a */
[C---:B------:R-:W-:Y:S01]  /*8180*/  IMAD.WIDE R134, R2.reuse, 0x4, R152 ;  /* 0x0000000402867825 */ /* 0x040fe200078e0298 */
[----:B------:R-:W1:Y:S03]  /*8190*/  LDC R109, c[0x0][0x230] ;  /* 0x00008c00ff6d7b82 */ /* 0x000e660000000800 */
[----:B---3--:R-:W-:Y:S02]  /*81a0*/  VIADD R104, R107, 0xffffff93 ;  /* 0xffffff936b687836 */ /* 0x008fe40000000000 */
[----:B------:R-:W-:Y:S01]  /*81b0*/  IMAD.WIDE R132, R2, 0x4, R154 ;  /* 0x0000000402847825 */ /* 0x000fe200078e029a */
[----:B------:R-:W-:Y:S01]  /*81c0*/  ISETP.GE.U32.AND P4, PT, R4, 0x7fffff71, PT ;  /* 0x7fffff710400780c */ /* 0x000fe20003f86070 */
[----:B------:R-:W-:Y:S02]  /*81d0*/  LDGSTS.E [R15+0x1c008], desc[UR10][R134.64], !P0 ;  /* 0x1c008000860f7fae */ /* 0x000fe4000c12184a */
[----:B------:R-:W-:Y:S01]  /*81e0*/  IMAD.WIDE R130, R2, 0x4, R156 ;  /* 0x0000000402827825 */ /* 0x000fe200078e029c */
[----:B------:R-:W-:Y:S01]  /*81f0*/  ISETP.GE.U32.AND P0, PT, R104, 0x7fffff54, PT ;  /* 0x7fffff546800780c */ /* 0x000fe20003f06070 */
[----:B------:R-:W-:Y:S01]  /*8200*/  STL.64 [R1+0x298], R136 ;  /* 0x0002988801007387 */ /* 0x000fe20000100a00 */
[----:B------:R-:W3:Y:S01]  /*8210*/  LDC R113, c[0x0][0x230] ;  /* 0x00008c00ff717b82 */ /* 0x000ee20000000800 */
[----:B------:R-:W-:-:S02]  /*8220*/  VIADD R104, R106, 0xffffff91 ;  /* 0xffffff916a687836 */ /* 0x000fc40000000000 */
[----:B------:R-:W-:Y:S04]  /*8230*/  STL.64 [R1+0x290], R134 ;  /* 0x0002908601007387 */ /* 0x000fe80000100a00 */
[----:B------:R-:W-:Y:S01]  /*8240*/  STL.64 [R1+0x288], R132 ;  /* 0x0002888401007387 */ /* 0x000fe20000100a00 */
[----:B------:R-:W3:Y:S03]  /*8250*/  LDC R108, c[0x0][0x230] ;  /* 0x00008c00ff6c7b82 */ /* 0x000ee60000000800 */
[----:B------:R-:W-:Y:S04]  /*8260*/  STL.64 [R1+0x280], R130 ;  /* 0x0002808201007387 */ /* 0x000fe80000100a00 */
[----:B------:R-:W-:Y:S01]  /*8270*/  LDGSTS.E [R15+0x1800c], desc[UR10][R132.64], !P1 ;  /* 0x1800c000840f7fae */ /* 0x000fe2000c92184a */
[----:B------:R-:W3:Y:S03]  /*8280*/  LDC R112, c[0x0][0x230] ;  /* 0x00008c00ff707b82 */ /* 0x000ee60000000800 */
[----:B------:R-:W-:Y:S01]  /*8290*/  LDGSTS.E [R15+0x1c00c], desc[UR10][R130.64], !P1 ;  /* 0x1c00c000820f7fae */ /* 0x000fe2000c92184a */
[----:B------:R-:W-:-:S04]  /*82a0*/  IMAD.WIDE R126, R2, 0x4, R126 ;  /* 0x00000004027e7825 */ /* 0x000fc800078e027e */
[C---:B--2---:R-:W-:Y:S01]  /*82b0*/  IMAD.WIDE R124, R2.reuse, 0x4, R124 ;  /* 0x00000004027c7825 */ /* 0x044fe200078e027c */
[----:B------:R-:W-:Y:S04]  /*82c0*/  STL.64 [R1+0x278], R126 ;  /* 0x0002787e01007387 */ /* 0x000fe80000100a00 */
[----:B------:R-:W-:Y:S04]  /*82d0*/  STL.64 [R1+0x270], R124 ;  /* 0x0002707c01007387 */ /* 0x000fe80000100a00 */
[----:B------:R-:W-:Y:S01]  /*82e0*/  LDGSTS.E [R16+0x10000], desc[UR10][R126.64], !P2 ;  /* 0x100000007e107fae */ /* 0x000fe2000d12184a */
[----:B------:R-:W-:-:S03]  /*82f0*/  IMAD.WIDE R122, R2, 0x4, R122 ;  /* 0x00000004027a7825 */ /* 0x000fc600078e027a */
[----:B------:R-:W-:Y:S04]  /*8300*/  LDGSTS.E [R16+0x14000], desc[UR10][R124.64], !P2 ;  /* 0x140000007c107fae */ /* 0x000fe8000d12184a */
[----:B------:R-:W-:Y:S04]  /*8310*/  STL.64 [R1+0x268], R122 ;  /* 0x0002687a01007387 */ /* 0x000fe80000100a00 */
[----:B------:R-:W-:Y:S01]  /*8320*/  LDGSTS.E [R16+0x10004], desc[UR10][R122.64], !P3 ;  /* 0x100040007a107fae */ /* 0x000fe2000d92184a */
[----:B------:R-:W-:-:S04]  /*8330*/  IMAD.WIDE R106, R2, 0x4, R128 ;  /* 0x00000004026a7825 */ /* 0x000fc800078e0280 */
[C---:B------:R-:W-:Y:S01]  /*8340*/  IMAD.WIDE R120, R2.reuse, 0x4, R120 ;  /* 0x0000000402787825 */ /* 0x040fe200078e0278 */
[----:B------:R2:W-:Y:S03]  /*8350*/  STL.64 [R1+0x100], R106 ;  /* 0x0001006a01007387 */ /* 0x0005e60000100a00 */
[C---:B----4-:R-:W-:Y:S01]  /*8360*/  IMAD.WIDE R118, R2.reuse, 0x4, R118 ;  /* 0x0000000402767825 */ /* 0x050fe200078e0276 */
[----:B------:R-:W-:Y:S04]  /*8370*/  STL.64 [R1+0xf8], R120 ;  /* 0x0000f87801007387 */ /* 0x000fe80000100a00 */
[----:B------:R2:W-:Y:S01]  /*8380*/  LDGSTS.E [R16+0x14004], desc[UR10][R106.64], !P3 ;  /* 0x140040006a107fae */ /* 0x0005e2000d92184a */
[----:B-1----:R-:W-:-:S03]  /*8390*/  IMAD.WIDE R116, R2, 0x4, R116 ;  /* 0x0000000402747825 */ /* 0x002fc600078e0274 */
[----:B------:R1:W-:Y:S04]  /*83a0*/  STL.64 [R1+0xf0], R118 ;  /* 0x0000f07601007387 */ /* 0x0003e80000100a00 */
[----:B------:R4:W-:Y:S01]  /*83b0*/  LDGSTS.E [R16+0x10008], desc[UR10][R120.64], !P6 ;  /* 0x1000800078107fae */ /* 0x0009e2000f12184a */
[----:B------:R-:W-:-:S03]  /*83c0*/  IMAD.WIDE R114, R2, 0x4, R114 ;  /* 0x0000000402727825 */ /* 0x000fc600078e0272 */
[----:B------:R3:W-:Y:S01]  /*83d0*/  STL.64 [R1+0xe8], R116 ;  /* 0x0000e87401007387 */ /* 0x0007e20000100a00 */
[----:B--2---:R-:W2:Y:S03]  /*83e0*/  LDC R107, c[0x0][0x230] ;  /* 0x00008c00ff6b7b82 */ /* 0x004ea60000000800 */
[----:B------:R-:W-:Y:S04]  /*83f0*/  LDGSTS.E [R16+0x14008], desc[UR10][R118.64], !P6 ;  /* 0x1400800076107fae */ /* 0x000fe8000f12184a */
[----:B------:R4:W-:Y:S01]  /*8400*/  STL.64 [R1+0xe0], R114 ;  /* 0x0000e07201007387 */ /* 0x0009e20000100a00 */
[----:B------:R-:W-:Y:S01]  /*8410*/  IADD3 R4, R111, -0x6e, RZ ;  /* 0xffffff926f047810 */ /* 0x000fe20007ffe0ff */
[----:B------:R-:W2:Y:S02]  /*8420*/  LDC R106, c[0x0][0x230] ;  /* 0x00008c00ff6a7b82 */ /* 0x000ea40000000800 */
[----:B------:R-:W-:Y:S04]  /*8430*/  LDGSTS.E [R16+0x1000c], desc[UR10][R116.64], !P4 ;  /* 0x1000c00074107fae */ /* 0x000fe8000e12184a */
[----:B-1----:R-:W2:Y:S02]  /*8440*/  LDL.LU.64 R118, [R1+0x10] ;  /* 0x0000100001767983 */ /* 0x002ea40000300a00 */
[----:B------:R-:W1:Y:S02]  /*8450*/  LDC R111, c[0x0][0x230] ;  /* 0x00008c00ff6f7b82 */ /* 0x000e640000000800 */
[----:B------:R-:W-:Y:S04]  /*8460*/  LDGSTS.E [R16+0x1400c], desc[UR10][R114.64], !P4 ;  /* 0x1400c00072107fae */ /* 0x000fe8000e12184a */
[----:B---3--:R-:W3:Y:S04]  /*8470*/  LDL.LU.64 R116, [R1+0x8] ;  /* 0x0000080001747983 */ /* 0x008ee80000300a00 */
[----:B----4-:R-:W4:Y:S01]  /*8480*/  LDL.LU.64 R114, [R1] ;  /* 0x0000000001727983 */ /* 0x010f220000300a00 */
[----:B------:R-:W-:Y:S01]  /*8490*/  ISETP.GE.U32.AND P1, PT, R4, 0x7fffff53, PT ;  /* 0x7fffff530400780c */ /* 0x000fe20003f26070 */
[----:B------:R-:W-:Y:S01]  /*84a0*/  VIADD R4, R110, 0xffffff90 ;  /* 0xffffff906e047836 */ /* 0x000fe20000000000 */
[----:B------:R-:W-:Y:S01]  /*84b0*/  ISETP.GE.U32.AND P2, PT, R104, 0x7fffff52, PT ;  /* 0x7fffff526800780c */ /* 0x000fe20003f46070 */
[----:B------:R-:W-:Y:S01]  /*84c0*/  IMAD.WIDE R126, R2, 0x4, R158 ;  /* 0x00000004027e7825 */ /* 0x000fe200078e029e */
[----:B------:R-:W-:Y:S01]  /*84d0*/  IADD3 R104, R109, -0x51, RZ ;  /* 0xffffffaf6d687810 */ /* 0x000fe20007ffe0ff */
[----:B------:R-:W4:Y:S01]  /*84e0*/  LDC R110, c[0x0][0x230] ;  /* 0x00008c00ff6e7b82 */ /* 0x000f220000000800 */
[----:B------:R-:W-:Y:S01]  /*84f0*/  ISETP.GE.U32.AND P3, PT, R4, 0x7fffff51, PT ;  /* 0x7fffff510400780c */ /* 0x000fe20003f66070 */
[----:B------:R-:W-:Y:S01]  /*8500*/  VIADD R4, R113, 0xffffffae ;  /* 0xffffffae71047836 */ /* 0x000fe20000000000 */
[----:B------:R-:W-:Y:S01]  /*8510*/  ISETP.GE.U32.AND P6, PT, R104, 0x7fffff70, PT ;  /* 0x7fffff706800780c */ /* 0x000fe20003fc6070 */
[----:B------:R-:W-:Y:S01]  /*8520*/  IMAD.WIDE R124, R2, 0x4, R160 ;  /* 0x00000004027c7825 */ /* 0x000fe200078e02a0 */
[----:B------:R2:W-:Y:S03]  /*8530*/  STL.64 [R1+0xd8], R126 ;  /* 0x0000d87e01007387 */ /* 0x0005e60000100a00 */
[----:B------:R-:W-:-:S02]  /*8540*/  VIADD R104, R108, 0xffffffad ;  /* 0xffffffad6c687836 */ /* 0x000fc40000000000 */
[----:B------:R-:W-:Y:S01]  /*8550*/  IMAD.WIDE R122, R2, 0x4, R162 ;  /* 0x00000004027a7825 */ /* 0x000fe200078e02a2 */
[----:B------:R-:W-:Y:S01]  /*8560*/  ISETP.GE.U32.AND P4, PT, R4, 0x7fffff6f, PT ;  /* 0x7fffff6f0400780c */ /* 0x000fe20003f86070 */
[----:B------:R2:W-:Y:S02]  /*8570*/  LDGSTS.E [R16+0x18000], desc[UR10][R126.64], !P0 ;  /* 0x180000007e107fae */ /* 0x0005e4000c12184a */
[----:B------:R-:W-:Y:S01]  /*8580*/  IMAD.WIDE R120, R2, 0x4, R164 ;  /* 0x0000000402787825 */ /* 0x000fe200078e02a4 */
[----:B------:R-:W-:Y:S01]  /*8590*/  IADD3 R4, R112, -0x54, RZ ;  /* 0xffffffac70047810 */ /* 0x000fe20007ffe0ff */
[----:B------:R1:W-:Y:S01]  /*85a0*/  STL.64 [R1+0xd0], R124 ;  /* 0x0000d07c01007387 */ /* 0x0003e20000100a00 */
[----:B------:R-:W4:Y:S03]  /*85b0*/  LDC R109, c[0x0][0x230] ;  /* 0x00008c00ff6d7b82 */ /* 0x000f260000000800 */
[----:B------:R1:W-:Y:S01]  /*85c0*/  LDGSTS.E [R16+0x1c000], desc[UR10][R124.64], !P0 ;  /* 0x1c0000007c107fae */ /* 0x0003e2000c12184a */
[----:B------:R-:W-:Y:S01]  /*85d0*/  ISETP.GE.U32.AND P0, PT, R104, 0x7fffff6e, PT ;  /* 0x7fffff6e6800780c */ /* 0x000fe20003f06070 */
[----:B--2---:R-:W-:-:S02]  /*85e0*/  VIADD R104, R107, 0xffffff8f ;  /* 0xffffff8f6b687836 */ /* 0x004fc40000000000 */
[C---:B------:R-:W-:Y:S01]  /*85f0*/  IMAD.WIDE R126, R2.reuse, 0x4, R166 ;  /* 0x00000004027e7825 */ /* 0x040fe200078e02a6 */
[----:B------:R2:W-:Y:S01]  /*8600*/  STL.64 [R1+0xc8], R122 ;  /* 0x0000c87a01007387 */ /* 0x0005e20000100a00 */
[----:B------:R-:W4:Y:S03]  /*8610*/  LDC R108, c[0x0][0x230] ;  /* 0x00008c00ff6c7b82 */ /* 0x000f260000000800 */
[----:B------:R2:W-:Y:S01]  /*8620*/  LDGSTS.E [R16+0x18004], desc[UR10][R122.64], !P1 ;  /* 0x180040007a107fae */ /* 0x0005e2000c92184a */
[----:B-1----:R-:W-:-:S03]  /*8630*/  IMAD.WIDE R124, R2, 0x4, R168 ;  /* 0x00000004027c7825 */ /* 0x002fc600078e02a8 */
[----:B------:R1:W-:Y:S01]  /*8640*/  STL.64 [R1+0xc0], R120 ;  /* 0x0000c07801007387 */ /* 0x0003e20000100a00 */
[----:B------:R-:W4:Y:S03]  /*8650*/  LDC R113, c[0x0][0x230] ;  /* 0x00008c00ff717b82 */ /* 0x000f260000000800 */
[----:B------:R1:W-:Y:S01]  /*8660*/  LDGSTS.E [R16+0x1c004], desc[UR10][R120.64], !P1 ;  /* 0x1c00400078107fae */ /* 0x0003e2000c92184a */
[----:B------:R-:W-:Y:S01]  /*8670*/  ISETP.GE.U32.AND P1, PT, R4, 0x7fffff6d, PT ;  /* 0x7fffff6d0400780c */ /* 0x000fe20003f26070 */
[----:B------:R-:W-:Y:S02]  /*8680*/  VIADD R4, R111, 0xffffff8e ;  /* 0xffffff8e6f047836 */ /* 0x000fe40000000000 */
[C---:B--2---:R-:W-:Y:S01]  /*8690*/  IMAD.WIDE R122, R2.reuse, 0x4, R170 ;  /* 0x00000004027a7825 */ /* 0x044fe200078e02aa */
[----:B------:R-:W-:Y:S01]  /*86a0*/  LDGSTS.E [R16+0x18008], desc[UR10][R126.64], !P2 ;  /* 0x180080007e107fae */ /* 0x000fe2000d12184a */
[----:B------:R-:W2:Y:S03]  /*86b0*/  LDC R112, c[0x0][0x230] ;  /* 0x00008c00ff707b82 */ /* 0x000ea60000000800 */
[----:B------:R-:W-:Y:S01]  /*86c0*/  STL.64 [R1+0xb8], R126 ;  /* 0x0000b87e01007387 */ /* 0x000fe20000100a00 */
[----:B-1----:R-:W-:-:S03]  /*86d0*/  IMAD.WIDE R120, R2, 0x4, R172 ;  /* 0x0000000402787825 */ /* 0x002fc600078e02ac */
[----:B------:R-:W-:Y:S01]  /*86e0*/  LDGSTS.E [R16+0x1c008], desc[UR10][R124.64], !P2 ;  /* 0x1c0080007c107fae */ /* 0x000fe2000d12184a */
[----:B------:R-:W-:Y:S01]  /*86f0*/  ISETP.GE.U32.AND P2, PT, R104, 0x7fffff50, PT ;  /* 0x7fffff506800780c */ /* 0x000fe20003f46070 */
[----:B------:R-:W1:Y:S01]  /*8700*/  LDC R111, c[0x0][0x230] ;  /* 0x00008c00ff6f7b82 */ /* 0x000e620000000800 */
[----:B------:R-:W-:Y:S01]  /*8710*/  IADD3 R104, R106, -0x73, RZ ;  /* 0xffffff8d6a687810 */ /* 0x000fe20007ffe0ff */
[----:B------:R-:W-:Y:S01]  /*8720*/  STL.64 [R1+0xb0], R124 ;  /* 0x0000b07c01007387 */ /* 0x000fe20000100a00 */
[----:B------:R-:W-:-:S03]  /*8730*/  IMAD.WIDE R106, R2, 0x4, R250 ;  /* 0x00000004026a7825 */ /* 0x000fc600078e02fa */
[----:B------:R-:W-:Y:S04]  /*8740*/  STL.64 [R1+0xa8], R122 ;  /* 0x0000a87a01007387 */ /* 0x000fe80000100a00 */
[----:B------:R-:W-:Y:S04]  /*8750*/  LDGSTS.E [R16+0x1800c], desc[UR10][R122.64], !P3 ;  /* 0x1800c0007a107fae */ /* 0x000fe8000d92184a */
[----:B------:R1:W-:Y:S04]  /*8760*/  STL.64 [R1+0xa0], R120 ;  /* 0x0000a07801007387 */ /* 0x0003e80000100a00 */
[----:B------:R1:W-:Y:S01]  /*8770*/  LDGSTS.E [R16+0x1c00c], desc[UR10][R120.64], !P3 ;  /* 0x1c00c00078107fae */ /* 0x0003e2000d92184a */
[----:B------:R-:W-:Y:S01]  /*8780*/  ISETP.GE.U32.AND P3, PT, R4, 0x7fffff4f, PT ;  /* 0x7fffff4f0400780c */ /* 0x000fe20003f66070 */
[----:B-1----:R-:W-:-:S02]  /*8790*/  IMAD.WIDE R120, R2, 0x4, R248 ;  /* 0x0000000402787825 */ /* 0x002fc400078e02f8 */
[----:B------:R-:W1:Y:S02]  /*87a0*/  LDC R249, c[0x0][0x230] ;  /* 0x00008c00fff97b82 */ /* 0x000e640000000800 */
[----:B------:R-:W-:-:S06]  /*87b0*/  IMAD.WIDE R118, R2, 0x4, R118 ;  /* 0x0000000402767825 */ /* 0x000fcc00078e0276 */
[----:B------:R-:W1:Y:S01]  /*87c0*/  LDC R248, c[0x0][0x230] ;  /* 0x00008c00fff87b82 */ /* 0x000e620000000800 */
[C---:B---3--:R-:W-:Y:S01]  /*87d0*/  IMAD.WIDE R116, R2.reuse, 0x4, R116 ;  /* 0x0000000402747825 */ /* 0x048fe200078e0274 */
[----:B------:R3:W-:Y:S04]  /*87e0*/  STL.64 [R1+0x98], R118 ;  /* 0x0000987601007387 */ /* 0x0007e80000100a00 */
[----:B------:R3:W-:Y:S01]  /*87f0*/  LDGSTS.E [R17+0x10000], desc[UR10][R118.64], !P6 ;  /* 0x1000000076117fae */ /* 0x0007e2000f12184a */
[----:B----4-:R-:W-:-:S03]  /*8800*/  IMAD.WIDE R114, R2, 0x4, R114 ;  /* 0x0000000402727825 */ /* 0x010fc600078e0272 */
[----:B------:R4:W-:Y:S04]  /*8810*/  STL.64 [R1+0x90], R116 ;  /* 0x0000907401007387 */ /* 0x0009e80000100a00 */
[----:B------:R4:W-:Y:S01]  /*8820*/  LDGSTS.E [R17+0x14000], desc[UR10][R116.64], !P6 ;  /* 0x1400000074117fae */ /* 0x0009e2000f12184a */
[----:B---3--:R-:W-:-:S03]  /*8830*/  IMAD.WIDE R118, R2, 0x4, R246 ;  /* 0x0000000402767825 */ /* 0x008fc600078e02f6 */
[----:B------:R3:W-:Y:S01]  /*8840*/  STL.64 [R1+0x88], R114 ;  /* 0x0000887201007387 */ /* 0x0007e20000100a00 */
[----:B------:R-:W-:Y:S01]  /*8850*/  ISETP.GE.U32.AND P6, PT, R104, 0x7fffff4e, PT ;  /* 0x7fffff4e6800780c */ /* 0x000fe20003fc6070 */
[----:B------:R-:W1:Y:S02]  /*8860*/  LDC R247, c[0x0][0x230] ;  /* 0x00008c00fff77b82 */ /* 0x000e640000000800 */
[----:B------:R3:W-:Y:S01]  /*8870*/  LDGSTS.E [R17+0x10004], desc[UR10][R114.64], !P4 ;  /* 0x1000400072117fae */ /* 0x0007e2000e12184a */
[----:B----4-:R-:W-:-:S03]  /*8880*/  IMAD.WIDE R116, R2, 0x4, R244 ;  /* 0x0000000402747825 */ /* 0x010fc600078e02f4 */
[----:B------:R4:W-:Y:S02]  /*8890*/  STL.64 [R1+0x80], R106 ;  /* 0x0000806a01007387 */ /* 0x0009e40000100a00 */
[----:B------:R-:W1:Y:S02]  /*88a0*/  LDC R244, c[0x0][0x230] ;  /* 0x00008c00fff47b82 */ /* 0x000e640000000800 */
[----:B------:R4:W-:Y:S01]  /*88b0*/  LDGSTS.E [R17+0x14004], desc[UR10][R106.64], !P4 ;  /* 0x140040006a117fae */ /* 0x0009e2000e12184a */
[----:B---3--:R-:W-:-:S03]  /*88c0*/  IMAD.WIDE R114, R2, 0x4, R242 ;  /* 0x0000000402727825 */ /* 0x008fc600078e02f2 */
[----:B------:R3:W-:Y:S02]  /*88d0*/  STL.64 [R1+0x78], R120 ;  /* 0x0000787801007387 */ /* 0x0007e40000100a00 */
[----:B------:R-:W1:Y:S02]  /*88e0*/  LDC R246, c[0x0][0x230] ;  /* 0x00008c00fff67b82 */ /* 0x000e640000000800 */
[----:B------:R3:W-:Y:S04]  /*88f0*/  LDGSTS.E [R17+0x10008], desc[UR10][R120.64], !P0 ;  /* 0x1000800078117fae */ /* 0x0007e8000c12184a */
[----:B------:R2:W-:Y:S01]  /*8900*/  STL.64 [R1+0x70], R118 ;  /* 0x0000707601007387 */ /* 0x0005e20000100a00 */
[----:B------:R-:W-:Y:S01]  /*8910*/  VIADD R4, R110, 0xffffff8c ;  /* 0xffffff8c6e047836 */ /* 0x000fe20000000000 */
[----:B----4-:R-:W4:Y:S02]  /*8920*/  LDC R107, c[0x0][0x230] ;  /* 0x00008c00ff6b7b82 */ /* 0x010f240000000800 */
[----:B------:R2:W-:Y:S01]  /*8930*/  LDGSTS.E [R17+0x14008], desc[UR10][R118.64], !P0 ;  /* 0x1400800076117fae */ /* 0x0005e2000c12184a */
[----:B---3--:R-:W-:-:S03]  /*8940*/  IMAD.WIDE R120, R2, 0x4, R174 ;  /* 0x0000000402787825 */ /* 0x008fc600078e02ae */
[----:B------:R3:W-:Y:S02]  /*8950*/  STL.64 [R1+0x68], R116 ;  /* 0x0000687401007387 */ /* 0x0007e40000100a00 */
[----:B------:R-:W1:Y:S02]  /*8960*/  LDC R106, c[0x0][0x230] ;  /* 0x00008c00ff6a7b82 */ /* 0x000e640000000800 */
[----:B------:R3:W-:Y:S01]  /*8970*/  LDGSTS.E [R17+0x1000c], desc[UR10][R116.64], !P1 ;  /* 0x1000c00074117fae */ /* 0x0007e2000c92184a */
[----:B--2---:R-:W-:-:S03]  /*8980*/  IMAD.WIDE R118, R2, 0x4, R176 ;  /* 0x0000000402767825 */ /* 0x004fc600078e02b0 */
[----:B------:R2:W-:Y:S02]  /*8990*/  STL.64 [R1+0x58], R114 ;  /* 0x0000587201007387 */ /* 0x0005e40000100a00 */
[----:B------:R-:W1:Y:S02]  /*89a0*/  LDC R110, c[0x0][0x230] ;  /* 0x00008c00ff6e7b82 */ /* 0x000e640000000800 */
[----:B------:R2:W-:Y:S01]  /*89b0*/  LDGSTS.E [R17+0x1400c], desc[UR10][R114.64], !P1 ;  /* 0x1400c00072117fae */ /* 0x0005e2000c92184a */
[----:B---3--:R-:W-:-:S03]  /*89c0*/  IMAD.WIDE R116, R2, 0x4, R178 ;  /* 0x0000000402747825 */ /* 0x008fc600078e02b2 */
[----:B------:R-:W-:Y:S04]  /*89d0*/  STL.64 [R1+0x50], R120 ;  /* 0x0000507801007387 */ /* 0x000fe80000100a00 */
[----:B------:R-:W-:Y:S01]  /*89e0*/  LDGSTS.E [R17+0x18000], desc[UR10][R120.64], !P2 ;  /* 0x1800000078117fae */ /* 0x000fe2000d12184a */
[----:B--2---:R-:W-:-:S03]  /*89f0*/  IMAD.WIDE R114, R2, 0x4, R180 ;  /* 0x0000000402727825 */ /* 0x004fc600078e02b4 */
[----:B------:R2:W-:Y:S04]  /*8a00*/  STL.64 [R1+0x40], R118 ;  /* 0x0000407601007387 */ /* 0x0005e80000100a00 */
[----:B------:R2:W-:Y:S04]  /*8a10*/  LDGSTS.E [R17+0x1c000], desc[UR10][R118.64], !P2 ;  /* 0x1c00000076117fae */ /* 0x0005e8000d12184a */
[----:B------:R3:W-:Y:S04]  /*8a20*/  STL.64 [R1+0x38], R116 ;  /* 0x0000387401007387 */ /* 0x0007e80000100a00 */
[----:B------:R3:W-:Y:S01]  /*8a30*/  LDGSTS.E [R17+0x18004], desc[UR10][R116.64], !P3 ;  /* 0x1800400074117fae */ /* 0x0007e2000d92184a */
[----:B--2---:R-:W-:-:S03]  /*8a40*/  IMAD.WIDE R118, R2, 0x4, R182 ;  /* 0x0000000402767825 */ /* 0x004fc600078e02b6 */
[----:B------:R2:W-:Y:S04]  /*8a50*/  STL.64 [R1+0x30], R114 ;  /* 0x0000307201007387 */ /* 0x0005e80000100a00 */
[----:B------:R2:W-:Y:S01]  /*8a60*/  LDGSTS.E [R17+0x1c004], desc[UR10][R114.64], !P3 ;  /* 0x1c00400072117fae */ /* 0x0005e2000d92184a */
[----:B---3--:R-:W-:-:S03]  /*8a70*/  IMAD.WIDE R116, R2, 0x4, R184 ;  /* 0x0000000402747825 */ /* 0x008fc600078e02b8 */
[----:B------:R-:W-:Y:S04]  /*8a80*/  STL.64 [R1+0x28], R118 ;  /* 0x0000287601007387 */ /* 0x000fe80000100a00 */
[----:B------:R3:W-:Y:S01]  /*8a90*/  STL.64 [R1+0x18], R116 ;  /* 0x0000187401007387 */ /* 0x0007e20000100a00 */
[----:B--2---:R-:W-:-:S03]  /*8aa0*/  IMAD.WIDE R114, R2, 0x4, R186 ;  /* 0x0000000402727825 */ /* 0x004fc600078e02ba */
[----:B------:R2:W-:Y:S04]  /*8ab0*/  LDGSTS.E [R17+0x18008], desc[UR10][R118.64], !P6 ;  /* 0x1800800076117fae */ /* 0x0005e8000f12184a */
[----:B------:R-:W-:Y:S04]  /*8ac0*/  LDGSTS.E [R17+0x1c008], desc[UR10][R116.64], !P6 ;  /* 0x1c00800074117fae */ /* 0x000fe8000f12184a */
[----:B------:R4:W-:Y:S04]  /*8ad0*/  STL.64 [R1+0x8], R114 ;  /* 0x0000087201007387 */ /* 0x0009e80000100a00 */
[----:B---3--:R-:W3:Y:S01]  /*8ae0*/  LDL.LU.64 R116, [R1+0x108] ;  /* 0x0001080001747983 */ /* 0x008ee20000300a00 */
[----:B------:R-:W-:Y:S01]  /*8af0*/  ISETP.GE.U32.AND P4, PT, R4, 0x7fffff4d, PT ;  /* 0x7fffff4d0400780c */ /* 0x000fe20003f86070 */
[----:B------:R-:W-:-:S04]  /*8b00*/  IMAD.WIDE R250, R2, 0x4, R188 ;  /* 0x0000000402fa7825 */ /* 0x000fc800078e02bc */
[----:B------:R-:W-:-:S04]  /*8b10*/  IMAD.WIDE R242, R2, 0x4, R240 ;  /* 0x0000000402f27825 */ /* 0x000fc800078e02f0 */
[----:B------:R-:W-:-:S04]  /*8b20*/  IMAD.WIDE R238, R2, 0x4, R238 ;  /* 0x0000000402ee7825 */ /* 0x000fc800078e02ee */
[----:B------:R2:W-:Y:S01]  /*8b30*/  LDGSTS.E [R17+0x1800c], desc[UR10][R114.64], !P4 ;  /* 0x1800c00072117fae */ /* 0x0005e2000e12184a */
[----:B------:R-:W-:-:S04]  /*8b40*/  IMAD.WIDE R236, R2, 0x4, R236 ;  /* 0x0000000402ec7825 */ /* 0x000fc800078e02ec */
[----:B------:R-:W-:-:S04]  /*8b50*/  IMAD.WIDE R190, R2, 0x4, R190 ;  /* 0x0000000402be7825 */ /* 0x000fc800078e02be */
[----:B------:R-:W-:-:S04]  /*8b60*/  IMAD.WIDE R192, R2, 0x4, R192 ;  /* 0x0000000402c07825 */ /* 0x000fc800078e02c0 */
[C---:B------:R-:W-:Y:S01]  /*8b70*/  IMAD.WIDE R194, R2.reuse, 0x4, R194 ;  /* 0x0000000402c27825 */ /* 0x040fe200078e02c2 */
[----:B----4-:R-:W4:Y:S04]  /*8b80*/  LDL.LU.64 R114, [R1+0x130] ;  /* 0x0001300001727983 */ /* 0x010f280000300a00 */
[----:B------:R-:W2:Y:S04]  /*8b90*/  LDL.LU.64 R118, [R1+0x148] ;  /* 0x0001480001767983 */ /* 0x000ea80000300a00 */
[----:B------:R-:W2:Y:S04]  /*8ba0*/  LDL.LU.64 R120, [R1+0x160] ;  /* 0x0001600001787983 */ /* 0x000ea80000300a00 */
[----:B------:R-:W2:Y:S01]  /*8bb0*/  LDL.LU.64 R128, [R1+0x178] ;  /* 0x0001780001807983 */ /* 0x000ea20000300a00 */
[----:B------:R-:W-:-:S03]  /*8bc0*/  IMAD.WIDE R196, R2, 0x4, R196 ;  /* 0x0000000402c47825 */ /* 0x000fc600078e02c4 */
[----:B------:R-:W2:Y:S01]  /*8bd0*/  LDL.LU.64 R126, [R1+0x198] ;  /* 0x00019800017e7983 */ /* 0x000ea20000300a00 */
[----:B------:R-:W-:-:S03]  /*8be0*/  IMAD.WIDE R198, R2, 0x4, R198 ;  /* 0x0000000402c67825 */ /* 0x000fc600078e02c6 */
[----:B------:R2:W-:Y:S01]  /*8bf0*/  STL.64 [R1+0x888], R250 ;  /* 0x000888fa01007387 */ /* 0x0005e20000100a00 */
[----:B------:R-:W-:-:S03]  /*8c00*/  IMAD.WIDE R200, R2, 0x4, R200 ;  /* 0x0000000402c87825 */ /* 0x000fc600078e02c8 */
[----:B------:R-:W-:Y:S01]  /*8c10*/  STL.64 [R1+0x870], R242 ;  /* 0x000870f201007387 */ /* 0x000fe20000100a00 */
[----:B------:R-:W-:-:S03]  /*8c20*/  IMAD.WIDE R202, R2, 0x4, R202 ;  /* 0x0000000402ca7825 */ /* 0x000fc600078e02ca */
[----:B------:R-:W-:Y:S01]  /*8c30*/  STL.64 [R1+0x878], R238 ;  /* 0x000878ee01007387 */ /* 0x000fe20000100a00 */
[----:B------:R-:W-:-:S03]  /*8c40*/  IMAD.WIDE R204, R2, 0x4, R204 ;  /* 0x0000000402cc7825 */ /* 0x000fc600078e02cc */
[----:B------:R-:W-:Y:S04]  /*8c50*/  STL.64 [R1+0x880], R236 ;  /* 0x000880ec01007387 */ /* 0x000fe80000100a00 */
[----:B------:R-:W-:Y:S04]  /*8c60*/  STL.64 [R1+0x890], R190 ;  /* 0x000890be01007387 */ /* 0x000fe80000100a00 */
[----:B------:R-:W-:Y:S04]  /*8c70*/  STL.64 [R1+0x868], R192 ;  /* 0x000868c001007387 */ /* 0x000fe80000100a00 */
[----:B------:R-:W-:Y:S04]  /*8c80*/  STL.64 [R1+0x898], R194 ;  /* 0x000898c201007387 */ /* 0x000fe80000100a00 */
[----:B------:R2:W-:Y:S04]  /*8c90*/  STL.64 [R1+0x8a0], R196 ;  /* 0x0008a0c401007387 */ /* 0x0005e80000100a00 */
[----:B------:R-:W-:Y:S04]  /*8ca0*/  STL.64 [R1+0x8a8], R198 ;  /* 0x0008a8c601007387 */ /* 0x000fe80000100a00 */
[----:B------:R-:W-:Y:S04]  /*8cb0*/  STL.64 [R1+0x8b0], R200 ;  /* 0x0008b0c801007387 */ /* 0x000fe80000100a00 */
[----:B------:R2:W-:Y:S04]  /*8cc0*/  STL.64 [R1+0x8b8], R202 ;  /* 0x0008b8ca01007387 */ /* 0x0005e80000100a00 */
[----:B------:R-:W-:Y:S04]  /*8cd0*/  STL.64 [R1+0x8c0], R204 ;  /* 0x0008c0cc01007387 */ /* 0x000fe80000100a00 */
[----:B------:R-:W2:Y:S04]  /*8ce0*/  LDL.LU.64 R124, [R1+0x1a0] ;  /* 0x0001a000017c7983 */ /* 0x000ea80000300a00 */
[----:B------:R-:W2:Y:S01]  /*8cf0*/  LDL.LU.64 R122, [R1+0x1c8] ;  /* 0x0001c800017a7983 */ /* 0x000ea20000300a00 */
[----:B---3--:R-:W-:-:S04]  /*8d00*/  IMAD.WIDE R134, R2, 0x4, R116 ;  /* 0x0000000402867825 */ /* 0x008fc800078e0274 */
[----:B------:R-:W-:Y:S01]  /*8d10*/  VIADD R104, R109, 0xffffffab ;  /* 0xffffffab6d687836 */ /* 0x000fe20000000000 */
[----:B------:R-:W3:Y:S01]  /*8d20*/  LDL.LU.64 R116, [R1+0x1e0] ;  /* 0x0001e00001747983 */ /* 0x000ee20000300a00 */
[----:B------:R-:W4:Y:S03]  /*8d30*/  LDC R109, c[0x0][0x230] ;  /* 0x00008c00ff6d7b82 */ /* 0x000f260000000800 */
[----:B------:R-:W-:Y:S01]  /*8d40*/  ISETP.GE.U32.AND P0, PT, R104, 0x7fffff6c, PT ;  /* 0x7fffff6c6800780c */ /* 0x000fe20003f06070 */
[----:B------:R-:W-:Y:S01]  /*8d50*/  VIADD R104, R108, 0xffffffa9 ;  /* 0xffffffa96c687836 */ /* 0x000fe20000000000 */
[----:B------:R-:W-:Y:S01]  /*8d60*/  IADD3 R4, R113, -0x56, RZ ;  /* 0xffffffaa71047810 */ /* 0x000fe20007ffe0ff */
[----:B------:R-:W-:Y:S02]  /*8d70*/  LDGSTS.E [R17+0x1c00c], desc[UR10][R250.64], !P4 ;  /* 0x1c00c000fa117fae */ /* 0x000fe4000e12184a */
[----:B------:R-:W4:Y:S01]  /*8d80*/  LDC R108, c[0x0][0x230] ;  /* 0x00008c00ff6c7b82 */ /* 0x000f220000000800 */
[----:B------:R-:W-:-:S02]  /*8d90*/  ISETP.GE.U32.AND P1, PT, R4, 0x7fffff6b, PT ;  /* 0x7fffff6b0400780c */ /* 0x000fc40003f26070 */
[----:B------:R-:W-:-:S05]  /*8da0*/  ISETP.GE.U32.AND P2, PT, R104, 0x7fffff6a, PT ;  /* 0x7fffff6a6800780c */ /* 0x000fca0003f46070 */
[----:B------:R-:W4:Y:S01]  /*8db0*/  LDC R113, c[0x0][0x230] ;  /* 0x00008c00ff717b82 */ /* 0x000f220000000800 */
[----:B------:R-:W-:Y:S01]  /*8dc0*/  IADD3 R104, R107, -0x75, RZ ;  /* 0xffffff8b6b687810 */ /* 0x000fe20007ffe0ff */
[----:B------:R-:W-:Y:S01]  /*8dd0*/  VIADD R4, R112, 0xffffffa8 ;  /* 0xffffffa870047836 */ /* 0x000fe20000000000 */
[----:B------:R-:W-:Y:S02]  /*8de0*/  LDGSTS.E [R18+0x10000], desc[UR10][R242.64], !P0 ;  /* 0x10000000f2127fae */ /* 0x000fe4000c12184a */
[----:B------:R-:W-:-:S03]  /*8df0*/  ISETP.GE.U32.AND P6, PT, R104, 0x7fffff4c, PT ;  /* 0x7fffff4c6800780c */ /* 0x000fc60003fc6070 */
[----:B------:R-:W2:Y:S01]  /*8e00*/  LDC R107, c[0x0][0x230] ;  /* 0x00008c00ff6b7b82 */ /* 0x000ea20000000800 */
[----:B-1----:R-:W-:Y:S01]  /*8e10*/  VIADD R104, R106, 0xffffff89 ;  /* 0xffffff896a687836 */ /* 0x002fe20000000000 */
[----:B------:R-:W-:Y:S01]  /*8e20*/  ISETP.GE.U32.AND P3, PT, R4, 0x7fffff69, PT ;  /* 0x7fffff690400780c */ /* 0x000fe20003f66070 */
[----:B------:R-:W-:Y:S01]  /*8e30*/  VIADD R4, R111, 0xffffff8a ;  /* 0xffffff8a6f047836 */ /* 0x000fe20000000000 */
[----:B------:R-:W-:Y:S04]  /*8e40*/  LDGSTS.E [R18+0x14000], desc[UR10][R238.64], !P0 ;  /* 0x14000000ee127fae */ /* 0x000fe8000c12184a */
[----:B------:R-:W1:Y:S01]  /*8e50*/  LDC R106, c[0x0][0x230] ;  /* 0x00008c00ff6a7b82 */ /* 0x000e620000000800 */
[----:B------:R-:W-:Y:S01]  /*8e60*/  ISETP.GE.U32.AND P0, PT, R104, 0x7fffff4a, PT ;  /* 0x7fffff4a6800780c */ /* 0x000fe20003f06070 */
[----:B----4-:R-:W-:Y:S01]  /*8e70*/  VIADD R104, R109, 0xffffffa7 ;  /* 0xffffffa76d687836 */ /* 0x010fe20000000000 */
[----:B------:R-:W-:Y:S01]  /*8e80*/  LDGSTS.E [R18+0x10004], desc[UR10][R236.64], !P1 ;  /* 0x10004000ec127fae */ /* 0x000fe2000c92184a */
[----:B------:R-:W-:-:S02]  /*8e90*/  ISETP.GE.U32.AND P4, PT, R4, 0x7fffff4b, PT ;  /* 0x7fffff4b0400780c */ /* 0x000fc40003f86070 */
[----:B------:R-:W-:Y:S01]  /*8ea0*/  IADD3 R4, R110, -0x78, RZ ;  /* 0xffffff886e047810 */ /* 0x000fe20007ffe0ff */
[----:B------:R-:W-:Y:S01]  /*8eb0*/  LDGSTS.E [R18+0x14004], desc[UR10][R190.64], !P1 ;  /* 0x14004000be127fae */ /* 0x000fe2000c92184a */
[----:B------:R-:W4:Y:S03]  /*8ec0*/  LDC R109, c[0x0][0x230] ;  /* 0x00008c00ff6d7b82 */ /* 0x000f260000000800 */
[----:B------:R-:W-:Y:S01]  /*8ed0*/  LDGSTS.E [R18+0x10008], desc[UR10][R192.64], !P2 ;  /* 0x10008000c0127fae */ /* 0x000fe2000d12184a */
[----:B------:R-:W-:-:S03]  /*8ee0*/  ISETP.GE.U32.AND P1, PT, R4, 0x7fffff49, PT ;  /* 0x7fffff490400780c */ /* 0x000fc60003f26070 */
[----:B------:R-:W-:Y:S01]  /*8ef0*/  LDGSTS.E [R18+0x14008], desc[UR10][R194.64], !P2 ;  /* 0x14008000c2127fae */ /* 0x000fe2000d12184a */
[----:B------:R-:W-:Y:S01]  /*8f00*/  ISETP.GE.U32.AND P2, PT, R104, 0x7fffff68, PT ;  /* 0x7fffff686800780c */ /* 0x000fe20003f46070 */
[----:B------:R-:W-:Y:S01]  /*8f10*/  IMAD.WIDE R206, R2, 0x4, R206 ;  /* 0x0000000402ce7825 */ /* 0x000fe200078e02ce */
[----:B------:R-:W-:Y:S01]  /*8f20*/  IADD3 R104, R108, -0x5b, RZ ;  /* 0xffffffa56c687810 */ /* 0x000fe20007ffe0ff */
[----:B------:R-:W-:Y:S01]  /*8f30*/  LDGSTS.E [R18+0x1000c], desc[UR10][R196.64], !P3 ;  /* 0x1000c000c4127fae */ /* 0x000fe2000d92184a */
[----:B------:R-:W4:Y:S01]  /*8f40*/  LDC R108, c[0x0][0x230] ;  /* 0x00008c00ff6c7b82 */ /* 0x000f220000000800 */
[----:B------:R-:W-:Y:S02]  /*8f50*/  VIADD R4, R113, 0xffffffa6 ;  /* 0xffffffa671047836 */ /* 0x000fe40000000000 */
[----:B------:R-:W-:Y:S01]  /*8f60*/  LDGSTS.E [R18+0x1400c], desc[UR10][R198.64], !P3 ;  /* 0x1400c000c6127fae */ /* 0x000fe2000d92184a */
[----:B------:R-:W-:-:S03]  /*8f70*/  IMAD.WIDE R208, R2, 0x4, R208 ;  /* 0x0000000402d07825 */ /* 0x000fc600078e02d0 */
[----:B------:R-:W-:Y:S01]  /*8f80*/  LDGSTS.E [R18+0x18000], desc[UR10][R200.64], !P6 ;  /* 0x18000000c8127fae */ /* 0x000fe2000f12184a */
[----:B------:R-:W-:Y:S01]  /*8f90*/  ISETP.GE.U32.AND P3, PT, R4, 0x7fffff67, PT ;  /* 0x7fffff670400780c */ /* 0x000fe20003f66070 */
[----:B------:R-:W-:Y:S01]  /*8fa0*/  IMAD.WIDE R210, R2, 0x4, R210 ;  /* 0x0000000402d27825 */ /* 0x000fe200078e02d2 */
[----:B------:R-:W3:Y:S01]  /*8fb0*/  LDC R112, c[0x0][0x230] ;  /* 0x00008c00ff707b82 */ /* 0x000ee20000000800 */
[----:B------:R3:W-:Y:S01]  /*8fc0*/  LDGSTS.E [R18+0x1c000], desc[UR10][R202.64], !P6 ;  /* 0x1c000000ca127fae */ /* 0x0007e2000f12184a */
[----:B------:R-:W-:Y:S01]  /*8fd0*/  ISETP.GE.U32.AND P6, PT, R104, 0x7fffff66, PT ;  /* 0x7fffff666800780c */ /* 0x000fe20003fc6070 */
[----:B--2---:R-:W-:Y:S02]  /*8fe0*/  VIADD R104, R107, 0xffffff87 ;  /* 0xffffff876b687836 */ /* 0x004fe40000000000 */
[----:B------:R-:W-:Y:S01]  /*8ff0*/  LDGSTS.E [R18+0x18004], desc[UR10][R204.64], !P4 ;  /* 0x18004000cc127fae */ /* 0x000fe2000e12184a */
[C---:B------:R-:W-:Y:S02]  /*9000*/  IMAD.WIDE R212, R2.reuse, 0x4, R212 ;  /* 0x0000000402d47825 */ /* 0x040fe400078e02d4 */
[----:B------:R-:W2:Y:S01]  /*9010*/  LDC R111, c[0x0][0x230] ;  /* 0x00008c00ff6f7b82 */ /* 0x000ea20000000800 */
[----:B------:R-:W-:Y:S01]  /*9020*/  LDGSTS.E [R18+0x1c004], desc[UR10][R206.64], !P4 ;  /* 0x1c004000ce127fae */ /* 0x000fe2000e12184a */
[----:B------:R-:W-:-:S03]  /*9030*/  IMAD.WIDE R214, R2, 0x4, R214 ;  /* 0x0000000402d67825 */ /* 0x000fc600078e02d6 */
[----:B------:R-:W-:Y:S01]  /*9040*/  LDGSTS.E [R18+0x18008], desc[UR10][R208.64], !P0 ;  /* 0x18008000d0127fae */ /* 0x000fe2000c12184a */
[----:B------:R-:W-:Y:S02]  /*9050*/  IMAD.WIDE R216, R2, 0x4, R216 ;  /* 0x0000000402d87825 */ /* 0x000fe400078e02d8 */
[----:B------:R-:W2:Y:S01]  /*9060*/  LDC R110, c[0x0][0x230] ;  /* 0x00008c00ff6e7b82 */ /* 0x000ea20000000800 */
[----:B------:R-:W-:Y:S01]  /*9070*/  LDGSTS.E [R18+0x1c008], desc[UR10][R210.64], !P0 ;  /* 0x1c008000d2127fae */ /* 0x000fe2000c12184a */
[----:B------:R-:W-:Y:S01]  /*9080*/  ISETP.GE.U32.AND P0, PT, R104, 0x7fffff48, PT ;  /* 0x7fffff486800780c */ /* 0x000fe20003f06070 */
[----:B------:R-:W-:Y:S02]  /*9090*/  IMAD.WIDE R218, R2, 0x4, R218 ;  /* 0x0000000402da7825 */ /* 0x000fe400078e02da */
[----:B------:R-:W-:Y:S02]  /*90a0*/  LDGSTS.E [R18+0x1800c], desc[UR10][R212.64], !P1 ;  /* 0x1800c000d4127fae */ /* 0x000fe4000c92184a */
[----:B-1----:R-:W-:Y:S01]  /*90b0*/  VIADD R104, R106, 0xffffff85 ;  /* 0xffffff856a687836 */ /* 0x002fe20000000000 */
[----:B------:R-:W1:Y:S01]  /*90c0*/  LDC R113, c[0x0][0x230] ;  /* 0x00008c00ff717b82 */ /* 0x000e620000000800 */
[C---:B------:R-:W-:Y:S01]  /*90d0*/  IMAD.WIDE R220, R2.reuse, 0x4, R220 ;  /* 0x0000000402dc7825 */ /* 0x040fe200078e02dc */
[----:B------:R-:W-:Y:S03]  /*90e0*/  LDGSTS.E [R18+0x1c00c], desc[UR10][R214.64], !P1 ;  /* 0x1c00c000d6127fae */ /* 0x000fe6000c92184a */
[C---:B------:R-:W-:Y:S01]  /*90f0*/  IMAD.WIDE R222, R2.reuse, 0x4, R222 ;  /* 0x0000000402de7825 */ /* 0x040fe200078e02de */
[----:B------:R-:W-:Y:S02]  /*9100*/  LDGSTS.E [R19+0x10000], desc[UR10][R216.64], !P2 ;  /* 0x10000000d8137fae */ /* 0x000fe4000d12184a */
[----:B------:R-:W1:Y:S01]  /*9110*/  LDC R106, c[0x0][0x230] ;  /* 0x00008c00ff6a7b82 */ /* 0x000e620000000800 */
[----:B------:R-:W-:Y:S01]  /*9120*/  IMAD.WIDE R224, R2, 0x4, R224 ;  /* 0x0000000402e07825 */ /* 0x000fe200078e02e0 */
[----:B------:R-:W-:Y:S01]  /*9130*/  LDGSTS.E [R19+0x14000], desc[UR10][R218.64], !P2 ;  /* 0x14000000da137fae */ /* 0x000fe2000d12184a */
[----:B------:R-:W-:-:S02]  /*9140*/  ISETP.GE.U32.AND P2, PT, R104, 0x7fffff46, PT ;  /* 0x7fffff466800780c */ /* 0x000fc40003f46070 */
[C---:B------:R-:W-:Y:S01]  /*9150*/  IMAD.WIDE R130, R2.reuse, 0x4, R114 ;  /* 0x0000000402827825 */ /* 0x040fe200078e0272 */
[----:B------:R-:W-:Y:S01]  /*9160*/  LDGSTS.E [R19+0x10004], desc[UR10][R220.64], !P3 ;  /* 0x10004000dc137fae */ /* 0x000fe2000d92184a */
[----:B----4-:R-:W-:Y:S01]  /*9170*/  IADD3 R104, R109, -0x5d, RZ ;  /* 0xffffffa36d687810 */ /* 0x010fe20007ffe0ff */
[----:B------:R-:W4:Y:S01]  /*9180*/  LDC R107, c[0x0][0x230] ;  /* 0x00008c00ff6b7b82 */ /* 0x000f220000000800 */
[----:B------:R-:W-:Y:S01]  /*9190*/  IMAD.WIDE R226, R2, 0x4, R226 ;  /* 0x0000000402e27825 */ /* 0x000fe200078e02e2 */
[----:B------:R-:W4:Y:S04]  /*91a0*/  LDL.LU.64 R114, [R1+0x1f8] ;  /* 0x0001f80001727983 */ /* 0x000f280000300a00 */
[----:B------:R-:W4:Y:S04]  /*91b0*/  LDL R14, [R1+0x778] ;  /* 0x00077800010e7983 */ /* 0x000f280000100800 */
[----:B------:R-:W4:Y:S04]  /*91c0*/  LDL.LU.64 R142, [R1+0x208] ;  /* 0x00020800018e7983 */ /* 0x000f280000300a00 */
[----:B------:R-:W-:Y:S04]  /*91d0*/  LDGSTS.E [R19+0x14004], desc[UR10][R222.64], !P3 ;  /* 0x14004000de137fae */ /* 0x000fe8000d92184a */
[----:B------:R-:W4:Y:S04]  /*91e0*/  LDL.LU.64 R136, [R1+0x210] ;  /* 0x0002100001887983 */ /* 0x000f280000300a00 */
[----:B------:R-:W-:Y:S04]  /*91f0*/  LDGSTS.E [R19+0x10008], desc[UR10][R224.64], !P6 ;  /* 0x10008000e0137fae */ /* 0x000fe8000f12184a */
[----:B------:R-:W-:Y:S01]  /*9200*/  LDGSTS.E [R19+0x14008], desc[UR10][R226.64], !P6 ;  /* 0x14008000e2137fae */ /* 0x000fe2000f12184a */
[----:B------:R-:W-:Y:S01]  /*9210*/  ISETP.GE.U32.AND P6, PT, R104, 0x7fffff64, PT ;  /* 0x7fffff646800780c */ /* 0x000fe20003fc6070 */
[----:B------:R-:W-:-:S02]  /*9220*/  VIADD R104, R108, 0xffffffa1 ;  /* 0xffffffa16c687836 */ /* 0x000fc40000000000 */
[C---:B------:R-:W-:Y:S01]  /*9230*/  IMAD.WIDE R108, R2.reuse, 0x4, R126 ;  /* 0x00000004026c7825 */ /* 0x040fe200078e027e */
[----:B------:R-:W4:Y:S04]  /*9240*/  LDL.LU.64 R138, [R1+0x218] ;  /* 0x00021800018a7983 */ /* 0x000f280000300a00 */
[----:B------:R-:W4:Y:S01]  /*9250*/  LDL.LU.64 R126, [R1+0x220] ;  /* 0x00022000017e7983 */ /* 0x000f220000300a00 */
[----:B---3--:R-:W-:-:S03]  /*9260*/  IMAD.WIDE R144, R2, 0x4, R116 ;  /* 0x0000000402907825 */ /* 0x008fc600078e0274 */
[----:B------:R-:W3:Y:S04]  /*9270*/  LDL.LU.64 R116, [R1+0x228] ;  /* 0x0002280001747983 */ /* 0x000ee80000300a00 */
[----:B------:R-:W3:Y:S04]  /*9280*/  LDL.LU.64 R132, [R1+0x230] ;  /* 0x0002300001847983 */ /* 0x000ee80000300a00 */
[----:B------:R-:W3:Y:S04]  /*9290*/  LDL.LU.64 R154, [R1+0x238] ;  /* 0x00023800019a7983 */ /* 0x000ee80000300a00 */
[----:B------:R-:W3:Y:S04]  /*92a0*/  LDL.LU.64 R152, [R1+0x240] ;  /* 0x0002400001987983 */ /* 0x000ee80000300a00 */
[----:B------:R-:W3:Y:S01]  /*92b0*/  LDL.LU.64 R150, [R1+0x248] ;  /* 0x0002480001967983 */ /* 0x000ee20000300a00 */
[----:B------:R-:W-:-:S02]  /*92c0*/  VIADD R4, R112, 0xffffffa4 ;  /* 0xffffffa470047836 */ /* 0x000fc40000000000 */
[----:B------:R-:W1:Y:S01]  /*92d0*/  LDC R112, c[0x0][0x230] ;  /* 0x00008c00ff707b82 */ /* 0x000e620000000800 */
[----:B------:R-:W-:Y:S01]  /*92e0*/  IMAD.WIDE R228, R2, 0x4, R228 ;  /* 0x0000000402e47825 */ /* 0x000fe200078e02e4 */
[----:B------:R-:W3:Y:S01]  /*92f0*/  LDL.LU.64 R140, [R1+0x250] ;  /* 0x00025000018c7983 */ /* 0x000ee20000300a00 */
[----:B------:R-:W-:Y:S02]  /*9300*/  ISETP.GE.U32.AND P4, PT, R4, 0x7fffff65, PT ;  /* 0x7fffff650400780c */ /* 0x000fe40003f86070 */
[----:B--2---:R-:W-:Y:S01]  /*9310*/  IADD3 R4, R111, -0x7a, RZ ;  /* 0xffffff866f047810 */ /* 0x004fe20007ffe0ff */
[----:B------:R-:W-:Y:S01]  /*9320*/  IMAD.WIDE R230, R2, 0x4, R230 ;  /* 0x0000000402e67825 */ /* 0x000fe200078e02e6 */
[----:B------:R-:W2:Y:S01]  /*9330*/  LDL.LU.64 R146, [R1+0x258] ;  /* 0x0002580001927983 */ /* 0x000ea20000300a00 */
[----:B------:R-:W4:Y:S01]  /*9340*/  LDC R111, c[0x0][0x230] ;  /* 0x00008c00ff6f7b82 */ /* 0x000f220000000800 */
[----:B------:R-:W-:Y:S01]  /*9350*/  ISETP.GE.U32.AND P1, PT, R4, 0x7fffff47, PT ;  /* 0x7fffff470400780c */ /* 0x000fe20003f26070 */
[----:B------:R-:W-:Y:S01]  /*9360*/  VIADD R4, R110, 0xffffff84 ;  /* 0xffffff846e047836 */ /* 0x000fe20000000000 */
[----:B------:R-:W2:Y:S05]  /*9370*/  LDL.LU.64 R240, [R1+0x110] ;  /* 0x0001100001f07983 */ /* 0x000eaa0000300a00 */
[----:B------:R-:W4:Y:S01]  /*9380*/  LDC R110, c[0x0][0x230] ;  /* 0x00008c00ff6e7b82 */ /* 0x000f220000000800 */
[----:B------:R-:W-:Y:S01]  /*9390*/  IMAD.WIDE R232, R2, 0x4, R232 ;  /* 0x0000000402e87825 */ /* 0x000fe200078e02e8 */
[----:B------:R-:W-:Y:S01]  /*93a0*/  ISETP.GE.U32.AND P3, PT, R4, 0x7fffff45, PT ;  /* 0x7fffff450400780c */ /* 0x000fe20003f66070 */
[----:B------:R-:W-:Y:S02]  /*93b0*/  LDGSTS.E [R19+0x1000c], desc[UR10][R228.64], !P4 ;  /* 0x1000c000e4137fae */ /* 0x000fe4000e12184a */
[----:B------:R-:W-:-:S02]  /*93c0*/  IMAD.WIDE R234, R2, 0x4, R234 ;  /* 0x0000000402ea7825 */ /* 0x000fc400078e02ea */
[----:B------:R-:W-:Y:S02]  /*93d0*/  LDGSTS.E [R19+0x1400c], desc[UR10][R230.64], !P4 ;  /* 0x1400c000e6137fae */ /* 0x000fe4000e12184a */
[----:B-1----:R-:W-:Y:S02]  /*93e0*/  VIADD R4, R113, 0xffffffa2 ;  /* 0xffffffa271047836 */ /* 0x002fe40000000000 */
[----:B------:R-:W-:Y:S01]  /*93f0*/  LDGSTS.E [R19+0x18000], desc[UR10][R232.64], !P0 ;  /* 0x18000000e8137fae */ /* 0x000fe2000c12184a */
[----:B------:R-:W-:Y:S02]  /*9400*/  IMAD.WIDE R118, R2, 0x4, R118 ;  /* 0x0000000402767825 */ /* 0x000fe400078e0276 */
[----:B------:R-:W-:Y:S01]  /*9410*/  ISETP.GE.U32.AND P4, PT, R4, 0x7fffff63, PT ;  /* 0x7fffff630400780c */ /* 0x000fe20003f86070 */
[----:B------:R-:W-:Y:S01]  /*9420*/  LDGSTS.E [R19+0x1c000], desc[UR10][R234.64], !P0 ;  /* 0x1c000000ea137fae */ /* 0x000fe2000c12184a */
[----:B------:R-:W-:Y:S01]  /*9430*/  ISETP.GE.U32.AND P0, PT, R104, 0x7fffff62, PT ;  /* 0x7fffff626800780c */ /* 0x000fe20003f06070 */
[----:B------:R-:W-:Y:S01]  /*9440*/  VIADD R104, R106, 0xffffff83 ;  /* 0xffffff836a687836 */ /* 0x000fe20000000000 */
[----:B------:R-:W-:Y:S01]  /*9450*/  IADD3 R4, R112, -0x60, RZ ;  /* 0xffffffa070047810 */ /* 0x000fe20007ffe0ff */
[----:B------:R-:W1:Y:S01]  /*9460*/  LDC R106, c[0x0][0x230] ;  /* 0x00008c00ff6a7b82 */ /* 0x000e620000000800 */
[----:B------:R-:W-:Y:S01]  /*9470*/  LDGSTS.E [R19+0x18004], desc[UR10][R134.64], !P1 ;  /* 0x1800400086137fae */ /* 0x000fe2000c92184a */
[----:B------:R-:W-:-:S03]  /*9480*/  IMAD.WIDE R120, R2, 0x4, R120 ;  /* 0x0000000402787825 */ /* 0x000fc600078e0278 */
[----:B------:R-:W-:Y:S01]  /*9490*/  LDGSTS.E [R19+0x1c004], desc[UR10][R130.64], !P1 ;  /* 0x1c00400082137fae */ /* 0x000fe2000c92184a */
[----:B------:R-:W-:Y:S01]  /*94a0*/  IMAD.WIDE R148, R2, 0x4, R128 ;  /* 0x0000000402947825 */ /* 0x000fe200078e0280 */
[----:B------:R-:W-:Y:S01]  /*94b0*/  ISETP.GE.U32.AND P1, PT, R4, 0x7fffff61, PT ;  /* 0x7fffff610400780c */ /* 0x000fe20003f26070 */
[----:B------:R-:W1:Y:S01]  /*94c0*/  LDC R112, c[0x0][0x230] ;  /* 0x00008c00ff707b82 */ /* 0x000e620000000800 */
[----:B------:R-:W-:Y:S01]  /*94d0*/  LDGSTS.E [R19+0x18008], desc[UR10][R118.64], !P2 ;  /* 0x1800800076137fae */ /* 0x000fe2000d12184a */
[----:B----4-:R-:W-:-:S03]  /*94e0*/  VIADD R4, R110, 0xffffff82 ;  /* 0xffffff826e047836 */ /* 0x010fc60000000000 */
[----:B------:R-:W-:Y:S03]  /*94f0*/  LDGSTS.E [R19+0x1c008], desc[UR10][R120.64], !P2 ;  /* 0x1c00800078137fae */ /* 0x000fe6000d12184a */
[----:B------:R-:W4:Y:S01]  /*9500*/  LDC R110, c[0x0][0x230] ;  /* 0x00008c00ff6e7b82 */ /* 0x000f220000000800 */
[----:B------:R-:W-:Y:S04]  /*9510*/  LDGSTS.E [R19+0x1800c], desc[UR10][R148.64], !P3 ;  /* 0x1800c00094137fae */ /* 0x000fe8000d92184a */
[----:B------:R-:W-:Y:S01]  /*9520*/  LDGSTS.E [R19+0x1c00c], desc[UR10][R108.64], !P3 ;  /* 0x1c00c0006c137fae */ /* 0x000fe2000d92184a */
[----:B------:R-:W-:Y:S02]  /*9530*/  ISETP.GE.U32.AND P3, PT, R4, 0x7fffff43, PT ;  /* 0x7fffff430400780c */ /* 0x000fe40003f66070 */
[----:B------:R-:W-:Y:S01]  /*9540*/  IADD3 R4, R107, -0x7f, RZ ;  /* 0xffffff816b047810 */ /* 0x000fe20007ffe0ff */
[C---:B------:R-:W-:Y:S01]  /*9550*/  IMAD.WIDE R124, R2.reuse, 0x4, R124 ;  /* 0x00000004027c7825 */ /* 0x040fe200078e027c */
[----:B------:R-:W3:Y:S03]  /*9560*/  LDC R107, c[0x0][0x230] ;  /* 0x00008c00ff6b7b82 */ /* 0x000ee60000000800 */
[----:B------:R-:W-:Y:S01]  /*9570*/  IMAD.WIDE R122, R2, 0x4, R122 ;  /* 0x00000004027a7825 */ /* 0x000fe200078e027a */
[----:B------:R-:W-:Y:S01]  /*9580*/  ISETP.GE.U32.AND P2, PT, R104, 0x7fffff44, PT ;  /* 0x7fffff446800780c */ /* 0x000fe20003f46070 */
[----:B------:R-:W-:Y:S02]  /*9590*/  LDGSTS.E [R8+0x10000], desc[UR10][R124.64], !P6 ;  /* 0x100000007c087fae */ /* 0x000fe4000f12184a */
[----:B------:R-:W-:-:S02]  /*95a0*/  VIADD R104, R111, 0xffffff80 ;  /* 0xffffff806f687836 */ /* 0x000fc40000000000 */
[----:B------:R-:W-:Y:S04]  /*95b0*/  LDGSTS.E [R8+0x14000], desc[UR10][R122.64], !P6 ;  /* 0x140000007a087fae */ /* 0x000fe8000f12184a */
[----:B------:R-:W-:Y:S01]  /*95c0*/  LDGSTS.E [R8+0x10004], desc[UR10][R144.64], !P4 ;  /* 0x1000400090087fae */ /* 0x000fe2000e12184a */
[----:B------:R-:W-:Y:S01]  /*95d0*/  ISETP.GE.AND P6, PT, R12, R104, PT ;  /* 0x000000680c00720c */ /* 0x000fe20003fc6270 */
[C---:B------:R-:W-:Y:S02]  /*95e0*/  IMAD.WIDE R128, R2.reuse, 0x4, R114 ;  /* 0x0000000402807825 */ /* 0x040fe400078e0272 */
[----:B------:R-:W2:Y:S03]  /*95f0*/  LDC R114, c[0x0][0x230] ;  /* 0x00008c00ff727b82 */ /* 0x000ea60000000800 */
[----:B------:R-:W-:Y:S01]  /*9600*/  LDGSTS.E [R8+0x14004], desc[UR10][R128.64], !P4 ;  /* 0x1400400080087fae */ /* 0x000fe2000e12184a */
[----:B------:R-:W-:-:S05]  /*9610*/  IMAD.WIDE R142, R2, 0x4, R142 ;  /* 0x00000004028e7825 */ /* 0x000fca00078e028e */
[----:B------:R-:W-:Y:S01]  /*9620*/  LDGSTS.E [R8+0x10008], desc[UR10][R142.64], !P0 ;  /* 0x100080008e087fae */ /* 0x000fe2000c12184a */
[----:B------:R-:W-:Y:S01]  /*9630*/  IMAD.WIDE R136, R2, 0x4, R136 ;  /* 0x0000000402887825 */ /* 0x000fe200078e0288 */
[----:B------:R-:W-:-:S04]  /*9640*/  ISETP.GE.U32.AND P4, PT, R4, 0x7fffff42, PT ;  /* 0x7fffff420400780c */ /* 0x000fc80003f86070 */
[----:B------:R-:W-:Y:S01]  /*9650*/  LDGSTS.E [R8+0x14008], desc[UR10][R136.64], !P0 ;  /* 0x1400800088087fae */ /* 0x000fe2000c12184a */
[----:B------:R-:W-:Y:S01]  /*9660*/  ISETP.GE.U32.AND P0, PT, R104, 0x7fffff41, PT ;  /* 0x7fffff416800780c */ /* 0x000fe20003f06070 */
[----:B-1----:R-:W-:Y:S01]  /*9670*/  VIADD R104, R106, 0xffffff7f ;  /* 0xffffff7f6a687836 */ /* 0x002fe20000000000 */
[----:B------:R-:W-:Y:S01]  /*9680*/  SEL R4, RZ, 0x4, P6 ;  /* 0x00000004ff047807 */ /* 0x000fe20003000000 */
[----:B------:R-:W-:-:S04]  /*9690*/  IMAD.WIDE R138, R2, 0x4, R138 ;  /* 0x00000004028a7825 */ /* 0x000fc800078e028a */
[----:B------:R-:W-:Y:S01]  /*96a0*/  IMAD.WIDE R126, R2, 0x4, R126 ;  /* 0x00000004027e7825 */ /* 0x000fe200078e027e */
[----:B------:R-:W-:Y:S01]  /*96b0*/  LDGSTS.E [R8+0x1000c], desc[UR10][R138.64], !P1 ;  /* 0x1000c0008a087fae */ /* 0x000fe2000c92184a */
[----:B------:R-:W-:-:S03]  /*96c0*/  ISETP.GT.AND P6, PT, R14, 0xbf, PT ;  /* 0x000000bf0e00780c */ /* 0x000fc60003fc4270 */
[----:B------:R-:W-:Y:S01]  /*96d0*/  LDGSTS.E [R8+0x1400c], desc[UR10][R126.64], !P1 ;  /* 0x1400c0007e087fae */ /* 0x000fe2000c92184a */
[----:B------:R-:W-:Y:S02]  /*96e0*/  ISETP.GE.U32.AND P1, PT, R104, 0x7fffff40, PT ;  /* 0x7fffff406800780c */ /* 0x000fe40003f26070 */
[----:B----4-:R-:W-:Y:S02]  /*96f0*/  IADD3 R104, R110, -0x82, RZ ;  /* 0xffffff7e6e687810 */ /* 0x010fe40007ffe0ff */
[----:B------:R-:W-:-:S04]  /*9700*/  SEL R4, R4, RZ, P6 ;  /* 0x000000ff04047207 */ /* 0x000fc80003000000 */
[----:B------:R-:W-:Y:S01]  /*9710*/  ISETP.NE.U32.AND P6, PT, R4, RZ, PT ;  /* 0x000000ff0400720c */ /* 0x000fe20003fc5070 */
[----:B------:R-:W-:Y:S02]  /*9720*/  VIADD R4, R112, 0xffffff7d ;  /* 0xffffff7d70047836 */ /* 0x000fe40000000000 */
[----:B---3--:R-:W-:-:S04]  /*9730*/  IMAD.WIDE R116, R2, 0x4, R116 ;  /* 0x0000000402747825 */ /* 0x008fc800078e0274 */
[----:B------:R-:W-:Y:S01]  /*9740*/  IMAD.WIDE R132, R2, 0x4, R132 ;  /* 0x0000000402847825 */ /* 0x000fe200078e0284 */
[----:B------:R-:W-:Y:S04]  /*9750*/  LDGSTS.E [R8+0x18000], desc[UR10][R116.64], !P2 ;  /* 0x1800000074087fae */ /* 0x000fe8000d12184a */
[----:B------:R-:W-:Y:S01]  /*9760*/  LDGSTS.E [R8+0x1c000], desc[UR10][R132.64], !P2 ;  /* 0x1c00000084087fae */ /* 0x000fe2000d12184a */
[----:B------:R-:W-:Y:S01]  /*9770*/  ISETP.GE.U32.AND P2, PT, R104, 0x7fffff3f, PT ;  /* 0x7fffff3f6800780c */ /* 0x000fe20003f46070 */
[----:B------:R-:W-:Y:S02]  /*9780*/  VIADD R104, R107, 0xffffff7c ;  /* 0xffffff7c6b687836 */ /* 0x000fe40000000000 */
[----:B------:R-:W-:-:S04]  /*9790*/  IMAD.WIDE R110, R2, 0x4, R152 ;  /* 0x00000004026e7825 */ /* 0x000fc800078e0298 */
[C---:B------:R-:W-:Y:S02]  /*97a0*/  IMAD.WIDE R106, R2.reuse, 0x4, R150 ;  /* 0x00000004026a7825 */ /* 0x040fe400078e0296 */
[----:B------:R-:W3:Y:S02]  /*97b0*/  LDL.LU.64 R150, [R1+0x118] ;  /* 0x0001180001967983 */ /* 0x000ee40000300a00 */
[C---:B------:R-:W-:Y:S02]  /*97c0*/  IMAD.WIDE R112, R2.reuse, 0x4, R154 ;  /* 0x0000000402707825 */ /* 0x040fe400078e029a */
[----:B------:R-:W4:Y:S04]  /*97d0*/  LDL.LU.64 R152, [R1+0x120] ;  /* 0x0001200001987983 */ /* 0x000f280000300a00 */
[----:B------:R-:W3:Y:S04]  /*97e0*/  LDL.LU.64 R154, [R1+0x128] ;  /* 0x00012800019a7983 */ /* 0x000ee80000300a00 */
        /* <DEDUP_REMOVED lines=17> */
[----:B------:R-:W4:Y:S01]  /*9900*/  LDL.LU.64 R250, [R1+0x200] ;  /* 0x0002000001fa7983 */ /* 0x000f220000300a00 */
[----:B------:R-:W-:-:S03]  /*9910*/  IMAD.WIDE R140, R2, 0x4, R140 ;  /* 0x00000004028c7825 */ /* 0x000fc600078e028c */
[----:B------:R-:W-:Y:S01]  /*9920*/  LDGSTS.E [R8+0x18004], desc[UR10][R112.64], !P3 ;  /* 0x1800400070087fae */ /* 0x000fe2000d92184a */
[----:B--2---:R-:W-:-:S03]  /*9930*/  IMAD.WIDE R146, R2, 0x4, R146 ;  /* 0x0000000402927825 */ /* 0x004fc600078e0292 */
[----:B------:R-:W-:Y:S01]  /*9940*/  LDGSTS.E [R8+0x1c004], desc[UR10][R110.64], !P3 ;  /* 0x1c0040006e087fae */ /* 0x000fe2000d92184a */
[----:B------:R-:W-:Y:S02]  /*9950*/  ISETP.GE.U32.AND P3, PT, R4, 0x7fffff3e, PT ;  /* 0x7fffff3e0400780c */ /* 0x000fe40003f66070 */
[----:B------:R-:W-:Y:S01]  /*9960*/  IADD3 R4, R114, -0xa1, RZ ;  /* 0xffffff5f72047810 */ /* 0x000fe20007ffe0ff */
[----:B------:R-:W-:Y:S01]  /*9970*/  IMAD.WIDE R114, R2, 0x4, R10 ;  /* 0x0000000402727825 */ /* 0x000fe200078e020a */
[----:B------:R-:W-:Y:S01]  /*9980*/  LDGSTS.E [R8+0x18008], desc[UR10][R106.64], !P4 ;  /* 0x180080006a087fae */ /* 0x000fe2000e12184a */
[----:B------:R-:W1:Y:S03]  /*9990*/  LDC R11, c[0x0][0x230] ;  /* 0x00008c00ff0b7b82 */ /* 0x000e660000000800 */
[----:B------:R-:W-:Y:S04]  /*99a0*/  LDGSTS.E [R8+0x1c008], desc[UR10][R140.64], !P4 ;  /* 0x1c0080008c087fae */ /* 0x000fe8000e12184a */
[----:B------:R-:W-:Y:S01]  /*99b0*/  LDGSTS.E [R8+0x1800c], desc[UR10][R146.64], !P0 ;  /* 0x1800c00092087fae */ /* 0x000fe2000c12184a */
[----:B------:R-:W-:Y:S01]  /*99c0*/  VIADD R244, R244, 0xffffff5e ;  /* 0xffffff5ef4f47836 */ /* 0x000fe20000000000 */
[----:B------:R-:W-:Y:S01]  /*99d0*/  IADD3 R247, R247, -0xa3, RZ ;  /* 0xffffff5df7f77810 */ /* 0x000fe20007ffe0ff */
[----:B------:R-:W-:Y:S01]  /*99e0*/  VIADD R246, R246, 0xffffff5c ;  /* 0xffffff5cf6f67836 */ /* 0x000fe20000000000 */
[----:B------:R-:W-:Y:S01]  /*99f0*/  LDGSTS.E [R8+0x1c00c], desc[UR10][R114.64], !P0 ;  /* 0x1c00c00072087fae */ /* 0x000fe2000c12184a */
[----:B------:R-:W-:Y:S01]  /*9a00*/  ISETP.GE.U32.AND P0, PT, R4, 0x7fffff20, PT ;  /* 0x7fffff200400780c */ /* 0x000fe20003f06070 */
[----:B------:R-:W-:-:S02]  /*9a10*/  IMAD.SHL.U32 R4, R105, 0x40, RZ ;  /* 0x0000004069047824 */ /* 0x000fc400078e00ff */
[----:B------:R-:W2:Y:S01]  /*9a20*/  LDL.LU.64 R196, [R1+0x3f0] ;  /* 0x0003f00001c47983 */ /* 0x000ea20000300a00 */
[----:B------:R-:W-:Y:S01]  /*9a30*/  ISETP.GE.U32.AND P4, PT, R104, 0x7fffff3d, PT ;  /* 0x7fffff3d6800780c */ /* 0x000fe20003f86070 */
[C---:B------:R-:W-:Y:S01]  /*9a40*/  IMAD.WIDE R104, R4.reuse, 0x4, R240 ;  /* 0x0000000404687825 */ /* 0x040fe200078e02f0 */
[----:B------:R-:W1:Y:S01]  /*9a50*/  LDC R10, c[0x0][0x230] ;  /* 0x00008c00ff0a7b82 */ /* 0x000e620000000800 */
[----:B------:R-:W2:Y:S04]  /*9a60*/  LDL.LU.64 R236, [R1+0x3e8] ;  /* 0x0003e80001ec7983 */ /* 0x000ea80000300a00 */
[----:B------:R-:W2:Y:S01]  /*9a70*/  LDL.LU.64 R238, [R1+0x3f8] ;  /* 0x0003f80001ee7983 */ /* 0x000ea20000300a00 */
[----:B------:R-:W-:-:S03]  /*9a80*/  IMAD.WIDE R22, R4, 0x4, R22 ;  /* 0x0000000404167825 */ /* 0x000fc600078e0216 */
[----:B------:R-:W0:Y:S01]  /*9a90*/  LDGDEPBAR ;  /* 0x00000000000079af */ /* 0x000e220000000000 */
[----:B------:R-:W-:-:S03]  /*9aa0*/  IMAD.WIDE R36, R4, 0x4, R36 ;  /* 0x0000000404247825 */ /* 0x000fc600078e0224 */
[----:B------:R-:W-:Y:S01]  /*9ab0*/  LDGSTS.E [R0+-0x78000], desc[UR10][R22.64], P5 ;  /* 0x8800000016007fae */ /* 0x000fe2000a92184a */
        /* <DEDUP_REMOVED lines=20> */
[----:B----4-:R-:W-:-:S03]  /*9c00*/  IMAD.WIDE R240, R4, 0x4, R250 ;  /* 0x0000000404f07825 */ /* 0x010fc600078e02fa */
[----:B------:R-:W4:Y:S01]  /*9c10*/  LDL.LU.64 R250, [R1+0x3e0] ;  /* 0x0003e00001fa7983 */ /* 0x000f220000300a00 */
[----:B------:R-:W-:-:S03]  /*9c20*/  IMAD.WIDE R152, R4, 0x4, R152 ;  /* 0x0000000404987825 */ /* 0x000fc600078e0298 */
[----:B------:R-:W4:Y:S01]  /*9c30*/  LDL.LU.64 R194, [R1+0x3d8] ;  /* 0x0003d80001c27983 */ /* 0x000f220000300a00 */
[----:B---3--:R-:W-:-:S03]  /*9c40*/  IMAD.WIDE R160, R4, 0x4, R160 ;  /* 0x0000000404a07825 */ /* 0x008fc600078e02a0 */
        /* <DEDUP_REMOVED lines=88> */
[----:B------:R-:W3:Y:S01]  /*a1d0*/  LDL.LU.64 R192, [R1+0x3d0] ;  /* 0x0003d00001c07983 */ /* 0x000ee20000300a00 */
[----:B------:R-:W-:-:S03]  /*a1e0*/  IMAD.WIDE R158, R4, 0x4, R158 ;  /* 0x00000004049e7825 */ /* 0x000fc600078e029e */
[----:B------:R-:W-:Y:S01]  /*a1f0*/  LDGSTS.E [R6+-0x76100], desc[UR10][R90.64], P5 ;  /* 0x89f000005a067fae */ /* 0x000fe2000a92184a */
[----:B------:R-:W-:-:S03]  /*a200*/  IMAD.WIDE R166, R4, 0x4, R166 ;  /* 0x0000000404a67825 */ /* 0x000fc600078e02a6 */
[----:B------:R-:W-:Y:S01]  /*a210*/  LDGSTS.E [R6+-0x75d00], desc[UR10][R98.64], P5 ;  /* 0x8a30000062067fae */ /* 0x000fe2000a92184a */
[----:B------:R-:W-:-:S03]  /*a220*/  IMAD.WIDE R174, R4, 0x4, R174 ;  /* 0x0000000404ae7825 */ /* 0x000fc600078e02ae */
[----:B------:R-:W-:Y:S01]  /*a230*/  LDGSTS.E [R6+-0x75900], desc[UR10][R24.64], P5 ;  /* 0x8a70000018067fae */ /* 0x000fe2000a92184a */
[----:B------:R-:W-:-:S03]  /*a240*/  IMAD.WIDE R182, R4, 0x4, R182 ;  /* 0x0000000404b67825 */ /* 0x000fc600078e02b6 */
[----:B------:R-:W3:Y:S04]  /*a250*/  LDL.LU.64 R190, [R1+0x3c8] ;  /* 0x0003c80001be7983 */ /* 0x000ee80000300a00 */
[----:B------:R-:W-:Y:S01]  /*a260*/  LDGSTS.E [R6+-0x75500], desc[UR10][R150.64], P5 ;  /* 0x8ab0000096067fae */ /* 0x000fe2000a92184a */
[----:B--2---:R-:W-:-:S03]  /*a270*/  IMAD.WIDE R202, R2, 0x4, R236 ;  /* 0x0000000402ca7825 */ /* 0x004fc600078e02ec */
[----:B------:R-:W2:Y:S04]  /*a280*/  LDL.LU.64 R242, [R1+0x3c0] ;  /* 0x0003c00001f27983 */ /* 0x000ea80000300a00 */
[----:B------:R-:W-:Y:S04]  /*a290*/  LDGSTS.E [R6+-0x75100], desc[UR10][R158.64], P5 ;  /* 0x8af000009e067fae */ /* 0x000fe8000a92184a */
[----:B------:R-:W-:Y:S01]  /*a2a0*/  LDGSTS.E [R6+-0x74d00], desc[UR10][R166.64], P5 ;  /* 0x8b300000a6067fae */ /* 0x000fe2000a92184a */
[----:B------:R-:W-:-:S03]  /*a2b0*/  IMAD.WIDE R198, R2, 0x4, R238 ;  /* 0x0000000402c67825 */ /* 0x000fc600078e02ee */
[----:B------:R-:W-:Y:S04]  /*a2c0*/  LDGSTS.E [R6+-0x74900], desc[UR10][R174.64], P5 ;  /* 0x8b700000ae067fae */ /* 0x000fe8000a92184a */
[----:B------:R-:W-:Y:S04]  /*a2d0*/  LDGSTS.E [R6+-0x74500], desc[UR10][R182.64], P5 ;  /* 0x8bb00000b6067fae */ /* 0x000fe8000a92184a */
[----:B------:R-:W-:Y:S01]  /*a2e0*/  LDGSTS.E [R6+-0x74100], desc[UR10][R240.64], P5 ;  /* 0x8bf00000f0067fae */ /* 0x000fe2000a92184a */
[----:B------:R-:W-:Y:S01]  /*a2f0*/  ISETP.GE.U32.AND P5, PT, R244, 0x7fffff1f, PT ;  /* 0x7fffff1ff400780c */ /* 0x000fe20003fa6070 */
[----:B------:R-:W-:-:S02]  /*a300*/  IMAD.WIDE R244, R2, 0x4, R196 ;  /* 0x0000000402f47825 */ /* 0x000fc400078e02c4 */
[----:B------:R-:W2:Y:S04]  /*a310*/  LDL.LU.64 R200, [R1+0x3a8] ;  /* 0x0003a80001c87983 */ /* 0x000ea80000300a00 */
[----:B------:R3:W-:Y:S04]  /*a320*/  STL.64 [R1+0x3e8], R202 ;  /* 0x0003e8ca01007387 */ /* 0x0007e80000100a00 */
[----:B------:R-:W2:Y:S04]  /*a330*/  LDL.LU.64 R236, [R1+0x3a0] ;  /* 0x0003a00001ec7983 */ /* 0x000ea80000300a00 */
[----:B------:R3:W-:Y:S04]  /*a340*/  STL.64 [R1+0x3f0], R198 ;  /* 0x0003f0c601007387 */ /* 0x0007e80000100a00 */
[----:B------:R-:W2:Y:S04]  /*a350*/  LDL.LU.64 R238, [R1+0x398] ;  /* 0x0003980001ee7983 */ /* 0x000ea80000300a00 */
[----:B------:R-:W0:Y:S01]  /*a360*/  LDGDEPBAR ;  /* 0x00000000000079af */ /* 0x000e220000000000 */
[----:B------:R-:W-:Y:S06]  /*a370*/  BAR.SYNC.DEFER_BLOCKING 0x0 ;  /* 0x0000000000007b1d */ /* 0x000fec0000010000 */
[----:B------:R-:W-:Y:S01]  /*a380*/  @!PT LDS RZ, [RZ] ;  /* 0x00000000fffff984 */ /* 0x000fe20000000800 */
[----:B------:R-:W-:Y:S01]  /*a390*/  @!PT LDS RZ, [RZ] ;  /* 0x00000000fffff984 */ /* 0x000fe20000000800 */
[----:B------:R-:W-:Y:S01]  /*a3a0*/  @!PT LDS RZ, [RZ] ;  /* 0x00000000fffff984 */ /* 0x000fe20000000800 */
[----:B------:R-:W-:Y:S04]  /*a3b0*/  LDGSTS.E [R9+0x20000], desc[UR10][R244.64], !P1 ;  /* 0x20000000f4097fae */ /* 0x000fe8000c92184a */
[----:B------:R3:W-:Y:S04]  /*a3c0*/  LDGSTS.E [R9+0x24000], desc[UR10][R202.64], !P1 ;  /* 0x24000000ca097fae */ /* 0x0007e8000c92184a */
[----:B------:R-:W-:Y:S01]  /*a3d0*/  LDGSTS.E [R9+0x20004], desc[UR10][R198.64], !P2 ;  /* 0x20004000c6097fae */ /* 0x000fe2000d12184a */
[----:B----4-:R-:W-:-:S05]  /*a3e0*/  IMAD.WIDE R196, R2, 0x4, R250 ;  /* 0x0000000402c47825 */ /* 0x010fca00078e02fa */
[----:B------:R4:W-:Y:S04]  /*a3f0*/  STL.64 [R1+0x3e0], R196 ;  /* 0x0003e0c401007387 */ /* 0x0009e80000100a00 */
[----:B------:R-:W2:Y:S01]  /*a400*/  LDL.LU.64 R250, [R1+0x390] ;  /* 0x0003900001fa7983 */ /* 0x000ea20000300a00 */
[----:B------:R-:W-:-:S03]  /*a410*/  IMAD.WIDE R194, R2, 0x4, R194 ;  /* 0x0000000402c27825 */ /* 0x000fc600078e02c2 */
[----:B------:R4:W-:Y:S04]  /*a420*/  LDGSTS.E [R9+0x24004], desc[UR10][R196.64], !P2 ;  /* 0x24004000c4097fae */ /* 0x0009e8000d12184a */
[----:B------:R2:W-:Y:S04]  /*a430*/  STL.64 [R1+0x3d8], R194 ;  /* 0x0003d8c201007387 */ /* 0x0005e80000100a00 */
[----:B------:R-:W-:Y:S01]  /*a440*/  LDGSTS.E [R9+0x20008], desc[UR10][R194.64], !P3 ;  /* 0x20008000c2097fae */ /* 0x000fe2000d92184a */
[----:B------:R-:W-:Y:S01]  /*a450*/  ISETP.GE.U32.AND P1, PT, R247, 0x7fffff1e, PT ;  /* 0x7fffff1ef700780c */ /* 0x000fe20003f26070 */
[----:B------:R-:W-:Y:S01]  /*a460*/  VIADD R247, R249, 0xffffff7b ;  /* 0xffffff7bf9f77836 */ /* 0x000fe20000000000 */
[----:B------:R-:W-:-:S02]  /*a470*/  ISETP.GE.U32.AND P2, PT, R246, 0x7fffff1d, PT ;  /* 0x7fffff1df600780c */ /* 0x000fc40003f46070 */
[----:B-1----:R-:W-:Y:S01]  /*a480*/  IADD3 R246, R11, -0x86, RZ ;  /* 0xffffff7a0bf67810 */ /* 0x002fe20007ffe0ff */
[----:B------:R-:W-:Y:S02]  /*a490*/  VIADD R11, R248, 0xffffff79 ;  /* 0xffffff79f80b7836 */ /* 0x000fe40000000000 */
[----:B---3--:R-:W-:-:S05]  /*a4a0*/  IMAD.WIDE R202, R2, 0x4, R192 ;  /* 0x0000000402ca7825 */ /* 0x008fca00078e02c0 */
[----:B------:R-:W-:Y:S04]  /*a4b0*/  STL.64 [R1+0x3d0], R202 ;  /* 0x0003d0ca01007387 */ /* 0x000fe80000100a00 */
[----:B------:R-:W3:Y:S04]  /*a4c0*/  LDL.LU.64 R198, [R1+0x388] ;  /* 0x0003880001c67983 */ /* 0x000ee80000300a00 */
[----:B------:R-:W3:Y:S01]  /*a4d0*/  LDL.LU.64 R192, [R1+0x380] ;  /* 0x0003800001c07983 */ /* 0x000ee20000300a00 */
[----:B----4-:R-:W-:-:S03]  /*a4e0*/  IMAD.WIDE R196, R2, 0x4, R190 ;  /* 0x0000000402c47825 */ /* 0x010fc600078e02be */
[----:B------:R-:W-:Y:S01]  /*a4f0*/  LDGSTS.E [R9+0x24008], desc[UR10][R202.64], !P3 ;  /* 0x24008000ca097fae */ /* 0x000fe2000d92184a */
[----:B--2---:R-:W-:-:S03]  /*a500*/  IMAD.WIDE R190, R2, 0x4, R242 ;  /* 0x0000000402be7825 */ /* 0x004fc600078e02f2 */
[----:B------:R1:W-:Y:S04]  /*a510*/  STL.64 [R1+0x3c8], R196 ;  /* 0x0003c8c401007387 */ /* 0x0003e80000100a00 */
[----:B------:R2:W-:Y:S04]  /*a520*/  STL.64 [R1+0x3c0], R190 ;  /* 0x0003c0be01007387 */ /* 0x0005e80000100a00 */
[----:B------:R-:W4:Y:S04]  /*a530*/  LDL.LU.64 R194, [R1+0x378] ;  /* 0x0003780001c27983 */ /* 0x000f280000300a00 */
[----:B------:R-:W4:Y:S01]  /*a540*/  LDL.LU.64 R242, [R1+0x370] ;  /* 0x0003700001f27983 */ /* 0x000f220000300a00 */
[----:B------:R-:W-:-:S03]  /*a550*/  ISETP.GE.U32.AND P3, PT, R247, 0x7fffff3c, PT ;  /* 0x7fffff3cf700780c */ /* 0x000fc60003f66070 */
[----:B------:R1:W-:Y:S04]  /*a560*/  LDGSTS.E [R9+0x2000c], desc[UR10][R196.64], !P4 ;  /* 0x2000c000c4097fae */ /* 0x0003e8000e12184a */
[----:B------:R2:W-:Y:S01]  /*a570*/  LDGSTS.E [R9+0x2400c], desc[UR10][R190.64], !P4 ;  /* 0x2400c000be097fae */ /* 0x0005e2000e12184a */
[----:B------:R-:W-:Y:S01]  /*a580*/  ISETP.GE.U32.AND P4, PT, R246, 0x7fffff3b, PT ;  /* 0x7fffff3bf600780c */ /* 0x000fe20003f86070 */
[C---:B------:R-:W-:Y:S01]  /*a590*/  IMAD.WIDE R248, R2.reuse, 0x4, R200 ;  /* 0x0000000402f87825 */ /* 0x040fe200078e02c8 */
[----:B-1----:R-:W1:Y:S04]  /*a5a0*/  LDC R196, c[0x0][0x230] ;  /* 0x00008c00ffc47b82 */ /* 0x002e680000000800 */
[----:B------:R-:W-:Y:S01]  /*a5b0*/  LDGSTS.E [R9+0x28000], desc[UR10][R248.64], !P0 ;  /* 0x28000000f8097fae */ /* 0x000fe2000c12184a */
[----:B------:R-:W-:-:S05]  /*a5c0*/  IMAD.WIDE R246, R2, 0x4, R236 ;  /* 0x0000000402f67825 */ /* 0x000fca00078e02ec */
[----:B------:R-:W-:Y:S01]  /*a5d0*/  LDGSTS.E [R9+0x2c000], desc[UR10][R246.64], !P0 ;  /* 0x2c000000f6097fae */ /* 0x000fe2000c12184a */
[----:B------:R-:W-:Y:S01]  /*a5e0*/  IMAD.WIDE R204, R2, 0x4, R238 ;  /* 0x0000000402cc7825 */ /* 0x000fe200078e02ee */
[----:B------:R-:W-:Y:S02]  /*a5f0*/  IADD3 R7, R7, -0xa5, RZ ;  /* 0xffffff5b07077810 */ /* 0x000fe40007ffe0ff */
[----:B------:R-:W4:Y:S01]  /*a600*/  LDL.LU.64 R238, [R1+0x3b8] ;  /* 0x0003b80001ee7983 */ /* 0x000f220000300a00 */
[----:B--2---:R-:W2:Y:S03]  /*a610*/  LDC R191, c[0x0][0x230] ;  /* 0x00008c00ffbf7b82 */ /* 0x004ea60000000800 */
[----:B------:R-:W2:Y:S04]  /*a620*/  LDL.LU.64 R200, [R1+0x3b0] ;  /* 0x0003b00001c87983 */ /* 0x000ea80000300a00 */
[----:B------:R4:W-:Y:S01]  /*a630*/  STL.64 [R1], R204 ;  /* 0x000000cc01007387 */ /* 0x0009e20000100a00 */
[----:B------:R-:W-:Y:S01]  /*a640*/  VIADD R252, R252, 0xffffff78 ;  /* 0xffffff78fcfc7836 */ /* 0x000fe20000000000 */
[----:B------:R-:W1:Y:S02]  /*a650*/  LDC R190, c[0x0][0x230] ;  /* 0x00008c00ffbe7b82 */ /* 0x000e640000000800 */
[----:B------:R-:W2:Y:S04]  /*a660*/  LDL.LU.64 R236, [R1+0x368] ;  /* 0x0003680001ec7983 */ /* 0x000ea80000300a00 */
[----:B------:R4:W-:Y:S01]  /*a670*/  LDGSTS.E [R9+0x28004], desc[UR10][R204.64], !P5 ;  /* 0x28004000cc097fae */ /* 0x0009e2000e92184a */
[----:B------:R-:W-:-:S05]  /*a680*/  IMAD.WIDE R202, R2, 0x4, R250 ;  /* 0x0000000402ca7825 */ /* 0x000fca00078e02fa */
[----:B------:R1:W-:Y:S04]  /*a690*/  STL.64 [R1+0x10], R202 ;  /* 0x000010ca01007387 */ /* 0x0003e80000100a00 */
[----:B------:R-:W2:Y:S04]  /*a6a0*/  LDL.LU.64 R250, [R1+0x360] ;  /* 0x0003600001fa7983 */ /* 0x000ea80000300a00 */
[----:B------:R1:W-:Y:S01]  /*a6b0*/  LDGSTS.E [R9+0x2c004], desc[UR10][R202.64], !P5 ;  /* 0x2c004000ca097fae */ /* 0x0003e2000e92184a */
[----:B------:R-:W-:Y:S01]  /*a6c0*/  ISETP.GE.U32.AND P5, PT, R252, 0x7fffff39, PT ;  /* 0x7fffff39fc00780c */ /* 0x000fe20003fa6070 */
[----:B------:R-:W-:-:S02]  /*a6d0*/  VIADD R252, R10, 0xffffff5a ;  /* 0xffffff5a0afc7836 */ /* 0x000fc40000000000 */
[----:B---3--:R-:W-:-:S04]  /*a6e0*/  IMAD.WIDE R198, R2, 0x4, R198 ;  /* 0x0000000402c67825 */ /* 0x008fc800078e02c6 */
[C---:B------:R-:W-:Y:S01]  /*a6f0*/  IMAD.WIDE R192, R2.reuse, 0x4, R192 ;  /* 0x0000000402c07825 */ /* 0x040fe200078e02c0 */
[----:B------:R3:W-:Y:S01]  /*a700*/  STL.64 [R1+0x20], R198 ;  /* 0x000020c601007387 */ /* 0x0007e20000100a00 */
[----:B------:R-:W-:Y:S01]  /*a710*/  ISETP.GE.U32.AND P0, PT, R11, 0x7fffff3a, PT ;  /* 0x7fffff3a0b00780c */ /* 0x000fe20003f06070 */
[----:B------:R-:W2:Y:S02]  /*a720*/  LDC R10, c[0x0][0x230] ;  /* 0x00008c00ff0a7b82 */ /* 0x000ea40000000800 */
[----:B------:R3:W-:Y:S04]  /*a730*/  STL.64 [R1+0x48], R192 ;  /* 0x000048c001007387 */ /* 0x0007e80000100a00 */
[----:B------:R-:W-:Y:S02]  /*a740*/  LDGSTS.E [R9+0x28008], desc[UR10][R198.64], !P1 ;  /* 0x28008000c6097fae */ /* 0x000fe4000c92184a */
[----:B------:R-:W2:Y:S02]  /*a750*/  LDC R11, c[0x0][0x230] ;  /* 0x00008c00ff0b7b82 */ /* 0x000ea40000000800 */
[----:B------:R-:W-:Y:S01]  /*a760*/  LDGSTS.E [R9+0x2c008], desc[UR10][R192.64], !P1 ;  /* 0x2c008000c0097fae */ /* 0x000fe2000c92184a */
[----:B----4-:R-:W-:-:S03]  /*a770*/  IMAD.WIDE R204, R2, 0x4, R194 ;  /* 0x0000000402cc7825 */ /* 0x010fc600078e02c2 */
[----:B------:R-:W4:Y:S01]  /*a780*/  LDL.LU.64 R194, [R1+0x358] ;  /* 0x0003580001c27983 */ /* 0x000f220000300a00 */
[----:B-1----:R-:W-:-:S03]  /*a790*/  IMAD.WIDE R202, R2, 0x4, R242 ;  /* 0x0000000402ca7825 */ /* 0x002fc600078e02f2 */
[----:B------:R-:W4:Y:S04]  /*a7a0*/  LDL.LU.64 R242, [R1+0x350] ;  /* 0x0003500001f27983 */ /* 0x000f280000300a00 */
[----:B------:R2:W-:Y:S04]  /*a7b0*/  STL.64 [R1+0x60], R204 ;  /* 0x000060cc01007387 */ /* 0x0005e80000100a00 */
[----:B------:R1:W-:Y:S04]  /*a7c0*/  STL.64 [R1+0x370], R202 ;  /* 0x000370ca01007387 */ /* 0x0003e80000100a00 */
[----:B---3--:R-:W3:Y:S04]  /*a7d0*/  LDL.LU.64 R198, [R1+0x348] ;  /* 0x0003480001c67983 */ /* 0x008ee80000300a00 */
[----:B------:R2:W-:Y:S04]  /*a7e0*/  LDGSTS.E [R9+0x2800c], desc[UR10][R204.64], !P2 ;  /* 0x2800c000cc097fae */ /* 0x0005e8000d12184a */
[----:B------:R-:W3:Y:S04]  /*a7f0*/  LDL.LU.64 R192, [R1+0x340] ;  /* 0x0003400001c07983 */ /* 0x000ee80000300a00 */
[----:B------:R1:W-:Y:S01]  /*a800*/  LDGSTS.E [R9+0x2c00c], desc[UR10][R202.64], !P2 ;  /* 0x2c00c000ca097fae */ /* 0x0003e2000d12184a */
[----:B------:R-:W-:Y:S01]  /*a810*/  IMAD.WIDE R238, R2, 0x4, R238 ;  /* 0x0000000402ee7825 */ /* 0x000fe200078e02ee */
[----:B------:R-:W-:-:S03]  /*a820*/  ISETP.GE.U32.AND P2, PT, R252, 0x7fffff1b, PT ;  /* 0x7fffff1bfc00780c */ /* 0x000fc60003f46070 */
[----:B--2---:R-:W-:Y:S01]  /*a830*/  IMAD.WIDE R204, R2, 0x4, R200 ;  /* 0x0000000402cc7825 */ /* 0x004fe200078e02c8 */
[----:B------:R-:W-:Y:S01]  /*a840*/  IADD3 R252, R196, -0xa8, RZ ;  /* 0xffffff58c4fc7810 */ /* 0x000fe20007ffe0ff */
[----:B------:R2:W-:Y:S04]  /*a850*/  STL.64 [R1+0x378], R238 ;  /* 0x000378ee01007387 */ /* 0x0005e80000100a00 */
[----:B------:R-:W-:Y:S01]  /*a860*/  STL.64 [R1+0x380], R204 ;  /* 0x000380cc01007387 */ /* 0x000fe20000100a00 */
[----:B-1----:R-:W-:-:S03]  /*a870*/  IMAD.WIDE R202, R2, 0x4, R236 ;  /* 0x0000000402ca7825 */ /* 0x002fc600078e02ec */
[----:B------:R-:W3:Y:S04]  /*a880*/  LDL.LU.64 R200, [R1+0x338] ;  /* 0x0003380001c87983 */ /* 0x000ee80000300a00 */
[----:B------:R-:W3:Y:S04]  /*a890*/  LDL.LU.64 R236, [R1+0x330] ;  /* 0x0003300001ec7983 */ /* 0x000ee80000300a00 */
[----:B------:R-:W-:Y:S04]  /*a8a0*/  STL.64 [R1+0x368], R202 ;  /* 0x000368ca01007387 */ /* 0x000fe80000100a00 */
[----:B------:R-:W-:Y:S04]  /*a8b0*/  LDGSTS.E [R13+0x20000], desc[UR10][R238.64], !P3 ;  /* 0x20000000ee0d7fae */ /* 0x000fe8000d92184a */
[----:B------:R-:W-:Y:S04]  /*a8c0*/  LDGSTS.E [R13+0x24000], desc[UR10][R204.64], !P3 ;  /* 0x24000000cc0d7fae */ /* 0x000fe8000d92184a */
[----:B------:R-:W-:Y:S01]  /*a8d0*/  LDGSTS.E [R13+0x20004], desc[UR10][R202.64], !P4 ;  /* 0x20004000ca0d7fae */ /* 0x000fe2000e12184a */
[----:B------:R-:W-:-:S05]  /*a8e0*/  IMAD.WIDE R196, R2, 0x4, R250 ;  /* 0x0000000402c47825 */ /* 0x000fca00078e02fa */
[----:B------:R1:W-:Y:S04]  /*a8f0*/  STL.64 [R1+0x360], R196 ;  /* 0x000360c401007387 */ /* 0x0003e80000100a00 */
[----:B--2---:R-:W2:Y:S04]  /*a900*/  LDL.LU.64 R238, [R1+0x328] ;  /* 0x0003280001ee7983 */ /* 0x004ea80000300a00 */
[----:B------:R-:W2:Y:S01]  /*a910*/  LDL.LU.64 R250, [R1+0x320] ;  /* 0x0003200001fa7983 */ /* 0x000ea20000300a00 */
[----:B------:R-:W-:Y:S01]  /*a920*/  ISETP.GE.U32.AND P1, PT, R7, 0x7fffff1c, PT ;  /* 0x7fffff1c0700780c */ /* 0x000fe20003f26070 */
[----:B------:R-:W-:Y:S01]  /*a930*/  VIADD R191, R191, 0xffffff59 ;  /* 0xffffff59bfbf7836 */ /* 0x000fe20000000000 */
[----:B------:R-:W2:Y:S01]  /*a940*/  LDC R7, c[0x0][0x230] ;  /* 0x00008c00ff077b82 */ /* 0x000ea20000000800 */
[----:B------:R1:W-:Y:S01]  /*a950*/  LDGSTS.E [R13+0x24004], desc[UR10][R196.64], !P4 ;  /* 0x24004000c40d7fae */ /* 0x0003e2000e12184a */
[----:B----4-:R-:W-:-:S06]  /*a960*/  IMAD.WIDE R194, R2, 0x4, R194 ;  /* 0x0000000402c27825 */ /* 0x010fcc00078e02c2 */
[----:B-1----:R-:W1:Y:S01]  /*a970*/  LDC R196, c[0x0][0x230] ;  /* 0x00008c00ffc47b82 */ /* 0x002e620000000800 */
[C---:B------:R-:W-:Y:S01]  /*a980*/  IMAD.WIDE R242, R2.reuse, 0x4, R242 ;  /* 0x0000000402f27825 */ /* 0x040fe200078e02f2 */
[----:B------:R4:W-:Y:S04]  /*a990*/  STL.64 [R1+0x358], R194 ;  /* 0x000358c201007387 */ /* 0x0009e80000100a00 */
[----:B------:R4:W-:Y:S04]  /*a9a0*/  STL.64 [R1+0x350], R242 ;  /* 0x000350f201007387 */ /* 0x0009e80000100a00 */
[----:B------:R-:W-:Y:S01]  /*a9b0*/  LDGSTS.E [R13+0x20008], desc[UR10][R194.64], !P0 ;  /* 0x20008000c20d7fae */ /* 0x000fe2000c12184a */
[----:B---3--:R-:W-:-:S03]  /*a9c0*/  IMAD.WIDE R204, R2, 0x4, R198 ;  /* 0x0000000402cc7825 */ /* 0x008fc600078e02c6 */
[----:B------:R-:W-:Y:S04]  /*a9d0*/  LDGSTS.E [R13+0x24008], desc[UR10][R242.64], !P0 ;  /* 0x24008000f20d7fae */ /* 0x000fe8000c12184a */
[----:B------:R2:W-:Y:S01]  /*a9e0*/  LDGSTS.E [R13+0x2000c], desc[UR10][R204.64], !P5 ;  /* 0x2000c000cc0d7fae */ /* 0x0005e2000e92184a */
[----:B------:R-:W-:-:S03]  /*a9f0*/  IMAD.WIDE R202, R2, 0x4, R192 ;  /* 0x0000000402ca7825 */ /* 0x000fc600078e02c0 */
[----:B------:R-:W3:Y:S04]  /*aa00*/  LDL.LU.64 R192, [R1+0x318] ;  /* 0x0003180001c07983 */ /* 0x000ee80000300a00 */
[----:B------:R-:W3:Y:S04]  /*aa10*/  LDL.LU.64 R198, [R1+0x310] ;  /* 0x0003100001c67983 */ /* 0x000ee80000300a00 */
[----:B------:R2:W-:Y:S04]  /*aa20*/  STL.64 [R1+0x348], R204 ;  /* 0x000348cc01007387 */ /* 0x0005e80000100a00 */
[----:B------:R1:W-:Y:S04]  /*aa30*/  STL.64 [R1+0x340], R202 ;  /* 0x000340ca01007387 */ /* 0x0003e80000100a00 */
[----:B----4-:R-:W4:Y:S01]  /*aa40*/  LDL.LU.64 R194, [R1+0x308] ;  /* 0x0003080001c27983 */ /* 0x010f220000300a00 */
[----:B------:R-:W-:-:S03]  /*aa50*/  IMAD.WIDE R200, R2, 0x4, R200 ;  /* 0x0000000402c87825 */ /* 0x000fc600078e02c8 */
[----:B------:R-:W4:Y:S01]  /*aa60*/  LDL.LU.64 R242, [R1+0x300] ;  /* 0x0003000001f27983 */ /* 0x000f220000300a00 */
[----:B------:R-:W-:-:S03]  /*aa70*/  IMAD.WIDE R236, R2, 0x4, R236 ;  /* 0x0000000402ec7825 */ /* 0x000fc600078e02ec */
[----:B------:R1:W-:Y:S04]  /*aa80*/  LDGSTS.E [R13+0x2400c], desc[UR10][R202.64], !P5 ;  /* 0x2400c000ca0d7fae */ /* 0x0003e8000e92184a */
[----:B------:R1:W-:Y:S04]  /*aa90*/  STL.64 [R1+0x338], R200 ;  /* 0x000338c801007387 */ /* 0x0003e80000100a00 */
[----:B------:R1:W-:Y:S04]  /*aaa0*/  STL.64 [R1+0x330], R236 ;  /* 0x000330ec01007387 */ /* 0x0003e80000100a00 */
[----:B------:R-:W-:Y:S04]  /*aab0*/  LDGSTS.E [R13+0x28000], desc[UR10][R200.64], !P1 ;  /* 0x28000000c80d7fae */ /* 0x000fe8000c92184a */
[----:B------:R-:W-:Y:S01]  /*aac0*/  LDGSTS.E [R13+0x2c000], desc[UR10][R236.64], !P1 ;  /* 0x2c000000ec0d7fae */ /* 0x000fe2000c92184a */
[----:B--2---:R-:W-:-:S03]  /*aad0*/  IMAD.WIDE R204, R2, 0x4, R238 ;  /* 0x0000000402cc7825 */ /* 0x004fc600078e02ee */
[----:B------:R-:W2:Y:S01]  /*aae0*/  LDL.LU.64 R238, [R1+0x2f8] ;  /* 0x0002f80001ee7983 */ /* 0x000ea20000300a00 */
[----:B-1----:R-:W-:-:S03]  /*aaf0*/  IMAD.WIDE R202, R2, 0x4, R250 ;  /* 0x0000000402ca7825 */ /* 0x002fc600078e02fa */
[----:B------:R-:W2:Y:S04]  /*ab00*/  LDL.LU.64 R250, [R1+0x2f0] ;  /* 0x0002f00001fa7983 */ /* 0x000ea80000300a00 */
[----:B------:R1:W-:Y:S04]  /*ab10*/  STL.64 [R1+0x328], R204 ;  /* 0x000328cc01007387 */ /* 0x0003e80000100a00 */
[----:B------:R4:W-:Y:S04]  /*ab20*/  STL.64 [R1+0x260], R202 ;  /* 0x000260ca01007387 */ /* 0x0009e80000100a00 */
[----:B------:R-:W2:Y:S04]  /*ab30*/  LDL.LU.64 R200, [R1+0x2e8] ;  /* 0x0002e80001c87983 */ /* 0x000ea80000300a00 */
[----:B------:R-:W2:Y:S01]  /*ab40*/  LDL.LU.64 R236, [R1+0x2e0] ;  /* 0x0002e00001ec7983 */ /* 0x000ea20000300a00 */
[----:B------:R-:W-:Y:S01]  /*ab50*/  ISETP.GE.U32.AND P4, PT, R252, 0x7fffff19, PT ;  /* 0x7fffff19fc00780c */ /* 0x000fe20003f86070 */
[----:B------:R-:W-:Y:S01]  /*ab60*/  VIADD R252, R190, 0xffffff76 ;  /* 0xffffff76befc7836 */ /* 0x000fe20000000000 */
[----:B------:R-:W-:Y:S01]  /*ab70*/  ISETP.GE.U32.AND P3, PT, R191, 0x7fffff1a, PT ;  /* 0x7fffff1abf00780c */ /* 0x000fe20003f66070 */
[----:B------:R1:W-:Y:S01]  /*ab80*/  LDGSTS.E [R13+0x28004], desc[UR10][R204.64], !P2 ;  /* 0x28004000cc0d7fae */ /* 0x0003e2000d12184a */
[----:B------:R-:W-:Y:S01]  /*ab90*/  VIADD R11, R11, 0xffffff77 ;  /* 0xffffff770b0b7836 */ /* 0x000fe20000000000 */
[----:B------:R-:W2:Y:S01]  /*aba0*/  LDC R191, c[0x0][0x230] ;  /* 0x00008c00ffbf7b82 */ /* 0x000ea20000000800 */
[----:B------:R-:W-:Y:S01]  /*abb0*/  ISETP.GE.U32.AND P5, PT, R252, 0x7fffff37, PT ;  /* 0x7fffff37fc00780c */ /* 0x000fe20003fa6070 */
[----:B------:R-:W-:Y:S01]  /*abc0*/  VIADD R252, R10, 0xffffff74 ;  /* 0xffffff740afc7836 */ /* 0x000fe20000000000 */
[----:B------:R4:W-:Y:S01]  /*abd0*/  LDGSTS.E [R13+0x2c004], desc[UR10][R202.64], !P2 ;  /* 0x2c004000ca0d7fae */ /* 0x0009e2000d12184a */
[----:B------:R-:W-:-:S03]  /*abe0*/  ISETP.GE.U32.AND P0, PT, R11, 0x7fffff38, PT ;  /* 0x7fffff380b00780c */ /* 0x000fc60003f06070 */
[----:B------:R-:W-:Y:S01]  /*abf0*/  ISETP.GE.U32.AND P2, PT, R252, 0x7fffff35, PT ;  /* 0x7fffff35fc00780c */ /* 0x000fe20003f46070 */
[----:B------:R-:W2:Y:S01]  /*ac00*/  LDC R190, c[0x0][0x230] ;  /* 0x00008c00ffbe7b82 */ /* 0x000ea20000000800 */
[----:B------:R-:W-:-:S07]  /*ac10*/  IADD3 R252, R196, -0xaa, RZ ;  /* 0xffffff56c4fc7810 */ /* 0x000fce0007ffe0ff */
[----:B------:R-:W2:Y:S01]  /*ac20*/  LDC R10, c[0x0][0x230] ;  /* 0x00008c00ff0a7b82 */ /* 0x000ea20000000800 */
[----:B---3--:R-:W-:Y:S01]  /*ac30*/  IMAD.WIDE R192, R2, 0x4, R192 ;  /* 0x0000000402c07825 */ /* 0x008fe200078e02c0 */
[----:B------:R-:W-:-:S06]  /*ac40*/  IADD3 R7, R7, -0x8b, RZ ;  /* 0xffffff7507077810 */ /* 0x000fcc0007ffe0ff */
[----:B------:R-:W3:Y:S01]  /*ac50*/  LDC R11, c[0x0][0x230] ;  /* 0x00008c00ff0b7b82 */ /* 0x000ee20000000800 */
[C---:B-1----:R-:W-:Y:S01]  /*ac60*/  IMAD.WIDE R204, R2.reuse, 0x4, R198 ;  /* 0x0000000402cc7825 */ /* 0x042fe200078e02c6 */
[----:B------:R1:W-:Y:S04]  /*ac70*/  STL.64 [R1+0x258], R192 ;  /* 0x000258c001007387 */ /* 0x0003e80000100a00 */
[----:B------:R-:W-:Y:S04]  /*ac80*/  STL.64 [R1+0x250], R204 ;  /* 0x000250cc01007387 */ /* 0x000fe80000100a00 */
[----:B------:R-:W3:Y:S01]  /*ac90*/  LDL.LU.64 R198, [R1+0x2d8] ;  /* 0x0002d80001c67983 */ /* 0x000ee20000300a00 */
[----:B----4-:R-:W-:-:S03]  /*aca0*/  IMAD.WIDE R202, R2, 0x4, R194 ;  /* 0x0000000402ca7825 */ /* 0x010fc600078e02c2 */
[----:B------:R-:W4:Y:S01]  /*acb0*/  LDL.LU.64 R196, [R1+0x2d0] ;  /* 0x0002d00001c47983 */ /* 0x000f220000300a00 */
[----:B------:R-:W-:-:S03]  /*acc0*/  IMAD.WIDE R194, R2, 0x4, R242 ;  /* 0x0000000402c27825 */ /* 0x000fc600078e02f2 */
[----:B------:R-:W-:Y:S04]  /*acd0*/  STL.64 [R1+0x248], R202 ;  /* 0x000248ca01007387 */ /* 0x000fe80000100a00 */
[----:B------:R-:W-:Y:S04]  /*ace0*/  LDGSTS.E [R13+0x28008], desc[UR10][R192.64], !P3 ;  /* 0x28008000c00d7fae */ /* 0x000fe8000d92184a */
[----:B------:R2:W-:Y:S04]  /*acf0*/  STL.64 [R1+0x240], R194 ;  /* 0x000240c201007387 */ /* 0x0005e80000100a00 */
[----:B------:R-:W-:Y:S04]  /*ad00*/  LDGSTS.E [R13+0x2c008], desc[UR10][R204.64], !P3 ;  /* 0x2c008000cc0d7fae */ /* 0x000fe8000d92184a */
[----:B-1----:R-:W4:Y:S04]  /*ad10*/  LDL.LU.64 R192, [R1+0x2c8] ;  /* 0x0002c80001c07983 */ /* 0x002f280000300a00 */
[----:B------:R-:W4:Y:S04]  /*ad20*/  LDL.LU.64 R242, [R1+0x2c0] ;  /* 0x0002c00001f27983 */ /* 0x000f280000300a00 */
[----:B------:R-:W-:Y:S04]  /*ad30*/  LDGSTS.E [R13+0x2800c], desc[UR10][R202.64], !P4 ;  /* 0x2800c000ca0d7fae */ /* 0x000fe8000e12184a */
[----:B------:R1:W-:Y:S01]  /*ad40*/  LDGSTS.E [R13+0x2c00c], desc[UR10][R194.64], !P4 ;  /* 0x2c00c000c20d7fae */ /* 0x0003e2000e12184a */
[C---:B--2---:R-:W-:Y:S01]  /*ad50*/  IMAD.WIDE R238, R2.reuse, 0x4, R238 ;  /* 0x0000000402ee7825 */ /* 0x044fe200078e02ee */
[----:B-1----:R-:W1:Y:S03]  /*ad60*/  LDC R194, c[0x0][0x230] ;  /* 0x00008c00ffc27b82 */ /* 0x002e660000000800 */
[C---:B------:R-:W-:Y:S01]  /*ad70*/  IMAD.WIDE R250, R2.reuse, 0x4, R250 ;  /* 0x0000000402fa7825 */ /* 0x040fe200078e02fa */
[----:B------:R2:W-:Y:S04]  /*ad80*/  STL.64 [R1+0x2f8], R238 ;  /* 0x0002f8ee01007387 */ /* 0x0005e80000100a00 */
[----:B------:R2:W-:Y:S04]  /*ad90*/  STL.64 [R1+0x238], R250 ;  /* 0x000238fa01007387 */ /* 0x0005e80000100a00 */
[----:B------:R-:W-:Y:S01]  /*ada0*/  LDGSTS.E [R15+0x20000], desc[UR10][R238.64], !P0 ;  /* 0x20000000ee0f7fae */ /* 0x000fe2000c12184a */
[----:B------:R-:W-:-:S03]  /*adb0*/  IMAD.WIDE R204, R2, 0x4, R200 ;  /* 0x0000000402cc7825 */ /* 0x000fc600078e02c8 */
[----:B------:R-:W-:Y:S01]  /*adc0*/  LDGSTS.E [R15+0x24000], desc[UR10][R250.64], !P0 ;  /* 0x24000000fa0f7fae */ /* 0x000fe2000c12184a */
[----:B------:R-:W-:-:S03]  /*add0*/  IMAD.WIDE R202, R2, 0x4, R236 ;  /* 0x0000000402ca7825 */ /* 0x000fc600078e02ec */
[----:B------:R-:W4:Y:S04]  /*ade0*/  LDL.LU.64 R200, [R1+0x2b8] ;  /* 0x0002b80001c87983 */ /* 0x000f280000300a00 */
[----:B------:R-:W4:Y:S04]  /*adf0*/  LDL.LU.64 R236, [R1+0x2b0] ;  /* 0x0002b00001ec7983 */ /* 0x000f280000300a00 */
[----:B------:R1:W-:Y:S04]  /*ae00*/  STL.64 [R1+0x230], R204 ;  /* 0x000230cc01007387 */ /* 0x0003e80000100a00 */
[----:B------:R1:W-:Y:S04]  /*ae10*/  STL.64 [R1+0x228], R202 ;  /* 0x000228ca01007387 */ /* 0x0003e80000100a00 */
[----:B--2---:R-:W2:Y:S04]  /*ae20*/  LDL.LU.64 R238, [R1+0x2a8] ;  /* 0x0002a80001ee7983 */ /* 0x004ea80000300a00 */
[----:B------:R-:W2:Y:S01]  /*ae30*/  LDL.LU.64 R250, [R1+0x2a0] ;  /* 0x0002a00001fa7983 */ /* 0x000ea20000300a00 */
[----:B------:R-:W-:Y:S01]  /*ae40*/  ISETP.GE.U32.AND P1, PT, R7, 0x7fffff36, PT ;  /* 0x7fffff360700780c */ /* 0x000fe20003f26070 */
[----:B------:R-:W-:Y:S01]  /*ae50*/  VIADD R191, R191, 0xffffff57 ;  /* 0xffffff57bfbf7836 */ /* 0x000fe20000000000 */
[----:B------:R-:W-:Y:S01]  /*ae60*/  ISETP.GE.U32.AND P4, PT, R252, 0x7fffff17, PT ;  /* 0x7fffff17fc00780c */ /* 0x000fe20003f86070 */
[----:B------:R1:W-:Y:S01]  /*ae70*/  LDGSTS.E [R15+0x20004], desc[UR10][R204.64], !P5 ;  /* 0x20004000cc0f7fae */ /* 0x0003e2000e92184a */
[----:B------:R-:W-:Y:S01]  /*ae80*/  VIADD R252, R190, 0xffffff54 ;  /* 0xffffff54befc7836 */ /* 0x000fe20000000000 */
[----:B------:R-:W1:Y:S02]  /*ae90*/  LDC R7, c[0x0][0x230] ;  /* 0x00008c00ff077b82 */ /* 0x000e640000000800 */
[----:B------:R1:W-:Y:S01]  /*aea0*/  LDGSTS.E [R15+0x24004], desc[UR10][R202.64], !P5 ;  /* 0x24004000ca0f7fae */ /* 0x0003e2000e92184a */
[----:B------:R-:W-:-:S02]  /*aeb0*/  ISETP.GE.U32.AND P3, PT, R191, 0x7fffff18, PT ;  /* 0x7fffff18bf00780c */ /* 0x000fc40003f66070 */
[----:B------:R-:W-:Y:S01]  /*aec0*/  ISETP.GE.U32.AND P5, PT, R252, 0x7fffff15, PT ;  /* 0x7fffff15fc00780c */ /* 0x000fe20003fa6070 */
[----:B------:R-:W-:Y:S02]  /*aed0*/  VIADD R252, R10, 0xffffff72 ;  /* 0xffffff720afc7836 */ /* 0x000fe40000000000 */
[----:B---3--:R-:W-:Y:S01]  /*aee0*/  VIADD R11, R11, 0xffffff55 ;  /* 0xffffff550b0b7836 */ /* 0x008fe20000000000 */
[----:B------:R-:W3:Y:S08]  /*aef0*/  LDC R191, c[0x0][0x230] ;  /* 0x00008c00ffbf7b82 */ /* 0x000ef00000000800 */
[----:B------:R-:W3:Y:S01]  /*af00*/  LDC R190, c[0x0][0x230] ;  /* 0x00008c00ffbe7b82 */ /* 0x000ee20000000800 */
[----:B------:R-:W-:-:S04]  /*af10*/  IMAD.WIDE R198, R2, 0x4, R198 ;  /* 0x0000000402c67825 */ /* 0x000fc800078e02c6 */
[C---:B----4-:R-:W-:Y:S01]  /*af20*/  IMAD.WIDE R196, R2.reuse, 0x4, R196 ;  /* 0x0000000402c47825 */ /* 0x050fe200078e02c4 */
[----:B------:R4:W-:Y:S03]  /*af30*/  STL.64 [R1+0x220], R198 ;  /* 0x000220c601007387 */ /* 0x0009e60000100a00 */
[C---:B-1----:R-:W-:Y:S01]  /*af40*/  IMAD.WIDE R204, R2.reuse, 0x4, R192 ;  /* 0x0000000402cc7825 */ /* 0x042fe200078e02c0 */
[----:B------:R1:W-:Y:S03]  /*af50*/  STL.64 [R1+0x218], R196 ;  /* 0x000218c401007387 */ /* 0x0003e60000100a00 */
[C---:B------:R-:W-:Y:S01]  /*af60*/  IMAD.WIDE R200, R2.reuse, 0x4, R200 ;  /* 0x0000000402c87825 */ /* 0x040fe200078e02c8 */
[----:B------:R-:W3:Y:S01]  /*af70*/  LDL.LU.64 R192, [R1+0x298] ;  /* 0x0002980001c07983 */ /* 0x000ee20000300a00 */
[----:B------:R-:W-:Y:S01]  /*af80*/  IADD3 R7, R7, -0x8d, RZ ;  /* 0xffffff7307077810 */ /* 0x000fe20007ffe0ff */
[----:B------:R-:W3:Y:S01]  /*af90*/  LDC R10, c[0x0][0x230] ;  /* 0x00008c00ff0a7b82 */ /* 0x000ee20000000800 */
[----:B------:R-:W-:Y:S01]  /*afa0*/  IMAD.WIDE R202, R2, 0x4, R242 ;  /* 0x0000000402ca7825 */ /* 0x000fe200078e02f2 */
[----:B------:R-:W-:Y:S04]  /*afb0*/  LDGSTS.E [R15+0x20008], desc[UR10][R198.64], !P1 ;  /* 0x20008000c60f7fae */ /* 0x000fe8000c92184a */
[----:B------:R-:W3:Y:S04]  /*afc0*/  LDL.LU.64 R242, [R1+0x290] ;  /* 0x0002900001f27983 */ /* 0x000ee80000300a00 */
[----:B------:R2:W-:Y:S04]  /*afd0*/  STL.64 [R1+0x210], R204 ;  /* 0x000210cc01007387 */ /* 0x0005e80000100a00 */
[----:B------:R2:W-:Y:S04]  /*afe0*/  STL.64 [R1+0x208], R202 ;  /* 0x000208ca01007387 */ /* 0x0005e80000100a00 */
[----:B------:R-:W-:Y:S04]  /*aff0*/  LDGSTS.E [R15+0x24008], desc[UR10][R196.64], !P1 ;  /* 0x24008000c40f7fae */ /* 0x000fe8000c92184a */
[----:B----4-:R-:W4:Y:S04]  /*b000*/  LDL.LU.64 R198, [R1+0x288] ;  /* 0x0002880001c67983 */ /* 0x010f280000300a00 */
[----:B------:R2:W-:Y:S04]  /*b010*/  LDGSTS.E [R15+0x2000c], desc[UR10][R204.64], !P2 ;  /* 0x2000c000cc0f7fae */ /* 0x0005e8000d12184a */
[----:B-1----:R-:W4:Y:S04]  /*b020*/  LDL.LU.64 R196, [R1+0x280] ;  /* 0x0002800001c47983 */ /* 0x002f280000300a00 */
[----:B------:R1:W-:Y:S01]  /*b030*/  LDGSTS.E [R15+0x2400c], desc[UR10][R202.64], !P2 ;  /* 0x2400c000ca0f7fae */ /* 0x0003e2000d12184a */
[----:B------:R-:W-:Y:S01]  /*b040*/  ISETP.GE.U32.AND P2, PT, R252, 0x7fffff33, PT ;  /* 0x7fffff33fc00780c */ /* 0x000fe20003f46070 */
[----:B--2---:R-:W-:Y:S01]  /*b050*/  IMAD.WIDE R204, R2, 0x4, R236 ;  /* 0x0000000402cc7825 */ /* 0x004fe200078e02ec */
[----:B------:R-:W-:Y:S01]  /*b060*/  IADD3 R252, R194, -0x90, RZ ;  /* 0xffffff70c2fc7810 */ /* 0x000fe20007ffe0ff */
[----:B------:R2:W-:Y:S02]  /*b070*/  STL.64 [R1+0x200], R200 ;  /* 0x000200c801007387 */ /* 0x0005e40000100a00 */
[----:B------:R-:W-:-:S02]  /*b080*/  IMAD.WIDE R194, R2, 0x4, R250 ;  /* 0x0000000402c27825 */ /* 0x000fc400078e02fa */
[----:B------:R-:W-:Y:S02]  /*b090*/  STL.64 [R1+0x1f8], R204 ;  /* 0x0001f8cc01007387 */ /* 0x000fe40000100a00 */
[----:B-1----:R-:W-:Y:S02]  /*b0a0*/  IMAD.WIDE R202, R2, 0x4, R238 ;  /* 0x0000000402ca7825 */ /* 0x002fe400078e02ee */
[----:B------:R-:W4:Y:S04]  /*b0b0*/  LDL.LU.64 R238, [R1+0x278] ;  /* 0x0002780001ee7983 */ /* 0x000f280000300a00 */
[----:B------:R-:W4:Y:S04]  /*b0c0*/  LDL.LU.64 R250, [R1+0x270] ;  /* 0x0002700001fa7983 */ /* 0x000f280000300a00 */
[----:B------:R-:W-:Y:S04]  /*b0d0*/  STL.64 [R1+0x1f0], R202 ;  /* 0x0001f0ca01007387 */ /* 0x000fe80000100a00 */
[----:B------:R-:W-:Y:S04]  /*b0e0*/  LDGSTS.E [R15+0x28000], desc[UR10][R200.64], !P3 ;  /* 0x28000000c80f7fae */ /* 0x000fe8000d92184a */
[----:B------:R1:W-:Y:S01]  /*b0f0*/  STL.64 [R1+0x1e8], R194 ;  /* 0x0001e8c201007387 */ /* 0x0003e20000100a00 */
[----:B------:R-:W-:-:S02]  /*b100*/  ISETP.GE.U32.AND P0, PT, R11, 0x7fffff16, PT ;  /* 0x7fffff160b00780c */ /* 0x000fc40003f06070 */
[----:B------:R-:W-:Y:S01]  /*b110*/  ISETP.GE.U32.AND P1, PT, R7, 0x7fffff34, PT ;  /* 0x7fffff340700780c */ /* 0x000fe20003f26070 */
[----:B------:R-:W-:Y:S01]  /*b120*/  LDGSTS.E [R15+0x2c000], desc[UR10][R204.64], !P3 ;  /* 0x2c000000cc0f7fae */ /* 0x000fe2000d92184a */
[----:B------:R-:W4:Y:S03]  /*b130*/  LDC R11, c[0x0][0x230] ;  /* 0x00008c00ff0b7b82 */ /* 0x000f260000000800 */
[----:B--2---:R-:W2:Y:S04]  /*b140*/  LDL.LU.64 R200, [R1+0x268] ;  /* 0x0002680001c87983 */ /* 0x004ea80000300a00 */
[----:B------:R-:W2:Y:S01]  /*b150*/  LDL.LU.64 R236, [R1+0x100] ;  /* 0x0001000001ec7983 */ /* 0x000ea20000300a00 */
[----:B---3--:R-:W-:Y:S01]  /*b160*/  VIADD R191, R191, 0xffffff71 ;  /* 0xffffff71bfbf7836 */ /* 0x008fe20000000000 */
[----:B------:R-:W3:Y:S02]  /*b170*/  LDC R7, c[0x0][0x230] ;  /* 0x00008c00ff077b82 */ /* 0x000ee40000000800 */
[----:B------:R-:W-:Y:S04]  /*b180*/  LDGSTS.E [R15+0x28004], desc[UR10][R202.64], !P4 ;  /* 0x28004000ca0f7fae */ /* 0x000fe8000e12184a */
[----:B------:R1:W-:Y:S01]  /*b190*/  LDGSTS.E [R15+0x2c004], desc[UR10][R194.64], !P4 ;  /* 0x2c004000c20f7fae */ /* 0x0003e2000e12184a */
[C---:B------:R-:W-:Y:S01]  /*b1a0*/  IMAD.WIDE R192, R2.reuse, 0x4, R192 ;  /* 0x0000000402c07825 */ /* 0x040fe200078e02c0 */
[----:B-1----:R-:W1:Y:S03]  /*b1b0*/  LDC R194, c[0x0][0x230] ;  /* 0x00008c00ffc27b82 */ /* 0x002e660000000800 */
[C---:B------:R-:W-:Y:S01]  /*b1c0*/  IMAD.WIDE R242, R2.reuse, 0x4, R242 ;  /* 0x0000000402f27825 */ /* 0x040fe200078e02f2 */
[----:B------:R3:W-:Y:S04]  /*b1d0*/  STL.64 [R1+0x1e0], R192 ;  /* 0x0001e0c001007387 */ /* 0x0007e80000100a00 */
[----:B------:R3:W-:Y:S04]  /*b1e0*/  STL.64 [R1+0x1d8], R242 ;  /* 0x0001d8f201007387 */ /* 0x0007e80000100a00 */
[----:B------:R-:W-:Y:S04]  /*b1f0*/  LDGSTS.E [R15+0x28008], desc[UR10][R192.64], !P0 ;  /* 0x28008000c00f7fae */ /* 0x000fe8000c12184a */
[----:B------:R-:W-:Y:S01]  /*b200*/  LDGSTS.E [R15+0x2c008], desc[UR10][R242.64], !P0 ;  /* 0x2c008000f20f7fae */ /* 0x000fe2000c12184a */
[----:B----4-:R-:W-:-:S05]  /*b210*/  IMAD.WIDE R204, R2, 0x4, R198 ;  /* 0x0000000402cc7825 */ /* 0x010fca00078e02c6 */
[----:B------:R2:W-:Y:S01]  /*b220*/  LDGSTS.E [R15+0x2800c], desc[UR10][R204.64], !P5 ;  /* 0x2800c000cc0f7fae */ /* 0x0005e2000e92184a */
[----:B------:R-:W-:-:S03]  /*b230*/  IMAD.WIDE R202, R2, 0x4, R196 ;  /* 0x0000000402ca7825 */ /* 0x000fc600078e02c4 */
[----:B------:R-:W4:Y:S04]  /*b240*/  LDL.LU.64 R196, [R1+0xf8] ;  /* 0x0000f80001c47983 */ /* 0x000f280000300a00 */
[----:B------:R-:W4:Y:S04]  /*b250*/  LDL.LU.64 R198, [R1+0xf0] ;  /* 0x0000f00001c67983 */ /* 0x000f280000300a00 */
[----:B------:R2:W-:Y:S04]  /*b260*/  STL.64 [R1+0x1d0], R204 ;  /* 0x0001d0cc01007387 */ /* 0x0005e80000100a00 */
[----:B------:R1:W-:Y:S04]  /*b270*/  STL.64 [R1+0x1c8], R202 ;  /* 0x0001c8ca01007387 */ /* 0x0003e80000100a00 */
[----:B---3--:R-:W3:Y:S01]  /*b280*/  LDL.LU.64 R192, [R1+0xe8] ;  /* 0x0000e80001c07983 */ /* 0x008ee20000300a00 */
[----:B------:R-:W-:-:S03]  /*b290*/  IMAD.WIDE R238, R2, 0x4, R238 ;  /* 0x0000000402ee7825 */ /* 0x000fc600078e02ee */
[----:B------:R-:W3:Y:S01]  /*b2a0*/  LDL.LU.64 R242, [R1+0xe0] ;  /* 0x0000e00001f27983 */ /* 0x000ee20000300a00 */
[----:B------:R-:W-:-:S03]  /*b2b0*/  IMAD.WIDE R250, R2, 0x4, R250 ;  /* 0x0000000402fa7825 */ /* 0x000fc600078e02fa */
[----:B------:R1:W-:Y:S04]  /*b2c0*/  STL.64 [R1+0x1c0], R238 ;  /* 0x0001c0ee01007387 */ /* 0x0003e80000100a00 */
[----:B------:R1:W-:Y:S04]  /*b2d0*/  STL.64 [R1+0x1b8], R250 ;  /* 0x0001b8fa01007387 */ /* 0x0003e80000100a00 */
[----:B------:R-:W-:Y:S04]  /*b2e0*/  LDGSTS.E [R15+0x2c00c], desc[UR10][R202.64], !P5 ;  /* 0x2c00c000ca0f7fae */ /* 0x000fe8000e92184a */
[----:B------:R-:W-:Y:S01]  /*b2f0*/  LDGSTS.E [R16+0x20000], desc[UR10][R238.64], !P1 ;  /* 0x20000000ee107fae */ /* 0x000fe2000c92184a */
[----:B--2---:R-:W-:-:S03]  /*b300*/  IMAD.WIDE R204, R2, 0x4, R200 ;  /* 0x0000000402cc7825 */ /* 0x004fc600078e02c8 */
[----:B------:R-:W-:Y:S01]  /*b310*/  LDGSTS.E [R16+0x24000], desc[UR10][R250.64], !P1 ;  /* 0x24000000fa107fae */ /* 0x000fe2000c92184a */
[----:B------:R-:W-:Y:S01]  /*b320*/  IMAD.WIDE R200, R2, 0x4, R236 ;  /* 0x0000000402c87825 */ /* 0x000fe200078e02ec */
[----:B------:R-:W-:Y:S02]  /*b330*/  ISETP.GE.U32.AND P3, PT, R191, 0x7fffff32, PT ;  /* 0x7fffff32bf00780c */ /* 0x000fe40003f66070 */
[----:B------:R-:W2:Y:S01]  /*b340*/  LDL.LU.64 R236, [R1+0xd8] ;  /* 0x0000d80001ec7983 */ /* 0x000ea20000300a00 */
[----:B------:R-:W1:Y:S03]  /*b350*/  LDC R191, c[0x0][0x230] ;  /* 0x00008c00ffbf7b82 */ /* 0x000e660000000800 */
[----:B-1----:R-:W2:Y:S04]  /*b360*/  LDL.LU.64 R202, [R1+0xd0] ;  /* 0x0000d00001ca7983 */ /* 0x002ea80000300a00 */
[----:B------:R1:W-:Y:S04]  /*b370*/  STL.64 [R1+0x1b0], R204 ;  /* 0x0001b0cc01007387 */ /* 0x0003e80000100a00 */
[----:B------:R1:W-:Y:S04]  /*b380*/  STL.64 [R1+0x1a8], R200 ;  /* 0x0001a8c801007387 */ /* 0x0003e80000100a00 */
[----:B------:R-:W2:Y:S04]  /*b390*/  LDL.LU.64 R238, [R1+0xc8] ;  /* 0x0000c80001ee7983 */ /* 0x000ea80000300a00 */
[----:B------:R-:W2:Y:S01]  /*b3a0*/  LDL.LU.64 R250, [R1+0xc0] ;  /* 0x0000c00001fa7983 */ /* 0x000ea20000300a00 */
[----:B------:R-:W-:Y:S01]  /*b3b0*/  ISETP.GE.U32.AND P4, PT, R252, 0x7fffff31, PT ;  /* 0x7fffff31fc00780c */ /* 0x000fe20003f86070 */
[----:B------:R-:W-:-:S02]  /*b3c0*/  VIADD R252, R190, 0xffffff52 ;  /* 0xffffff52befc7836 */ /* 0x000fc40000000000 */
[----:B------:R-:W2:Y:S01]  /*b3d0*/  LDC R190, c[0x0][0x230] ;  /* 0x00008c00ffbe7b82 */ /* 0x000ea20000000800 */
[----:B------:R1:W-:Y:S02]  /*b3e0*/  LDGSTS.E [R16+0x20004], desc[UR10][R204.64], !P2 ;  /* 0x20004000cc107fae */ /* 0x0003e4000d12184a */
[----:B------:R-:W-:Y:S01]  /*b3f0*/  ISETP.GE.U32.AND P5, PT, R252, 0x7fffff13, PT ;  /* 0x7fffff13fc00780c */ /* 0x000fe20003fa6070 */
[----:B------:R-:W-:Y:S01]  /*b400*/  VIADD R252, R10, 0xffffff50 ;  /* 0xffffff500afc7836 */ /* 0x000fe20000000000 */
[----:B------:R-:W-:Y:S01]  /*b410*/  LDGSTS.E [R16+0x24004], desc[UR10][R200.64], !P2 ;  /* 0x24004000c8107fae */ /* 0x000fe2000d12184a */
[----:B------:R-:W-:Y:S02]  /*b420*/  VIADD R11, R11, 0xffffff53 ;  /* 0xffffff530b0b7836 */ /* 0x000fe40000000000 */
[----:B------:R-:W-:Y:S01]  /*b430*/  VIADD R191, R191, 0xffffff6f ;  /* 0xffffff6fbfbf7836 */ /* 0x000fe20000000000 */
[----:B------:R-:W-:Y:S01]  /*b440*/  ISETP.GE.U32.AND P2, PT, R252, 0x7fffff11, PT ;  /* 0x7fffff11fc00780c */ /* 0x000fe20003f46070 */
[----:B------:R-:W2:Y:S01]  /*b450*/  LDC R10, c[0x0][0x230] ;  /* 0x00008c00ff0a7b82 */ /* 0x000ea20000000800 */
[----:B------:R-:W-:-:S02]  /*b460*/  IADD3 R252, R194, -0x92, RZ ;  /* 0xffffff6ec2fc7810 */ /* 0x000fc40007ffe0ff */
[----:B------:R-:W-:Y:S02]  /*b470*/  ISETP.GE.U32.AND P0, PT, R11, 0x7fffff14, PT ;  /* 0x7fffff140b00780c */ /* 0x000fe40003f06070 */
[----:B------:R-:W-:-:S03]  /*b480*/  IADD3 R7, R7, -0xaf, RZ ;  /* 0xffffff5107077810 */ /* 0x000fc60007ffe0ff */
[----:B------:R-:W2:Y:S01]  /*b490*/  LDC R11, c[0x0][0x230] ;  /* 0x00008c00ff0b7b82 */ /* 0x000ea20000000800 */
[----:B----4-:R-:W-:-:S04]  /*b4a0*/  IMAD.WIDE R196, R2, 0x4, R196 ;  /* 0x0000000402c47825 */ /* 0x010fc800078e02c4 */
[C---:B-1----:R-:W-:Y:S01]  /*b4b0*/  IMAD.WIDE R204, R2.reuse, 0x4, R198 ;  /* 0x0000000402cc7825 */ /* 0x042fe200078e02c6 */
[----:B------:R1:W-:Y:S04]  /*b4c0*/  STL.64 [R1+0x1a0], R196 ;  /* 0x0001a0c401007387 */ /* 0x0003e80000100a00 */
[----:B------:R4:W-:Y:S04]  /*b4d0*/  STL.64 [R1+0x198], R204 ;  /* 0x000198cc01007387 */ /* 0x0009e80000100a00 */
[----:B------:R-:W4:Y:S01]  /*b4e0*/  LDL.LU.64 R200, [R1+0xb8] ;  /* 0x0000b80001c87983 */ /* 0x000f220000300a00 */
[----:B---3--:R-:W-:-:S03]  /*b4f0*/  IMAD.WIDE R194, R2, 0x4, R192 ;  /* 0x0000000402c27825 */ /* 0x008fc600078e02c0 */
[----:B------:R-:W3:Y:S01]  /*b500*/  LDL.LU.64 R198, [R1+0xb0] ;  /* 0x0000b00001c67983 */ /* 0x000ee20000300a00 */
[----:B------:R-:W-:-:S03]  /*b510*/  IMAD.WIDE R192, R2, 0x4, R242 ;  /* 0x0000000402c07825 */ /* 0x000fc600078e02f2 */
[----:B------:R4:W-:Y:S04]  /*b520*/  STL.64 [R1+0x190], R194 ;  /* 0x000190c201007387 */ /* 0x0009e80000100a00 */
[----:B------:R-:W-:Y:S04]  /*b530*/  LDGSTS.E [R16+0x20008], desc[UR10][R196.64], !P3 ;  /* 0x20008000c4107fae */ /* 0x000fe8000d92184a */
[----:B------:R4:W-:Y:S04]  /*b540*/  STL.64 [R1+0x188], R192 ;  /* 0x000188c001007387 */ /* 0x0009e80000100a00 */
[----:B------:R4:W-:Y:S04]  /*b550*/  LDGSTS.E [R16+0x24008], desc[UR10][R204.64], !P3 ;  /* 0x24008000cc107fae */ /* 0x0009e8000d92184a */
[----:B-1----:R-:W3:Y:S04]  /*b560*/  LDL.LU.64 R196, [R1+0xa8] ;  /* 0x0000a80001c47983 */ /* 0x002ee80000300a00 */
[----:B------:R-:W3:Y:S01]  /*b570*/  LDL.LU.64 R242, [R1+0xa0] ;  /* 0x0000a00001f27983 */ /* 0x000ee20000300a00 */
[----:B--2---:R-:W-:-:S03]  /*b580*/  IMAD.WIDE R236, R2, 0x4, R236 ;  /* 0x0000000402ec7825 */ /* 0x004fc600078e02ec */
[----:B------:R1:W-:Y:S01]  /*b590*/  LDGSTS.E [R16+0x2000c], desc[UR10][R194.64], !P4 ;  /* 0x2000c000c2107fae */ /* 0x0003e2000e12184a */
[----:B----4-:R-:W-:-:S03]  /*b5a0*/  IMAD.WIDE R204, R2, 0x4, R202 ;  /* 0x0000000402cc7825 */ /* 0x010fc600078e02ca */
[----:B------:R2:W-:Y:S01]  /*b5b0*/  LDGSTS.E [R16+0x2400c], desc[UR10][R192.64], !P4 ;  /* 0x2400c000c0107fae */ /* 0x0005e2000e12184a */
[----:B------:R-:W-:Y:S02]  /*b5c0*/  ISETP.GE.U32.AND P4, PT, R252, 0x7fffff2f, PT ;  /* 0x7fffff2ffc00780c */ /* 0x000fe40003f86070 */
[----:B------:R-:W-:Y:S01]  /*b5d0*/  ISETP.GE.U32.AND P3, PT, R191, 0x7fffff30, PT ;  /* 0x7fffff30bf00780c */ /* 0x000fe20003f66070 */
[----:B------:R-:W-:Y:S01]  /*b5e0*/  VIADD R252, R190, 0xffffff6c ;  /* 0xffffff6cbefc7836 */ /* 0x000fe20000000000 */
[----:B------:R4:W-:Y:S01]  /*b5f0*/  STL.64 [R1+0x180], R236 ;  /* 0x000180ec01007387 */ /* 0x0009e20000100a00 */
[----:B-1----:R-:W1:Y:S03]  /*b600*/  LDC R194, c[0x0][0x230] ;  /* 0x00008c00ffc27b82 */ /* 0x002e660000000800 */
[----:B------:R-:W-:Y:S01]  /*b610*/  STL.64 [R1+0x178], R204 ;  /* 0x000178cc01007387 */ /* 0x000fe20000100a00 */
[----:B------:R-:W-:-:S03]  /*b620*/  IMAD.WIDE R202, R2, 0x4, R238 ;  /* 0x0000000402ca7825 */ /* 0x000fc600078e02ee */
[----:B------:R1:W-:Y:S01]  /*b630*/  LDGSTS.E [R16+0x28000], desc[UR10][R236.64], !P0 ;  /* 0x28000000ec107fae */ /* 0x0003e2000c12184a */
[----:B------:R-:W-:Y:S01]  /*b640*/  IMAD.WIDE R190, R2, 0x4, R250 ;  /* 0x0000000402be7825 */ /* 0x000fe200078e02fa */
[----:B------:R-:W-:Y:S02]  /*b650*/  ISETP.GE.U32.AND P1, PT, R7, 0x7fffff12, PT ;  /* 0x7fffff120700780c */ /* 0x000fe40003f26070 */
[----:B------:R-:W3:Y:S01]  /*b660*/  LDL.LU.64 R250, [R1+0x98] ;  /* 0x0000980001fa7983 */ /* 0x000ee20000300a00 */
[----:B------:R-:W1:Y:S03]  /*b670*/  LDC R7, c[0x0][0x230] ;  /* 0x00008c00ff077b82 */ /* 0x000e660000000800 */
[----:B------:R-:W3:Y:S04]  /*b680*/  LDL.LU.64 R238, [R1+0x90] ;  /* 0x0000900001ee7983 */ /* 0x000ee80000300a00 */
[----:B------:R-:W-:Y:S01]  /*b690*/  STL.64 [R1+0x170], R202 ;  /* 0x000170ca01007387 */ /* 0x000fe20000100a00 */
[----:B------:R-:W-:Y:S01]  /*b6a0*/  VIADD R11, R11, 0xffffff6d ;  /* 0xffffff6d0b0b7836 */ /* 0x000fe20000000000 */
[----:B--2---:R-:W2:Y:S02]  /*b6b0*/  LDC R193, c[0x0][0x230] ;  /* 0x00008c00ffc17b82 */ /* 0x004ea40000000800 */
[----:B------:R4:W-:Y:S04]  /*b6c0*/  STL.64 [R1+0x168], R190 ;  /* 0x000168be01007387 */ /* 0x0009e80000100a00 */
[----:B----4-:R-:W1:Y:S02]  /*b6d0*/  LDL.LU.64 R236, [R1+0x88] ;  /* 0x0000880001ec7983 */ /* 0x010e640000300a00 */
[----:B------:R-:W4:Y:S02]  /*b6e0*/  LDC R192, c[0x0][0x230] ;  /* 0x00008c00ffc07b82 */ /* 0x000f240000000800 */
[----:B------:R-:W-:Y:S04]  /*b6f0*/  LDGSTS.E [R16+0x2c000], desc[UR10][R204.64], !P0 ;  /* 0x2c000000cc107fae */ /* 0x000fe8000c12184a */
[----:B------:R1:W-:Y:S04]  /*b700*/  LDGSTS.E [R16+0x28004], desc[UR10][R202.64], !P5 ;  /* 0x28004000ca107fae */ /* 0x0003e8000e92184a */
[----:B------:R-:W-:Y:S04]  /*b710*/  LDGSTS.E [R16+0x2c004], desc[UR10][R190.64], !P5 ;  /* 0x2c004000be107fae */ /* 0x000fe8000e92184a */
[----:B------:R-:W2:Y:S01]  /*b720*/  LDL.LU.64 R190, [R1+0x80] ;  /* 0x0000800001be7983 */ /* 0x000ea20000300a00 */
[----:B------:R-:W-:Y:S01]  /*b730*/  ISETP.GE.U32.AND P5, PT, R252, 0x7fffff2d, PT ;  /* 0x7fffff2dfc00780c */ /* 0x000fe20003fa6070 */
[----:B------:R-:W-:-:S02]  /*b740*/  VIADD R252, R10, 0xffffff4e ;  /* 0xffffff4e0afc7836 */ /* 0x000fc40000000000 */
[----:B---3--:R-:W-:-:S04]  /*b750*/  IMAD.WIDE R250, R2, 0x4, R250 ;  /* 0x0000000402fa7825 */ /* 0x008fc800078e02fa */
[----:B------:R-:W-:-:S04]  /*b760*/  IMAD.WIDE R238, R2, 0x4, R238 ;  /* 0x0000000402ee7825 */ /* 0x000fc800078e02ee */
[C---:B-1----:R-:W-:Y:S01]  /*b770*/  IMAD.WIDE R236, R2.reuse, 0x4, R236 ;  /* 0x0000000402ec7825 */ /* 0x042fe200078e02ec */
[----:B------:R-:W-:Y:S01]  /*b780*/  ISETP.GE.U32.AND P0, PT, R11, 0x7fffff2e, PT ;  /* 0x7fffff2e0b00780c */ /* 0x000fe20003f06070 */
[----:B------:R-:W1:Y:S02]  /*b790*/  LDC R10, c[0x0][0x230] ;  /* 0x00008c00ff0a7b82 */ /* 0x000e640000000800 */
[----:B------:R-:W-:-:S04]  /*b7a0*/  IMAD.WIDE R202, R2, 0x4, R200 ;  /* 0x0000000402ca7825 */ /* 0x000fc800078e02c8 */
[C---:B------:R-:W-:Y:S01]  /*b7b0*/  IMAD.WIDE R200, R2.reuse, 0x4, R198 ;  /* 0x0000000402c87825 */ /* 0x040fe200078e02c6 */
[----:B------:R3:W-:Y:S01]  /*b7c0*/  STL.64 [R1+0x160], R202 ;  /* 0x000160ca01007387 */ /* 0x0007e20000100a00 */
[----:B------:R-:W-:Y:S01]  /*b7d0*/  IADD3 R7, R7, -0xb1, RZ ;  /* 0xffffff4f07077810 */ /* 0x000fe20007ffe0ff */
[----:B------:R-:W1:Y:S01]  /*b7e0*/  LDC R11, c[0x0][0x230] ;  /* 0x00008c00ff0b7b82 */ /* 0x000e620000000800 */
[C---:B------:R-:W-:Y:S01]  /*b7f0*/  IMAD.WIDE R198, R2.reuse, 0x4, R196 ;  /* 0x0000000402c67825 */ /* 0x040fe200078e02c4 */
[----:B------:R4:W-:Y:S03]  /*b800*/  STL.64 [R1+0x158], R200 ;  /* 0x000158c801007387 */ /* 0x0009e60000100a00 */
[----:B------:R-:W-:Y:S01]  /*b810*/  IMAD.WIDE R196, R2, 0x4, R242 ;  /* 0x0000000402c47825 */ /* 0x000fe200078e02f2 */
[----:B------:R-:W-:Y:S04]  /*b820*/  LDGSTS.E [R16+0x28008], desc[UR10][R202.64], !P1 ;  /* 0x28008000ca107fae */ /* 0x000fe8000c92184a */
[----:B------:R-:W2:Y:S04]  /*b830*/  LDL.LU.64 R242, [R1+0x78] ;  /* 0x0000780001f27983 */ /* 0x000ea80000300a00 */
[----:B------:R4:W-:Y:S04]  /*b840*/  STL.64 [R1+0x150], R198 ;  /* 0x000150c601007387 */ /* 0x0009e80000100a00 */
[----:B------:R4:W-:Y:S04]  /*b850*/  STL.64 [R1+0x148], R196 ;  /* 0x000148c401007387 */ /* 0x0009e80000100a00 */
[----:B---3--:R-:W3:Y:S04]  /*b860*/  LDL.LU.64 R202, [R1+0x70] ;  /* 0x0000700001ca7983 */ /* 0x008ee80000300a00 */
[----:B------:R-:W-:Y:S04]  /*b870*/  LDGSTS.E [R16+0x2c008], desc[UR10][R200.64], !P1 ;  /* 0x2c008000c8107fae */ /* 0x000fe8000c92184a */
[----:B------:R-:W-:Y:S04]  /*b880*/  LDGSTS.E [R16+0x2800c], desc[UR10][R198.64], !P2 ;  /* 0x2800c000c6107fae */ /* 0x000fe8000d12184a */
[----:B------:R-:W-:Y:S01]  /*b890*/  LDGSTS.E [R16+0x2c00c], desc[UR10][R196.64], !P2 ;  /* 0x2c00c000c4107fae */ /* 0x000fe2000d12184a */
[----:B------:R-:W-:-:S03]  /*b8a0*/  ISETP.GE.U32.AND P2, PT, R252, 0x7fffff0f, PT ;  /* 0x7fffff0ffc00780c */ /* 0x000fc60003f46070 */
[----:B----4-:R-:W4:Y:S01]  /*b8b0*/  LDL.LU.64 R200, [R1+0x68] ;  /* 0x0000680001c87983 */ /* 0x010f220000300a00 */
[----:B------:R-:W-:-:S03]  /*b8c0*/  IADD3 R252, R194, -0xb4, RZ ;  /* 0xffffff4cc2fc7810 */ /* 0x000fc60007ffe0ff */
[----:B------:R-:W4:Y:S04]  /*b8d0*/  LDL.LU.64 R198, [R1+0x58] ;  /* 0x0000580001c67983 */ /* 0x000f280000300a00 */
[----:B------:R1:W-:Y:S04]  /*b8e0*/  STL.64 [R1+0x140], R250 ;  /* 0x000140fa01007387 */ /* 0x0003e80000100a00 */
[----:B------:R-:W4:Y:S01]  /*b8f0*/  LDL.LU.64 R196, [R1+0x50] ;  /* 0x0000500001c47983 */ /* 0x000f220000300a00 */
[----:B--2---:R-:W-:-:S03]  /*b900*/  IMAD.WIDE R204, R2, 0x4, R190 ;  /* 0x0000000402cc7825 */ /* 0x004fc600078e02be */
[----:B------:R-:W-:Y:S04]  /*b910*/  STL.64 [R1+0x138], R238 ;  /* 0x000138ee01007387 */ /* 0x000fe80000100a00 */
[----:B------:R-:W2:Y:S04]  /*b920*/  LDL.LU.64 R194, [R1+0x40] ;  /* 0x0000400001c27983 */ /* 0x000ea80000300a00 */
[----:B------:R1:W-:Y:S04]  /*b930*/  STL.64 [R1+0x130], R236 ;  /* 0x000130ec01007387 */ /* 0x0003e80000100a00 */
[----:B------:R-:W2:Y:S04]  /*b940*/  LDL.LU.64 R190, [R1+0x38] ;  /* 0x0000380001be7983 */ /* 0x000ea80000300a00 */
[----:B------:R-:W-:Y:S04]  /*b950*/  LDGSTS.E [R17+0x20000], desc[UR10][R250.64], !P3 ;  /* 0x20000000fa117fae */ /* 0x000fe8000d92184a */
[----:B------:R-:W-:Y:S01]  /*b960*/  LDGSTS.E [R17+0x24000], desc[UR10][R238.64], !P3 ;  /* 0x24000000ee117fae */ /* 0x000fe2000d92184a */
[----:B------:R-:W-:Y:S01]  /*b970*/  ISETP.GE.U32.AND P1, PT, R7, 0x7fffff10, PT ;  /* 0x7fffff100700780c */ /* 0x000fe20003f26070 */
[----:B------:R-:W-:Y:S01]  /*b980*/  VIADD R193, R193, 0xffffff4d ;  /* 0xffffff4dc1c17836 */ /* 0x000fe20000000000 */
[----:B------:R-:W2:Y:S01]  /*b990*/  LDC R7, c[0x0][0x230] ;  /* 0x00008c00ff077b82 */ /* 0x000ea20000000800 */
[----:B------:R-:W-:Y:S04]  /*b9a0*/  LDGSTS.E [R17+0x20004], desc[UR10][R236.64], !P4 ;  /* 0x20004000ec117fae */ /* 0x000fe8000e12184a */
[----:B-1----:R-:W2:Y:S04]  /*b9b0*/  LDL.LU.64 R250, [R1+0x30] ;  /* 0x0000300001fa7983 */ /* 0x002ea80000300a00 */
[----:B------:R1:W-:Y:S04]  /*b9c0*/  STL.64 [R1+0x128], R204 ;  /* 0x000128cc01007387 */ /* 0x0003e80000100a00 */
[----:B------:R1:W-:Y:S04]  /*b9d0*/  LDGSTS.E [R17+0x24004], desc[UR10][R204.64], !P4 ;  /* 0x24004000cc117fae */ /* 0x0003e8000e12184a */
[----:B------:R-:W2:Y:S04]  /*b9e0*/  LDL.LU.64 R236, [R1+0x28] ;  /* 0x0000280001ec7983 */ /* 0x000ea80000300a00 */
[----:B------:R-:W2:Y:S01]  /*b9f0*/  LDL.LU.64 R238, [R1+0x18] ;  /* 0x0000180001ee7983 */ /* 0x000ea20000300a00 */
[----:B-1----:R-:W-:-:S03]  /*ba00*/  IMAD.WIDE R204, R2, 0x4, R242 ;  /* 0x0000000402cc7825 */ /* 0x002fc600078e02f2 */
[----:B------:R-:W2:Y:S04]  /*ba10*/  LDL.LU.64 R242, [R1+0x8] ;  /* 0x0000080001f27983 */ /* 0x000ea80000300a00 */
[----:B------:R1:W-:Y:S04]  /*ba20*/  STL.64 [R1+0x120], R204 ;  /* 0x000120cc01007387 */ /* 0x0003e80000100a00 */
[----:B------:R-:W-:Y:S01]  /*ba30*/  LDGSTS.E [R17+0x20008], desc[UR10][R204.64], !P0 ;  /* 0x20008000cc117fae */ /* 0x000fe2000c12184a */
[----:B---3--:R-:W-:-:S05]  /*ba40*/  IMAD.WIDE R202, R2, 0x4, R202 ;  /* 0x0000000402ca7825 */ /* 0x008fca00078e02ca */
[----:B------:R3:W-:Y:S04]  /*ba50*/  STL.64 [R1+0x118], R202 ;  /* 0x000118ca01007387 */ /* 0x0007e80000100a00 */
[----:B------:R-:W-:Y:S04]  /*ba60*/  LDGSTS.E [R17+0x24008], desc[UR10][R202.64], !P0 ;  /* 0x24008000ca117fae */ /* 0x000fe8000c12184a */
[----:B-1----:R-:W2:Y:S01]  /*ba70*/  LDL.LU.64 R204, [R1+0x8c0] ;  /* 0x0008c00001cc7983 */ /* 0x002ea20000300a00 */
[----:B----4-:R-:W-:-:S04]  /*ba80*/  IMAD.WIDE R200, R2, 0x4, R200 ;  /* 0x0000000402c87825 */ /* 0x010fc800078e02c8 */
[C---:B------:R-:W-:Y:S01]  /*ba90*/  IMAD.WIDE R198, R2.reuse, 0x4, R198 ;  /* 0x0000000402c67825 */ /* 0x040fe200078e02c6 */
[----:B---3--:R-:W3:Y:S04]  /*baa0*/  LDL.LU.64 R202, [R1+0x8b8] ;  /* 0x0008b80001ca7983 */ /* 0x008ee80000300a00 */
[----:B------:R1:W-:Y:S01]  /*bab0*/  STL.64 [R1+0x110], R200 ;  /* 0x000110c801007387 */ /* 0x0003e20000100a00 */
[----:B------:R-:W-:-:S03]  /*bac0*/  IMAD.WIDE R196, R2, 0x4, R196 ;  /* 0x0000000402c47825 */ /* 0x000fc600078e02c4 */
[----:B------:R4:W-:Y:S04]  /*bad0*/  STL.64 [R1+0x108], R198 ;  /* 0x000108c601007387 */ /* 0x0009e80000100a00 */
[----:B------:R-:W-:Y:S01]  /*bae0*/  LDGSTS.E [R17+0x2000c], desc[UR10][R200.64], !P5 ;  /* 0x2000c000c8117fae */ /* 0x000fe2000e92184a */
[----:B--2---:R-:W-:-:S03]  /*baf0*/  IMAD.WIDE R194, R2, 0x4, R194 ;  /* 0x0000000402c27825 */ /* 0x004fc600078e02c2 */
[----:B------:R-:W-:Y:S04]  /*bb00*/  LDGSTS.E [R17+0x2400c], desc[UR10][R198.64], !P5 ;  /* 0x2400c000c6117fae */ /* 0x000fe8000e92184a */
[----:B------:R-:W-:Y:S01]  /*bb10*/  LDGSTS.E [R17+0x28000], desc[UR10][R196.64], !P1 ;  /* 0x28000000c4117fae */ /* 0x000fe2000c92184a */
[----:B------:R-:W-:-:S03]  /*bb20*/  IMAD.WIDE R190, R2, 0x4, R190 ;  /* 0x0000000402be7825 */ /* 0x000fc600078e02be */
[----:B-1----:R-:W2:Y:S04]  /*bb30*/  LDL.LU.64 R200, [R1+0x8b0] ;  /* 0x0008b00001c87983 */ /* 0x002ea80000300a00 */
[----:B----4-:R-:W4:Y:S04]  /*bb40*/  LDL.LU.64 R198, [R1+0x8a8] ;  /* 0x0008a80001c67983 */ /* 0x010f280000300a00 */
[----:B------:R1:W-:Y:S04]  /*bb50*/  STL.64 [R1+0x100], R196 ;  /* 0x000100c401007387 */ /* 0x0003e80000100a00 */
[----:B------:R1:W-:Y:S01]  /*bb60*/  STL.64 [R1+0xf8], R194 ;  /* 0x0000f8c201007387 */ /* 0x0003e20000100a00 */
[----:B------:R-:W-:-:S03]  /*bb70*/  IMAD.WIDE R250, R2, 0x4, R250 ;  /* 0x0000000402fa7825 */ /* 0x000fc600078e02fa */
[----:B------:R-:W-:Y:S04]  /*bb80*/  LDGSTS.E [R17+0x2c000], desc[UR10][R194.64], !P1 ;  /* 0x2c000000c2117fae */ /* 0x000fe8000c92184a */
[----:B-1----:R-:W3:Y:S04]  /*bb90*/  LDL.LU.64 R196, [R1+0x8a0] ;  /* 0x0008a00001c47983 */ /* 0x002ee80000300a00 */
[----:B------:R-:W-:Y:S04]  /*bba0*/  LDGSTS.E [R17+0x28004], desc[UR10][R190.64], !P2 ;  /* 0x28004000be117fae */ /* 0x000fe8000d12184a */
[----:B------:R-:W2:Y:S04]  /*bbb0*/  LDL.LU.64 R194, [R1+0x898] ;  /* 0x0008980001c27983 */ /* 0x000ea80000300a00 */
[----:B------:R1:W-:Y:S04]  /*bbc0*/  STL.64 [R1+0xf0], R190 ;  /* 0x0000f0be01007387 */ /* 0x0003e80000100a00 */
[----:B------:R1:W-:Y:S04]  /*bbd0*/  STL.64 [R1+0xe8], R250 ;  /* 0x0000e8fa01007387 */ /* 0x0003e80000100a00 */
[----:B------:R4:W-:Y:S04]  /*bbe0*/  LDGSTS.E [R17+0x2c004], desc[UR10][R250.64], !P2 ;  /* 0x2c004000fa117fae */ /* 0x0009e8000d12184a */
[----:B-1----:R-:W3:Y:S04]  /*bbf0*/  LDL.LU.64 R190, [R1+0x890] ;  /* 0x0008900001be7983 */ /* 0x002ee80000300a00 */
[----:B------:R-:W4:Y:S01]  /*bc00*/  LDL.LU.64 R250, [R1+0x888] ;  /* 0x0008880001fa7983 */ /* 0x000f220000300a00 */
[----:B------:R-:W-:-:S02]  /*bc10*/  ISETP.GE.U32.AND P3, PT, R193, 0x7fffff0e, PT ;  /* 0x7fffff0ec100780c */ /* 0x000fc40003f66070 */
[----:B------:R-:W-:Y:S01]  /*bc20*/  ISETP.GE.U32.AND P4, PT, R252, 0x7fffff0d, PT ;  /* 0x7fffff0dfc00780c */ /* 0x000fe20003f86070 */
[C---:B------:R-:W-:Y:S01]  /*bc30*/  IMAD.WIDE R236, R2.reuse, 0x4, R236 ;  /* 0x0000000402ec7825 */ /* 0x040fe200078e02ec */
[----:B------:R-:W1:Y:S03]  /*bc40*/  LDC R193, c[0x0][0x230] ;  /* 0x00008c00ffc17b82 */ /* 0x000e660000000800 */
[C---:B------:R-:W-:Y:S01]  /*bc50*/  IMAD.WIDE R238, R2.reuse, 0x4, R238 ;  /* 0x0000000402ee7825 */ /* 0x040fe200078e02ee */
[----:B------:R1:W-:Y:S04]  /*bc60*/  STL.64 [R1+0xe0], R236 ;  /* 0x0000e0ec01007387 */ /* 0x0003e80000100a00 */
[----:B------:R1:W-:Y:S04]  /*bc70*/  STL.64 [R1+0xd8], R238 ;  /* 0x0000d8ee01007387 */ /* 0x0003e80000100a00 */
[----:B------:R-:W-:Y:S04]  /*bc80*/  LDGSTS.E [R17+0x28008], desc[UR10][R236.64], !P3 ;  /* 0x28008000ec117fae */ /* 0x000fe8000d92184a */
[----:B------:R-:W-:Y:S04]  /*bc90*/  LDGSTS.E [R17+0x2c008], desc[UR10][R238.64], !P3 ;  /* 0x2c008000ee117fae */ /* 0x000fe8000d92184a */
[----:B-1----:R-:W2:Y:S04]  /*bca0*/  LDL.LU.64 R236, [R1+0x880] ;  /* 0x0008800001ec7983 */ /* 0x002ea80000300a00 */
[----:B------:R-:W3:Y:S01]  /*bcb0*/  LDL.LU.64 R238, [R1+0x878] ;  /* 0x0008780001ee7983 */ /* 0x000ee20000300a00 */
[----:B------:R-:W-:-:S05]  /*bcc0*/  IMAD.WIDE R242, R2, 0x4, R242 ;  /* 0x0000000402f27825 */ /* 0x000fca00078e02f2 */
[----:B------:R1:W-:Y:S04]  /*bcd0*/  STL.64 [R1+0xd0], R242 ;  /* 0x0000d0f201007387 */ /* 0x0003e80000100a00 */
[----:B------:R-:W-:Y:S01]  /*bce0*/  LDGSTS.E [R17+0x2800c], desc[UR10][R242.64], !P4 ;  /* 0x2800c000f2117fae */ /* 0x000fe2000e12184a */
[----:B----4-:R-:W-:-:S05]  /*bcf0*/  IMAD.WIDE R250, R2, 0x4, R250 ;  /* 0x0000000402fa7825 */ /* 0x010fca00078e02fa */
[----:B------:R4:W-:Y:S04]  /*bd00*/  STL.64 [R1+0xc8], R250 ;  /* 0x0000c8fa01007387 */ /* 0x0009e80000100a00 */
[----:B-1----:R-:W2:Y:S01]  /*bd10*/  LDL.LU.64 R242, [R1+0x870] ;  /* 0x0008700001f27983 */ /* 0x002ea20000300a00 */
[----:B------:R-:W-:Y:S02]  /*bd20*/  VIADD R252, R192, 0xffffff6a ;  /* 0xffffff6ac0fc7836 */ /* 0x000fe40000000000 */
[----:B------:R-:W1:Y:S01]  /*bd30*/  LDC R192, c[0x0][0x230] ;  /* 0x00008c00ffc07b82 */ /* 0x000e620000000800 */
[----:B------:R-:W-:Y:S01]  /*bd40*/  VIADD R11, R11, 0xffffff6b ;  /* 0xffffff6b0b0b7836 */ /* 0x000fe20000000000 */
[----:B------:R4:W-:Y:S01]  /*bd50*/  LDGSTS.E [R17+0x2c00c], desc[UR10][R250.64], !P4 ;  /* 0x2c00c000fa117fae */ /* 0x0009e2000e12184a */
[----:B------:R-:W-:-:S03]  /*bd60*/  VIADD R193, R193, 0xffffff4b ;  /* 0xffffff4bc1c17836 */ /* 0x000fc60000000000 */
[----:B------:R-:W-:Y:S02]  /*bd70*/  ISETP.GE.U32.AND P0, PT, R11, 0x7fffff2c, PT ;  /* 0x7fffff2c0b00780c */ /* 0x000fe40003f06070 */
[----:B------:R-:W-:Y:S01]  /*bd80*/  ISETP.GE.U32.AND P3, PT, R193, 0x7fffff0c, PT ;  /* 0x7fffff0cc100780c */ /* 0x000fe20003f66070 */
[----:B------:R-:W3:Y:S01]  /*bd90*/  LDC R11, c[0x0][0x230] ;  /* 0x00008c00ff0b7b82 */ /* 0x000ee20000000800 */
[----:B------:R-:W-:Y:S02]  /*bda0*/  ISETP.GE.U32.AND P5, PT, R252, 0x7fffff2b, PT ;  /* 0x7fffff2bfc00780c */ /* 0x000fe40003fa6070 */
[----:B------:R-:W-:-:S05]  /*bdb0*/  IADD3 R7, R7, -0x97, RZ ;  /* 0xffffff6907077810 */ /* 0x000fca0007ffe0ff */
[----:B----4-:R-:W4:Y:S01]  /*bdc0*/  LDC R251, c[0x0][0x230] ;  /* 0x00008c00fffb7b82 */ /* 0x010f220000000800 */
[----:B-1----:R-:W-:Y:S02]  /*bdd0*/  VIADD R250, R192, 0xffffff49 ;  /* 0xffffff49c0fa7836 */ /* 0x002fe40000000000 */
[----:B--2---:R-:W-:-:S04]  /*bde0*/  IMAD.WIDE R192, R2, 0x4, R242 ;  /* 0x0000000402c07825 */ /* 0x004fc800078e02f2 */
[----:B---3--:R-:W-:Y:S01]  /*bdf0*/  IMAD.WIDE R242, R2, 0x4, R238 ;  /* 0x0000000402f27825 */ /* 0x008fe200078e02ee */
[----:B------:R1:W-:Y:S04]  /*be00*/  STL.64 [R1+0xc0], R192 ;  /* 0x0000c0c001007387 */ /* 0x0003e80000100a00 */
[----:B------:R2:W-:Y:S04]  /*be10*/  STL.64 [R1+0xb8], R242 ;  /* 0x0000b8f201007387 */ /* 0x0005e80000100a00 */
[----:B------:R-:W-:Y:S01]  /*be20*/  LDGSTS.E [R18+0x20000], desc[UR10][R192.64], !P0 ;  /* 0x20000000c0127fae */ /* 0x000fe2000c12184a */
[----:B------:R-:W-:-:S02]  /*be30*/  VIADD R252, R10, 0xffffff68 ;  /* 0xffffff680afc7836 */ /* 0x000fc40000000000 */
[----:B------:R-:W3:Y:S01]  /*be40*/  LDC R10, c[0x0][0x230] ;  /* 0x00008c00ff0a7b82 */ /* 0x000ee20000000800 */
[----:B------:R-:W-:Y:S01]  /*be50*/  ISETP.GE.U32.AND P1, PT, R7, 0x7fffff2a, PT ;  /* 0x7fffff2a0700780c */ /* 0x000fe20003f26070 */
[----:B------:R-:W-:Y:S01]  /*be60*/  IMAD.WIDE R236, R2, 0x4, R236 ;  /* 0x0000000402ec7825 */ /* 0x000fe200078e02ec */
[----:B-1----:R-:W4:Y:S01]  /*be70*/  LDL.LU.64 R192, [R1+0x868] ;  /* 0x0008680001c07983 */ /* 0x002f220000300a00 */
[----:B------:R-:W-:-:S04]  /*be80*/  ISETP.GE.U32.AND P2, PT, R252, 0x7fffff29, PT ;  /* 0x7fffff29fc00780c */ /* 0x000fc80003f46070 */
[----:B------:R-:W1:Y:S01]  /*be90*/  LDC R7, c[0x0][0x230] ;  /* 0x00008c00ff077b82 */ /* 0x000e620000000800 */
[----:B------:R-:W-:Y:S01]  /*bea0*/  IMAD.WIDE R190, R2, 0x4, R190 ;  /* 0x0000000402be7825 */ /* 0x000fe200078e02be */
[----:B------:R2:W-:Y:S03]  /*beb0*/  LDGSTS.E [R18+0x24000], desc[UR10][R242.64], !P0 ;  /* 0x24000000f2127fae */ /* 0x0005e6000c12184a */
[----:B------:R-:W-:Y:S01]  /*bec0*/  VIADD R238, R11, 0xffffff48 ;  /* 0xffffff480bee7836 */ /* 0x000fe20000000000 */
[----:B------:R2:W-:Y:S02]  /*bed0*/  LDGSTS.E [R18+0x20004], desc[UR10][R236.64], !P5 ;  /* 0x20004000ec127fae */ /* 0x0005e4000e92184a */
[----:B------:R-:W3:Y:S02]  /*bee0*/  LDC R252, c[0x0][0x230] ;  /* 0x00008c00fffc7b82 */ /* 0x000ee40000000800 */
[----:B------:R3:W-:Y:S01]  /*bef0*/  LDGSTS.E [R18+0x24004], desc[UR10][R190.64], !P5 ;  /* 0x24004000be127fae */ /* 0x0007e2000e92184a */
[----:B------:R-:W-:Y:S01]  /*bf00*/  ISETP.GE.U32.AND P5, PT, R238, 0x7fffff09, PT ;  /* 0x7fffff09ee00780c */ /* 0x000fe20003fa6070 */
[----:B------:R-:W-:-:S02]  /*bf10*/  IMAD.WIDE R194, R2, 0x4, R194 ;  /* 0x0000000402c27825 */ /* 0x000fc400078e02c2 */
[----:B------:R2:W-:Y:S01]  /*bf20*/  STL.64 [R1+0xb0], R236 ;  /* 0x0000b0ec01007387 */ /* 0x0005e20000100a00 */
[----:B------:R-:W-:-:S03]  /*bf30*/  ISETP.GE.U32.AND P0, PT, R250, 0x7fffff0a, PT ;  /* 0x7fffff0afa00780c */ /* 0x000fc60003f06070 */
[----:B------:R3:W-:Y:S01]  /*bf40*/  STL.64 [R1+0xa8], R190 ;  /* 0x0000a8be01007387 */ /* 0x0007e20000100a00 */
[----:B------:R-:W-:-:S04]  /*bf50*/  IMAD.WIDE R200, R2, 0x4, R200 ;  /* 0x0000000402c87825 */ /* 0x000fc800078e02c8 */
[----:B--2---:R-:W-:Y:S01]  /*bf60*/  IMAD.WIDE R242, R2, 0x4, R226 ;  /* 0x0000000402f27825 */ /* 0x004fe200078e02e2 */
[----:B------:R-:W2:Y:S01]  /*bf70*/  LDC R237, c[0x0][0x230] ;  /* 0x00008c00ffed7b82 */ /* 0x000ea20000000800 */
[----:B---3--:R-:W-:Y:S02]  /*bf80*/  IADD3 R252, R252, -0xb6, RZ ;  /* 0xffffff4afcfc7810 */ /* 0x008fe40007ffe0ff */
[----:B------:R-:W-:-:S05]  /*bf90*/  IADD3 R191, R10, -0x99, RZ ;  /* 0xffffff670abf7810 */ /* 0x000fca0007ffe0ff */
[----:B------:R-:W3:Y:S01]  /*bfa0*/  LDC R236, c[0x0][0x230] ;  /* 0x00008c00ffec7b82 */ /* 0x000ee20000000800 */
[----:B------:R-:W-:Y:S01]  /*bfb0*/  ISETP.GE.U32.AND P4, PT, R252, 0x7fffff0b, PT ;  /* 0x7fffff0bfc00780c */ /* 0x000fe20003f86070 */
[----:B------:R-:W-:-:S04]  /*bfc0*/  IMAD.WIDE R10, R2, 0x4, R198 ;  /* 0x00000004020a7825 */ /* 0x000fc800078e02c6 */
[----:B-1----:R-:W-:Y:S02]  /*bfd0*/  VIADD R190, R7, 0xffffff66 ;  /* 0xffffff6607be7836 */ /* 0x002fe40000000000 */
[C---:B------:R-:W-:Y:S01]  /*bfe0*/  IMAD.WIDE R198, R2.reuse, 0x4, R202 ;  /* 0x0000000402c67825 */ /* 0x040fe200078e02ca */
[----:B------:R-:W1:Y:S03]  /*bff0*/  LDC R252, c[0x0][0x230] ;  /* 0x00008c00fffc7b82 */ /* 0x000e660000000800 */
[----:B------:R-:W-:-:S04]  /*c000*/  IMAD.WIDE R202, R2, 0x4, R208 ;  /* 0x0000000402ca7825 */ /* 0x000fc800078e02d0 */
[C---:B------:R-:W-:Y:S01]  /*c010*/  IMAD.WIDE R232, R2.reuse, 0x4, R232 ;  /* 0x0000000402e87825 */ /* 0x040fe200078e02e8 */
[----:B------:R-:W2:Y:S03]  /*c020*/  LDC R7, c[0x0][0x230] ;  /* 0x00008c00ff077b82 */ /* 0x000ea60000000800 */
[----:B------:R-:W-:-:S04]  /*c030*/  IMAD.WIDE R234, R2, 0x4, R234 ;  /* 0x0000000402ea7825 */ /* 0x000fc800078e02ea */
[C---:B------:R-:W-:Y:S02]  /*c040*/  IMAD.WIDE R226, R2.reuse, 0x4, R130 ;  /* 0x0000000402e27825 */ /* 0x040fe400078e0282 */
[----:B------:R-:W2:Y:S02]  /*c050*/  LDC R131, c[0x0][0x230] ;  /* 0x00008c00ff837b82 */ /* 0x000ea40000000800 */
[----:B------:R-:W-:-:S04]  /*c060*/  IMAD.WIDE R120, R2, 0x4, R120 ;  /* 0x0000000402787825 */ /* 0x000fc800078e0278 */
[----:B------:R-:W-:-:S04]  /*c070*/  IMAD.WIDE R148, R2, 0x4, R148 ;  /* 0x0000000402947825 */ /* 0x000fc800078e0294 */
[----:B------:R-:W-:-:S04]  /*c080*/  IMAD.WIDE R108, R2, 0x4, R108 ;  /* 0x00000004026c7825 */ /* 0x000fc800078e026c */
[----:B------:R-:W-:-:S04]  /*c090*/  IMAD.WIDE R124, R2, 0x4, R124 ;  /* 0x00000004027c7825 */ /* 0x000fc800078e027c */
[----:B----4-:R-:W-:-:S04]  /*c0a0*/  IMAD.WIDE R238, R2, 0x4, R192 ;  /* 0x0000000402ee7825 */ /* 0x010fc800078e02c0 */
[C---:B------:R-:W-:Y:S01]  /*c0b0*/  IMAD.WIDE R192, R2.reuse, 0x4, R196 ;  /* 0x0000000402c07825 */ /* 0x040fe200078e02c4 */
[----:B------:R4:W-:Y:S04]  /*c0c0*/  STL.64 [R1+0xa0], R238 ;  /* 0x0000a0ee01007387 */ /* 0x0009e80000100a00 */
[----:B------:R4:W-:Y:S01]  /*c0d0*/  LDGSTS.E [R18+0x20008], desc[UR10][R238.64], !P1 ;  /* 0x20008000ee127fae */ /* 0x0009e2000c92184a */
[----:B------:R-:W-:-:S03]  /*c0e0*/  IMAD.WIDE R196, R2, 0x4, R204 ;  /* 0x0000000402c47825 */ /* 0x000fc600078e02cc */
[----:B------:R3:W-:Y:S04]  /*c0f0*/  STL.64 [R1+0x98], R194 ;  /* 0x000098c201007387 */ /* 0x0007e80000100a00 */
[----:B------:R3:W-:Y:S01]  /*c100*/  LDGSTS.E [R18+0x24008], desc[UR10][R194.64], !P1 ;  /* 0x24008000c2127fae */ /* 0x0007e2000c92184a */
[----:B------:R-:W-:-:S03]  /*c110*/  ISETP.GE.U32.AND P1, PT, R191, 0x7fffff28, PT ;  /* 0x7fffff28bf00780c */ /* 0x000fc60003f26070 */
[----:B------:R1:W-:Y:S04]  /*c120*/  STL.64 [R1+0x90], R192 ;  /* 0x000090c001007387 */ /* 0x0003e80000100a00 */
[----:B------:R1:W-:Y:S04]  /*c130*/  LDGSTS.E [R18+0x2000c], desc[UR10][R192.64], !P2 ;  /* 0x2000c000c0127fae */ /* 0x0003e8000d12184a */
[----:B------:R2:W-:Y:S01]  /*c140*/  STL.64 [R1+0x88], R10 ;  /* 0x0000880a01007387 */ /* 0x0005e20000100a00 */
[----:B----4-:R-:W-:Y:S01]  /*c150*/  IMAD.WIDE R238, R2, 0x4, R228 ;  /* 0x0000000402ee7825 */ /* 0x010fe200078e02e4 */
[----:B---3--:R-:W3:Y:S02]  /*c160*/  LDC R195, c[0x0][0x230] ;  /* 0x00008c00ffc37b82 */ /* 0x008ee40000000800 */
[----:B------:R2:W-:Y:S01]  /*c170*/  LDGSTS.E [R18+0x2400c], desc[UR10][R10.64], !P2 ;  /* 0x2400c0000a127fae */ /* 0x0005e2000d12184a */
[----:B------:R-:W-:Y:S01]  /*c180*/  ISETP.GE.U32.AND P2, PT, R190, 0x7fffff27, PT ;  /* 0x7fffff27be00780c */ /* 0x000fe20003f46070 */
[----:B------:R-:W-:-:S02]  /*c190*/  VIADD R191, R251, 0xffffff65 ;  /* 0xffffff65fbbf7836 */ /* 0x000fc40000000000 */
[----:B------:R4:W-:Y:S02]  /*c1a0*/  STL.64 [R1+0x80], R200 ;  /* 0x000080c801007387 */ /* 0x0009e40000100a00 */
[----:B-1----:R-:W1:Y:S02]  /*c1b0*/  LDC R192, c[0x0][0x230] ;  /* 0x00008c00ffc07b82 */ /* 0x002e640000000800 */
[----:B------:R4:W-:Y:S01]  /*c1c0*/  LDGSTS.E [R18+0x28000], desc[UR10][R200.64], !P3 ;  /* 0x28000000c8127fae */ /* 0x0009e2000d92184a */
[----:B--2---:R-:W-:-:S03]  /*c1d0*/  IMAD.WIDE R10, R2, 0x4, R206 ;  /* 0x00000004020a7825 */ /* 0x004fc600078e02ce */
[----:B------:R2:W-:Y:S02]  /*c1e0*/  STL.64 [R1+0x78], R198 ;  /* 0x000078c601007387 */ /* 0x0005e40000100a00 */
[----:B------:R-:W3:Y:S02]  /*c1f0*/  LDC R193, c[0x0][0x230] ;  /* 0x00008c00ffc17b82 */ /* 0x000ee40000000800 */
[----:B------:R2:W-:Y:S01]  /*c200*/  LDGSTS.E [R18+0x2c000], desc[UR10][R198.64], !P3 ;  /* 0x2c000000c6127fae */ /* 0x0005e2000d92184a */
[----:B----4-:R-:W-:-:S03]  /*c210*/  IMAD.WIDE R200, R2, 0x4, R210 ;  /* 0x0000000402c87825 */ /* 0x010fc600078e02d2 */
[----:B------:R4:W-:Y:S02]  /*c220*/  STL.64 [R1+0x70], R196 ;  /* 0x000070c401007387 */ /* 0x0009e40000100a00 */
[----:B------:R-:W3:Y:S02]  /*c230*/  LDC R194, c[0x0][0x230] ;  /* 0x00008c00ffc27b82 */ /* 0x000ee40000000800 */
[----:B------:R4:W-:Y:S01]  /*c240*/  LDGSTS.E [R18+0x28004], desc[UR10][R196.64], !P4 ;  /* 0x28004000c4127fae */ /* 0x0009e2000e12184a */
[----:B--2---:R-:W-:-:S03]  /*c250*/  IMAD.WIDE R198, R2, 0x4, R212 ;  /* 0x0000000402c67825 */ /* 0x004fc600078e02d4 */
[----:B------:R2:W-:Y:S01]  /*c260*/  STL.64 [R1+0x68], R10 ;  /* 0x0000680a01007387 */ /* 0x0005e20000100a00 */
[----:B------:R-:W-:-:S03]  /*c270*/  ISETP.GE.U32.AND P3, PT, R191, 0x7fffff26, PT ;  /* 0x7fffff26bf00780c */ /* 0x000fc60003f66070 */
[----:B------:R2:W-:Y:S01]  /*c280*/  LDGSTS.E [R18+0x2c004], desc[UR10][R10.64], !P4 ;  /* 0x2c0040000a127fae */ /* 0x0005e2000e12184a */
[----:B------:R-:W-:Y:S01]  /*c290*/  IMAD.WIDE R250, R2, 0x4, R224 ;  /* 0x0000000402fa7825 */ /* 0x000fe200078e02e0 */
[----:B----4-:R-:W4:Y:S02]  /*c2a0*/  LDC R196, c[0x0][0x230] ;  /* 0x00008c00ffc47b82 */ /* 0x010f240000000800 */
[----:B------:R1:W-:Y:S04]  /*c2b0*/  STL.64 [R1+0x58], R202 ;  /* 0x000058ca01007387 */ /* 0x0003e80000100a00 */
[----:B------:R1:W-:Y:S01]  /*c2c0*/  LDGSTS.E [R18+0x28008], desc[UR10][R202.64], !P0 ;  /* 0x28008000ca127fae */ /* 0x0003e2000c12184a */
[----:B------:R-:W-:Y:S01]  /*c2d0*/  IADD3 R190, R252, -0x9c, RZ ;  /* 0xffffff64fcbe7810 */ /* 0x000fe20007ffe0ff */
[----:B------:R-:W-:Y:S01]  /*c2e0*/  VIADD R191, R236, 0xffffff47 ;  /* 0xffffff47ecbf7836 */ /* 0x000fe20000000000 */
[----:B------:R-:W4:Y:S01]  /*c2f0*/  LDC R197, c[0x0][0x230] ;  /* 0x00008c00ffc57b82 */ /* 0x000f220000000800 */
[C---:B--2---:R-:W-:Y:S01]  /*c300*/  IMAD.WIDE R10, R2.reuse, 0x4, R214 ;  /* 0x00000004020a7825 */ /* 0x044fe200078e02d6 */
[----:B------:R2:W-:Y:S04]  /*c310*/  STL.64 [R1+0x50], R200 ;  /* 0x000050c801007387 */ /* 0x0005e80000100a00 */
[----:B------:R2:W-:Y:S01]  /*c320*/  LDGSTS.E [R18+0x2c008], desc[UR10][R200.64], !P0 ;  /* 0x2c008000c8127fae */ /* 0x0005e2000c12184a */
[C---:B------:R-:W-:Y:S01]  /*c330*/  IMAD.WIDE R122, R2.reuse, 0x4, R122 ;  /* 0x00000004027a7825 */ /* 0x040fe200078e027a */
[----:B------:R-:W4:Y:S02]  /*c340*/  LDC R252, c[0x0][0x230] ;  /* 0x00008c00fffc7b82 */ /* 0x000f240000000800 */
[----:B------:R3:W-:Y:S01]  /*c350*/  STL.64 [R1+0x40], R198 ;  /* 0x000040c601007387 */ /* 0x0007e20000100a00 */
[----:B-1----:R-:W-:-:S03]  /*c360*/  IMAD.WIDE R202, R2, 0x4, R216 ;  /* 0x0000000402ca7825 */ /* 0x002fc600078e02d8 */
[----:B------:R3:W-:Y:S01]  /*c370*/  LDGSTS.E [R18+0x2800c], desc[UR10][R198.64], !P5 ;  /* 0x2800c000c6127fae */ /* 0x0007e2000e92184a */
[----:B--2---:R-:W-:-:S03]  /*c380*/  IMAD.WIDE R200, R2, 0x4, R218 ;  /* 0x0000000402c87825 */ /* 0x004fc600078e02da */
[----:B------:R1:W-:Y:S04]  /*c390*/  STL.64 [R1+0x38], R10 ;  /* 0x0000380a01007387 */ /* 0x0003e80000100a00 */
[----:B------:R1:W-:Y:S01]  /*c3a0*/  LDGSTS.E [R18+0x2c00c], desc[UR10][R10.64], !P5 ;  /* 0x2c00c0000a127fae */ /* 0x0003e2000e92184a */
[----:B---3--:R-:W-:-:S03]  /*c3b0*/  IMAD.WIDE R198, R2, 0x4, R220 ;  /* 0x0000000402c67825 */ /* 0x008fc600078e02dc */
[----:B------:R-:W-:Y:S04]  /*c3c0*/  STL.64 [R1+0x30], R202 ;  /* 0x000030ca01007387 */ /* 0x000fe80000100a00 */
[----:B------:R2:W-:Y:S01]  /*c3d0*/  LDGSTS.E [R19+0x20000], desc[UR10][R202.64], !P1 ;  /* 0x20000000ca137fae */ /* 0x0005e2000c92184a */
[----:B-1----:R-:W-:-:S03]  /*c3e0*/  IMAD.WIDE R10, R2, 0x4, R222 ;  /* 0x00000004020a7825 */ /* 0x002fc600078e02de */
[----:B------:R-:W-:Y:S04]  /*c3f0*/  STL.64 [R1+0x28], R200 ;  /* 0x000028c801007387 */ /* 0x000fe80000100a00 */
[----:B------:R-:W-:Y:S04]  /*c400*/  LDGSTS.E [R19+0x24000], desc[UR10][R200.64], !P1 ;  /* 0x24000000c8137fae */ /* 0x000fe8000c92184a */
[----:B------:R1:W-:Y:S04]  /*c410*/  STL.64 [R1+0x18], R198 ;  /* 0x000018c601007387 */ /* 0x0003e80000100a00 */
[----:B------:R3:W-:Y:S04]  /*c420*/  LDGSTS.E [R19+0x20004], desc[UR10][R198.64], !P2 ;  /* 0x20004000c6137fae */ /* 0x0007e8000d12184a */
[----:B------:R3:W-:Y:S04]  /*c430*/  LDGSTS.E [R19+0x24004], desc[UR10][R10.64], !P2 ;  /* 0x240040000a137fae */ /* 0x0007e8000d12184a */
[----:B------:R-:W-:Y:S04]  /*c440*/  LDGSTS.E [R19+0x20008], desc[UR10][R250.64], !P3 ;  /* 0x20008000fa137fae */ /* 0x000fe8000d92184a */
[----:B-1----:R-:W3:Y:S04]  /*c450*/  LDL.LU.64 R198, [R1+0x3e8] ;  /* 0x0003e80001c67983 */ /* 0x002ee80000300a00 */
[----:B------:R-:W3:Y:S04]  /*c460*/  LDL.LU.64 R200, [R1+0x3c0] ;  /* 0x0003c00001c87983 */ /* 0x000ee80000300a00 */
[----:B------:R1:W-:Y:S04]  /*c470*/  STL.64 [R1+0x828], R10 ;  /* 0x0008280a01007387 */ /* 0x0003e80000100a00 */
[----:B------:R-:W-:Y:S04]  /*c480*/  LDGSTS.E [R19+0x24008], desc[UR10][R242.64], !P3 ;  /* 0x24008000f2137fae */ /* 0x000fe8000d92184a */
[----:B-1----:R-:W3:Y:S04]  /*c490*/  LDL.LU.64 R10, [R1+0x3d8] ;  /* 0x0003d800010a7983 */ /* 0x002ee80000300a00 */
[----:B------:R-:W3:Y:S04]  /*c4a0*/  LDL.LU.64 R224, [R1+0x3c8] ;  /* 0x0003c80001e07983 */ /* 0x000ee80000300a00 */
[----:B------:R-:W3:Y:S04]  /*c4b0*/  LDL.LU.64 R228, [R1+0x3d0] ;  /* 0x0003d00001e47983 */ /* 0x000ee80000300a00 */
[----:B------:R1:W-:Y:S04]  /*c4c0*/  STL.64 [R1+0x810], R250 ;  /* 0x000810fa01007387 */ /* 0x0003e80000100a00 */
[----:B-1----:R-:W3:Y:S04]  /*c4d0*/  LDL.LU.64 R250, [R1+0x3e0] ;  /* 0x0003e00001fa7983 */ /* 0x002ee80000300a00 */
[----:B------:R1:W-:Y:S04]  /*c4e0*/  STL.64 [R1+0x818], R242 ;  /* 0x000818f201007387 */ /* 0x0003e80000100a00 */
[----:B-1----:R-:W3:Y:S01]  /*c4f0*/  LDL.LU.64 R242, [R1+0x3f0] ;  /* 0x0003f00001f27983 */ /* 0x002ee20000300a00 */
[----:B------:R-:W-:Y:S01]  /*c500*/  ISETP.GE.U32.AND P4, PT, R190, 0x7fffff25, PT ;  /* 0x7fffff25be00780c */ /* 0x000fe20003f86070 */
[----:B------:R-:W-:Y:S01]  /*c510*/  VIADD R190, R237, 0xffffff46 ;  /* 0xffffff46edbe7836 */ /* 0x000fe20000000000 */
[----:B------:R-:W-:-:S02]  /*c520*/  ISETP.GE.U32.AND P0, PT, R191, 0x7fffff08, PT ;  /* 0x7fffff08bf00780c */ /* 0x000fc40003f06070 */
[----:B------:R-:W-:Y:S02]  /*c530*/  IADD3 R191, R192, -0xbb, RZ ;  /* 0xffffff45c0bf7810 */ /* 0x000fe40007ffe0ff */
[----:B------:R-:W-:Y:S01]  /*c540*/  ISETP.GE.U32.AND P5, PT, R190, 0x7fffff07, PT ;  /* 0x7fffff07be00780c */ /* 0x000fe20003fa6070 */
[----:B------:R-:W-:Y:S01]  /*c550*/  VIADD R190, R195, 0xffffff44 ;  /* 0xffffff44c3be7836 */ /* 0x000fe20000000000 */
[----:B------:R-:W1:Y:S01]  /*c560*/  LDC R192, c[0x0][0x230] ;  /* 0x00008c00ffc07b82 */ /* 0x000e620000000800 */
[----:B------:R-:W-:Y:S01]  /*c570*/  ISETP.GE.U32.AND P1, PT, R191, 0x7fffff06, PT ;  /* 0x7fffff06bf00780c */ /* 0x000fe20003f26070 */
[----:B------:R-:W-:-:S03]  /*c580*/  VIADD R191, R193, 0xffffff63 ;  /* 0xffffff63c1bf7836 */ /* 0x000fc60000000000 */
[----:B------:R-:W-:Y:S03]  /*c590*/  LDGSTS.E [R19+0x2000c], desc[UR10][R238.64], !P4 ;  /* 0x2000c000ee137fae */ /* 0x000fe6000e12184a */
[----:B------:R-:W2:Y:S01]  /*c5a0*/  LDC R195, c[0x0][0x230] ;  /* 0x00008c00ffc37b82 */ /* 0x000ea20000000800 */
[----:B------:R-:W-:Y:S02]  /*c5b0*/  ISETP.GE.U32.AND P2, PT, R190, 0x7fffff05, PT ;  /* 0x7fffff05be00780c */ /* 0x000fe40003f46070 */
[----:B----4-:R-:W-:-:S05]  /*c5c0*/  IADD3 R190, R196, -0x9e, RZ ;  /* 0xffffff62c4be7810 */ /* 0x010fca0007ffe0ff */
[----:B------:R-:W4:Y:S01]  /*c5d0*/  LDC R193, c[0x0][0x230] ;  /* 0x00008c00ffc17b82 */ /* 0x000f220000000800 */
[----:B------:R-:W-:-:S07]  /*c5e0*/  IMAD.WIDE R236, R2, 0x4, R230 ;  /* 0x0000000402ec7825 */ /* 0x000fce00078e02e6 */
[----:B------:R-:W4:Y:S01]  /*c5f0*/  LDC R196, c[0x0][0x230] ;  /* 0x00008c00ffc47b82 */ /* 0x000f220000000800 */
[----:B------:R-:W-:Y:S01]  /*c600*/  ISETP.GE.U32.AND P3, PT, R191, 0x7fffff24, PT ;  /* 0x7fffff24bf00780c */ /* 0x000fe20003f66070 */
[----:B------:R-:W-:Y:S01]  /*c610*/  VIADD R191, R194, 0xffffff61 ;  /* 0xffffff61c2bf7836 */ /* 0x000fe20000000000 */
[----:B------:R-:W-:Y:S01]  /*c620*/  LDGSTS.E [R19+0x2400c], desc[UR10][R236.64], !P4 ;  /* 0x2400c000ec137fae */ /* 0x000fe2000e12184a */
[----:B------:R-:W-:Y:S01]  /*c630*/  IMAD.WIDE R230, R2, 0x4, R134 ;  /* 0x0000000402e67825 */ /* 0x000fe200078e0286 */
[----:B------:R-:W-:Y:S02]  /*c640*/  ISETP.GE.U32.AND P4, PT, R190, 0x7fffff23, PT ;  /* 0x7fffff23be00780c */ /* 0x000fe40003f86070 */
[----:B------:R-:W-:Y:S01]  /*c650*/  LDGSTS.E [R19+0x28000], desc[UR10][R232.64], !P0 ;  /* 0x28000000e8137fae */ /* 0x000fe2000c12184a */
[----:B------:R-:W-:Y:S01]  /*c660*/  IMAD.WIDE R222, R2, 0x4, R118 ;  /* 0x0000000402de7825 */ /* 0x000fe200078e0276 */
[----:B-1----:R-:W-:Y:S01]  /*c670*/  IADD3 R130, R192, -0xbd, RZ ;  /* 0xffffff43c0827810 */ /* 0x002fe20007ffe0ff */
[----:B------:R-:W1:Y:S01]  /*c680*/  LDC R134, c[0x0][0x230] ;  /* 0x00008c00ff867b82 */ /* 0x000e620000000800 */
[----:B------:R-:W-:Y:S01]  /*c690*/  LDGSTS.E [R19+0x2c000], desc[UR10][R234.64], !P0 ;  /* 0x2c000000ea137fae */ /* 0x000fe2000c12184a */
[----:B------:R-:W-:Y:S01]  /*c6a0*/  ISETP.GE.U32.AND P0, PT, R191, 0x7fffff22, PT ;  /* 0x7fffff22bf00780c */ /* 0x000fe20003f06070 */
[----:B------:R-:W-:-:S02]  /*c6b0*/  VIADD R190, R197, 0xffffff60 ;  /* 0xffffff60c5be7836 */ /* 0x000fc40000000000 */
[----:B------:R-:W-:Y:S01]  /*c6c0*/  LDGSTS.E [R19+0x28004], desc[UR10][R230.64], !P5 ;  /* 0x28004000e6137fae */ /* 0x000fe2000e92184a */
[----:B--2---:R-:W-:Y:S02]  /*c6d0*/  VIADD R118, R195, 0xffffff42 ;  /* 0xffffff42c3767836 */ /* 0x004fe40000000000 */
[----:B------:R-:W-:Y:S01]  /*c6e0*/  IMAD.WIDE R144, R2, 0x4, R144 ;  /* 0x0000000402907825 */ /* 0x000fe200078e0290 */
[----:B------:R-:W-:Y:S01]  /*c6f0*/  LDGSTS.E [R19+0x2c004], desc[UR10][R226.64], !P5 ;  /* 0x2c004000e2137fae */ /* 0x000fe2000e92184a */
[----:B------:R-:W2:Y:S03]  /*c700*/  LDC R135, c[0x0][0x230] ;  /* 0x00008c00ff877b82 */ /* 0x000ea60000000800 */
[----:B------:R-:W-:Y:S01]  /*c710*/  LDGSTS.E [R19+0x28008], desc[UR10][R222.64], !P1 ;  /* 0x28008000de137fae */ /* 0x000fe2000c92184a */
[----:B------:R-:W-:-:S03]  /*c720*/  ISETP.GE.U32.AND P5, PT, R190, 0x7fffff21, PT ;  /* 0x7fffff21be00780c */ /* 0x000fc60003fa6070 */
[----:B------:R2:W-:Y:S01]  /*c730*/  LDGSTS.E [R19+0x2c008], desc[UR10][R120.64], !P1 ;  /* 0x2c00800078137fae */ /* 0x0005e2000c92184a */
[----:B------:R-:W-:Y:S01]  /*c740*/  IMAD.WIDE R128, R2, 0x4, R128 ;  /* 0x0000000402807825 */ /* 0x000fe200078e0280 */
[----:B----4-:R-:W-:Y:S01]  /*c750*/  IADD3 R119, R196, -0xc0, RZ ;  /* 0xffffff40c4777810 */ /* 0x010fe20007ffe0ff */
[----:B------:R-:W4:Y:S01]  /*c760*/  LDC R190, c[0x0][0x230] ;  /* 0x00008c00ffbe7b82 */ /* 0x000f220000000800 */
[----:B------:R-:W-:Y:S01]  /*c770*/  LDGSTS.E [R19+0x2800c], desc[UR10][R148.64], !P2 ;  /* 0x2800c00094137fae */ /* 0x000fe2000d12184a */
[----:B------:R-:W-:-:S03]  /*c780*/  IMAD.WIDE R142, R2, 0x4, R142 ;  /* 0x00000004028e7825 */ /* 0x000fc600078e028e */
[----:B------:R-:W-:Y:S01]  /*c790*/  LDGSTS.E [R19+0x2c00c], desc[UR10][R108.64], !P2 ;  /* 0x2c00c0006c137fae */ /* 0x000fe2000d12184a */
[----:B------:R-:W-:Y:S01]  /*c7a0*/  ISETP.GE.U32.AND P2, PT, R118, 0x7fffff03, PT ;  /* 0x7fffff037600780c */ /* 0x000fe20003f46070 */
[----:B------:R-:W-:Y:S01]  /*c7b0*/  VIADD R118, R193, 0xffffff41 ;  /* 0xffffff41c1767836 */ /* 0x000fe20000000000 */
[----:B------:R-:W-:Y:S01]  /*c7c0*/  ISETP.GE.U32.AND P1, PT, R130, 0x7fffff04, PT ;  /* 0x7fffff048200780c */ /* 0x000fe20003f26070 */
[----:B------:R-:W-:Y:S01]  /*c7d0*/  LDGSTS.E [R8+0x20000], desc[UR10][R124.64], !P3 ;  /* 0x200000007c087fae */ /* 0x000fe2000d92184a */
[C---:B------:R-:W-:Y:S01]  /*c7e0*/  IMAD.WIDE R136, R2.reuse, 0x4, R136 ;  /* 0x0000000402887825 */ /* 0x040fe200078e0288 */
[----:B------:R-:W1:Y:S02]  /*c7f0*/  LDC R130, c[0x0][0x230] ;  /* 0x00008c00ff827b82 */ /* 0x000e640000000800 */
[----:B------:R-:W-:Y:S04]  /*c800*/  LDGSTS.E [R8+0x24000], desc[UR10][R122.64], !P3 ;  /* 0x240000007a087fae */ /* 0x000fe8000d92184a */
[----:B------:R-:W-:Y:S01]  /*c810*/  LDGSTS.E [R8+0x20004], desc[UR10][R144.64], !P4 ;  /* 0x2000400090087fae */ /* 0x000fe2000e12184a */
[----:B------:R-:W-:Y:S01]  /*c820*/  IMAD.WIDE R138, R2, 0x4, R138 ;  /* 0x00000004028a7825 */ /* 0x000fe200078e028a */
[----:B------:R-:W2:Y:S02]  /*c830*/  LDC R193, c[0x0][0x230] ;  /* 0x00008c00ffc17b82 */ /* 0x000ea40000000800 */
[----:B------:R-:W-:Y:S01]  /*c840*/  LDGSTS.E [R8+0x24004], desc[UR10][R128.64], !P4 ;  /* 0x2400400080087fae */ /* 0x000fe2000e12184a */
[----:B------:R-:W-:-:S03]  /*c850*/  ISETP.GE.U32.AND P4, PT, R118, 0x7fffff02, PT ;  /* 0x7fffff027600780c */ /* 0x000fc60003f86070 */
[----:B------:R-:W-:Y:S01]  /*c860*/  LDGSTS.E [R8+0x20008], desc[UR10][R142.64], !P0 ;  /* 0x200080008e087fae */ /* 0x000fe2000c12184a */
[C---:B------:R-:W-:Y:S01]  /*c870*/  IMAD.WIDE R126, R2.reuse, 0x4, R126 ;  /* 0x00000004027e7825 */ /* 0x040fe200078e027e */
[----:B------:R-:W2:Y:S02]  /*c880*/  LDC R192, c[0x0][0x230] ;  /* 0x00008c00ffc07b82 */ /* 0x000ea40000000800 */
[----:B------:R-:W-:Y:S01]  /*c890*/  LDGSTS.E [R8+0x24008], desc[UR10][R136.64], !P0 ;  /* 0x2400800088087fae */ /* 0x000fe2000c12184a */
[----:B------:R-:W-:Y:S01]  /*c8a0*/  ISETP.GE.U32.AND P0, PT, R119, 0x7fffff01, PT ;  /* 0x7fffff017700780c */ /* 0x000fe20003f06070 */
[C---:B------:R-:W-:Y:S02]  /*c8b0*/  IMAD.WIDE R116, R2.reuse, 0x4, R116 ;  /* 0x0000000402747825 */ /* 0x040fe400078e0274 */
[----:B------:R-:W-:Y:S02]  /*c8c0*/  LDGSTS.E [R8+0x2000c], desc[UR10][R138.64], !P5 ;  /* 0x2000c0008a087fae */ /* 0x000fe4000e92184a */
[----:B------:R-:W-:-:S02]  /*c8d0*/  IMAD.WIDE R132, R2, 0x4, R132 ;  /* 0x0000000402847825 */ /* 0x000fc400078e0284 */
[----:B------:R-:W-:Y:S02]  /*c8e0*/  LDGSTS.E [R8+0x2400c], desc[UR10][R126.64], !P5 ;  /* 0x2400c0007e087fae */ /* 0x000fe4000e92184a */
[C---:B------:R-:W-:Y:S02]  /*c8f0*/  IMAD.WIDE R112, R2.reuse, 0x4, R112 ;  /* 0x0000000402707825 */ /* 0x040fe400078e0270 */
[----:B------:R-:W-:Y:S02]  /*c900*/  LDGSTS.E [R8+0x28000], desc[UR10][R116.64], !P1 ;  /* 0x2800000074087fae */ /* 0x000fe4000c92184a */
        /* <DEDUP_REMOVED lines=15> */
[----:B------:R-:W0:Y:S02]  /*ca00*/  LDGDEPBAR ;  /* 0x00000000000079af */ /* 0x000e240000000000 */
[C---:B------:R-:W-:Y:S02]  /*ca10*/  IMAD.WIDE R52, R4.reuse, 0x4, R52 ;  /* 0x0000000404347825 */ /* 0x040fe400078e0234 */
[----:B------:R-:W-:Y:S02]  /*ca20*/  LDGSTS.E [R0+-0x70000], desc[UR10][R22.64], P6 ;  /* 0x9000000016007fae */ /* 0x000fe4000b12184a */
[C---:B------:R-:W-:Y:S02]  /*ca30*/  IMAD.WIDE R60, R4.reuse, 0x4, R60 ;  /* 0x00000004043c7825 */ /* 0x040fe400078e023c */
[----:B------:R-:W-:Y:S02]  /*ca40*/  LDGSTS.E [R0+-0x6fc00], desc[UR10][R36.64], P6 ;  /* 0x9040000024007fae */ /* 0x000fe4000b12184a */
[----:B------:R-:W-:-:S02]  /*ca50*/  IMAD.WIDE R68, R4, 0x4, R68 ;  /* 0x0000000404447825 */ /* 0x000fc400078e0244 */
[----:B------:R-:W-:Y:S02]  /*ca60*/  LDGSTS.E [R0+-0x6f800], desc[UR10][R44.64], P6 ;  /* 0x908000002c007fae */ /* 0x000fe4000b12184a */
        /* <DEDUP_REMOVED lines=50> */
[----:B------:R-:W-:-:S04]  /*cd90*/  IMAD.WIDE R218, R4, 0x4, R186 ;  /* 0x0000000404da7825 */ /* 0x000fc800078e02ba */
[C---:B------:R-:W-:Y:S01]  /*cda0*/  IMAD.WIDE R32, R4.reuse, 0x4, R32 ;  /* 0x0000000404207825 */ /* 0x040fe200078e0220 */
[----:B------:R-:W-:Y:S03]  /*cdb0*/  LDGSTS.E [R3+-0x6cf00], desc[UR10][R162.64], P6 ;  /* 0x93100000a2037fae */ /* 0x000fe6000b12184a */
        /* <DEDUP_REMOVED lines=18> */
[----:B------:R-:W-:Y:S01]  /*cee0*/  IMAD.WIDE R104, R4, 0x4, R104 ;  /* 0x0000000404687825 */ /* 0x000fe200078e0268 */
[----:B------:R-:W-:Y:S01]  /*cef0*/  LDGSTS.E [R5+-0x6e600], desc[UR10][R80.64], P6 ;  /* 0x91a0000050057fae */ /* 0x000fe2000b12184a */
[----:B------:R-:W-:Y:S01]  /*cf00*/  ISETP.GE.AND P3, PT, R12, R119, PT ;  /* 0x000000770c00720c */ /* 0x000fe20003f66270 */
[----:B------:R-:W2:Y:S01]  /*cf10*/  LDC R179, c[0x0][0x230] ;  /* 0x00008c00ffb37b82 */ /* 0x000ea20000000800 */
[C---:B------:R-:W-:Y:S01]  /*cf20*/  IMAD.WIDE R156, R4.reuse, 0x4, R156 ;  /* 0x00000004049c7825 */ /* 0x040fe200078e029c */
[----:B------:R-:W-:Y:S03]  /*cf30*/  LDGSTS.E [R5+-0x6e200], desc[UR10][R88.64], P6 ;  /* 0x91e0000058057fae */ /* 0x000fe6000b12184a */
[C---:B------:R-:W-:Y:S01]  /*cf40*/  IMAD.WIDE R164, R4.reuse, 0x4, R164 ;  /* 0x0000000404a47825 */ /* 0x040fe200078e02a4 */
[----:B------:R-:W-:Y:S02]  /*cf50*/  LDGSTS.E [R5+-0x6de00], desc[UR10][R96.64], P6 ;  /* 0x9220000060057fae */ /* 0x000fe4000b12184a */
[----:B------:R-:W2:Y:S01]  /*cf60*/  LDC R178, c[0x0][0x230] ;  /* 0x00008c00ffb27b82 */ /* 0x000ea20000000800 */
[----:B------:R-:W-:Y:S01]  /*cf70*/  IMAD.WIDE R204, R4, 0x4, R172 ;  /* 0x0000000404cc7825 */ /* 0x000fe200078e02ac */
[----:B------:R-:W-:Y:S03]  /*cf80*/  LDGSTS.E [R5+-0x6da00], desc[UR10][R28.64], P6 ;  /* 0x926000001c057fae */ /* 0x000fe6000b12184a */
[----:B-1----:R-:W-:Y:S01]  /*cf90*/  VIADD R119, R130, 0xffffff3f ;  /* 0xffffff3f82777836 */ /* 0x002fe20000000000 */
[----:B------:R-:W-:Y:S01]  /*cfa0*/  LDGSTS.E [R5+-0x6d600], desc[UR10][R104.64], P6 ;  /* 0x92a0000068057fae */ /* 0x000fe2000b12184a */
[C---:B------:R-:W-:Y:S01]  /*cfb0*/  IMAD.WIDE R212, R4.reuse, 0x4, R180 ;  /* 0x0000000404d47825 */ /* 0x040fe200078e02b4 */
[----:B------:R-:W1:Y:S02]  /*cfc0*/  LDC R130, c[0x0][0x230] ;  /* 0x00008c00ff827b82 */ /* 0x000e640000000800 */
[----:B------:R-:W-:Y:S01]  /*cfd0*/  LDGSTS.E [R5+-0x6d200], desc[UR10][R156.64], P6 ;  /* 0x92e000009c057fae */ /* 0x000fe2000b12184a */
[----:B------:R-:W-:Y:S01]  /*cfe0*/  IMAD.WIDE R220, R4, 0x4, R188 ;  /* 0x0000000404dc7825 */ /* 0x000fe200078e02bc */
[----:B------:R-:W-:-:S02]  /*cff0*/  ISETP.GE.U32.AND P5, PT, R119, 0x7fffff00, PT ;  /* 0x7fffff007700780c */ /* 0x000fc40003fa6070 */
[----:B------:R-:W-:Y:S01]  /*d000*/  LDGSTS.E [R5+-0x6ce00], desc[UR10][R164.64], P6 ;  /* 0x93200000a4057fae */ /* 0x000fe2000b12184a */
        /* <DEDUP_REMOVED lines=25> */
[----:B------:R-:W-:Y:S01]  /*d1a0*/  SEL R118, RZ, 0x4, P3 ;  /* 0x00000004ff767807 */ /* 0x000fe20001800000 */
[----:B------:R-:W1:Y:S01]  /*d1b0*/  LDC R173, c[0x0][0x230] ;  /* 0x00008c00ffad7b82 */ /* 0x000e620000000800 */
[----:B------:R-:W-:Y:S01]  /*d1c0*/  VIADD R119, R134, 0xffffff3e ;  /* 0xffffff3e86777836 */ /* 0x000fe20000000000 */
[----:B------:R-:W-:Y:S04]  /*d1d0*/  LDGSTS.E [R6+-0x6d900], desc[UR10][R24.64], P6 ;  /* 0x9270000018067fae */ /* 0x000fe8000b12184a */
[----:B------:R-:W-:Y:S01]  /*d1e0*/  ISETP.GE.U32.AND P1, PT, R119, 0x7ffffeff, PT ;  /* 0x7ffffeff7700780c */ /* 0x000fe20003f26070 */
[----:B------:R-:W-:Y:S01]  /*d1f0*/  VIADD R119, R131, 0xffffff3c ;  /* 0xffffff3c83777836 */ /* 0x000fe20000000000 */
[----:B------:R-:W-:Y:S01]  /*d200*/  LDGSTS.E [R6+-0x6d500], desc[UR10][R150.64], P6 ;  /* 0x92b0000096067fae */ /* 0x000fe2000b12184a */
[----:B------:R-:W-:Y:S01]  /*d210*/  IMAD.WIDE R206, R4, 0x4, R174 ;  /* 0x0000000404ce7825 */ /* 0x000fe200078e02ae */
[----:B------:R-:W-:Y:S01]  /*d220*/  ISETP.GT.AND P3, PT, R14, 0xff, PT ;  /* 0x000000ff0e00780c */ /* 0x000fe20003f64270 */
[----:B------:R-:W1:Y:S01]  /*d230*/  LDC R131, c[0x0][0x230] ;  /* 0x00008c00ff837b82 */ /* 0x000e620000000800 */
[----:B------:R-:W-:Y:S01]  /*d240*/  ISETP.GE.U32.AND P4, PT, R119, 0x7ffffefd, PT ;  /* 0x7ffffefd7700780c */ /* 0x000fe20003f86070 */
[C---:B------:R-:W-:Y:S01]  /*d250*/  IMAD.WIDE R214, R4.reuse, 0x4, R182 ;  /* 0x0000000404d67825 */ /* 0x040fe200078e02b6 */
[----:B------:R-:W-:Y:S03]  /*d260*/  LDGSTS.E [R6+-0x6d100], desc[UR10][R158.64], P6 ;  /* 0x92f000009e067fae */ /* 0x000fe6000b12184a */
[----:B------:R-:W-:Y:S01]  /*d270*/  IMAD.WIDE R202, R4, 0x4, R240 ;  /* 0x0000000404ca7825 */ /* 0x000fe200078e02f0 */
[----:B------:R-:W-:Y:S01]  /*d280*/  LDGSTS.E [R6+-0x6cd00], desc[UR10][R166.64], P6 ;  /* 0x93300000a6067fae */ /* 0x000fe2000b12184a */
[----:B------:R-:W1:Y:S01]  /*d290*/  LDC R119, c[0x0][0x230] ;  /* 0x00008c00ff777b82 */ /* 0x000e620000000800 */
[----:B------:R-:W-:-:S02]  /*d2a0*/  SEL R118, R118, RZ, P3 ;  /* 0x000000ff76767207 */ /* 0x000fc40001800000 */
[----:B------:R-:W-:Y:S04]  /*d2b0*/  LDGSTS.E [R6+-0x6c900], desc[UR10][R206.64], P6 ;  /* 0x93700000ce067fae */ /* 0x000fe8000b12184a */
[----:B------:R-:W-:Y:S04]  /*d2c0*/  LDGSTS.E [R6+-0x6c500], desc[UR10][R214.64], P6 ;  /* 0x93b00000d6067fae */ /* 0x000fe8000b12184a */
[----:B------:R-:W-:Y:S01]  /*d2d0*/  STL.64 [R1+0x820], R238 ;  /* 0x000820ee01007387 */ /* 0x000fe20000100a00 */
[----:B---3--:R-:W-:Y:S01]  /*d2e0*/  IMAD.WIDE R198, R2, 0x4, R198 ;  /* 0x0000000402c67825 */ /* 0x008fe200078e02c6 */
[----:B------:R-:W3:Y:S02]  /*d2f0*/  LDC R134, c[0x0][0x230] ;  /* 0x00008c00ff867b82 */ /* 0x000ee40000000800 */
[----:B------:R-:W-:Y:S01]  /*d300*/  LDGSTS.E [R6+-0x6c100], desc[UR10][R202.64], P6 ;  /* 0x93f00000ca067fae */ /* 0x000fe2000b12184a */
[----:B------:R-:W-:-:S03]  /*d310*/  ISETP.NE.U32.AND P3, PT, R118, RZ, PT ;  /* 0x000000ff7600720c */ /* 0x000fc60003f65070 */
[----:B------:R-:W0:Y:S01]  /*d320*/  LDGDEPBAR ;  /* 0x00000000000079af */ /* 0x000e220000000000 */
[----:B----4-:R-:W-:Y:S01]  /*d330*/  IADD3 R118, R190, -0xc3, RZ ;  /* 0xffffff3dbe767810 */ /* 0x010fe20007ffe0ff */
[----:B------:R-:W-:Y:S01]  /*d340*/  IMAD.WIDE R174, R2, 0x4, R242 ;  /* 0x0000000402ae7825 */ /* 0x000fe200078e02f2 */
[----:B------:R-:W4:Y:S02]  /*d350*/  LDC R172, c[0x0][0x230] ;  /* 0x00008c00ffac7b82 */ /* 0x000f240000000800 */
[----:B------:R-:W-:Y:S01]  /*d360*/  ISETP.GE.U32.AND P2, PT, R118, 0x7ffffefe, PT ;  /* 0x7ffffefe7600780c */ /* 0x000fe20003f46070 */
[----:B--2---:R-:W-:Y:S01]  /*d370*/  VIADD R118, R135, 0xffffff1f ;  /* 0xffffff1f87767836 */ /* 0x004fe20000000000 */
[----:B------:R-:W-:Y:S04]  /*d380*/  STL.64 [R1+0x830], R236 ;  /* 0x000830ec01007387 */ /* 0x000fe80000100a00 */
[----:B------:R-:W-:Y:S01]  /*d390*/  ISETP.GE.U32.AND P0, PT, R118, 0x7ffffee0, PT ;  /* 0x7ffffee07600780c */ /* 0x000fe20003f06070 */
[----:B------:R-:W-:Y:S01]  /*d3a0*/  STL.64 [R1+0x838], R232 ;  /* 0x000838e801007387 */ /* 0x000fe20000100a00 */
[----:B-1----:R-:W-:Y:S01]  /*d3b0*/  IADD3 R118, R130, -0xe2, RZ ;  /* 0xffffff1e82767810 */ /* 0x002fe20007ffe0ff */
[----:B------:R-:W-:Y:S01]  /*d3c0*/  VIADD R130, R119, 0xffffff1c ;  /* 0xffffff1c77827836 */ /* 0x000fe20000000000 */
[----:B------:R-:W1:Y:S01]  /*d3d0*/  LDC R135, c[0x0][0x230] ;  /* 0x00008c00ff877b82 */ /* 0x000e620000000800 */
[----:B------:R-:W-:Y:S01]  /*d3e0*/  STL.64 [R1+0x840], R234 ;  /* 0x000840ea01007387 */ /* 0x000fe20000100a00 */
[----:B------:R-:W-:Y:S01]  /*d3f0*/  ISETP.GE.U32.AND P6, PT, R118, 0x7ffffedf, PT ;  /* 0x7ffffedf7600780c */ /* 0x000fe20003fc6070 */
[----:B------:R-:W-:-:S05]  /*d400*/  IMAD.WIDE R118, R2, 0x4, R244 ;  /* 0x0000000402767825 */ /* 0x000fca00078e02f4 */
[----:B------:R-:W-:Y:S01]  /*d410*/  BAR.SYNC.DEFER_BLOCKING 0x0 ;  /* 0x0000000000007b1d */ /* 0x000fe20000010000 */
[----:B------:R-:W-:-:S04]  /*d420*/  IMAD.WIDE R10, R2, 0x4, R10 ;  /* 0x00000004020a7825 */ /* 0x000fc800078e020a */
[----:B------:R-:W-:-:S03]  /*d430*/  IMAD.WIDE R176, R2, 0x4, R228 ;  /* 0x0000000402b07825 */ /* 0x000fc600078e02e4 */
[----:B------:R-:W2:Y:S01]  /*d440*/  LDC R187, c[0x0][0x230] ;  /* 0x00008c00ffbb7b82 */ /* 0x000ea20000000800 */
[----:B------:R-:W-:Y:S04]  /*d450*/  STL.64 [R1+0x848], R230 ;  /* 0x000848e601007387 */ /* 0x000fe80000100a00 */
[----:B------:R-:W-:Y:S01]  /*d460*/  STL.64 [R1+0x850], R226 ;  /* 0x000850e201007387 */ /* 0x000fe20000100a00 */
[----:B------:R-:W-:Y:S01]  /*d470*/  VIADD R131, R131, 0xffffff1d ;  /* 0xffffff1d83837836 */ /* 0x000fe20000000000 */
[----:B----4-:R-:W-:Y:S01]  /*d480*/  IADD3 R172, R172, -0xc8, RZ ;  /* 0xffffff38acac7810 */ /* 0x010fe20007ffe0ff */
[----:B------:R-:W-:Y:S01]  /*d490*/  VIADD R173, R173, 0xffffff39 ;  /* 0xffffff39adad7836 */ /* 0x000fe20000000000 */
[----:B------:R-:W-:Y:S01]  /*d4a0*/  STL.64 [R1+0x858], R222 ;  /* 0x000858de01007387 */ /* 0x000fe20000100a00 */
[----:B------:R-:W-:Y:S01]  /*d4b0*/  VIADD R179, R179, 0xffffff1b ;  /* 0xffffff1bb3b37836 */ /* 0x000fe20000000000 */
[----:B------:R-:W4:Y:S02]  /*d4c0*/  LDC R186, c[0x0][0x230] ;  /* 0x00008c00ffba7b82 */ /* 0x000f240000000800 */
[----:B------:R3:W-:Y:S04]  /*d4d0*/  STL.64 [R1+0x860], R120 ;  /* 0x0008607801007387 */ /* 0x0007e80000100a00 */
[----:B------:R-:W-:Y:S01]  /*d4e0*/  @!PT LDS RZ, [RZ] ;  /* 0x00000000fffff984 */ /* 0x000fe20000000800 */
[----:B------:R-:W-:Y:S01]  /*d4f0*/  @!PT LDS RZ, [RZ] ;  /* 0x00000000fffff984 */ /* 0x000fe20000000800 */
[----:B------:R-:W-:Y:S01]  /*d500*/  @!PT LDS RZ, [RZ] ;  /* 0x00000000fffff984 */ /* 0x000fe20000000800 */
[----:B------:R-:W-:Y:S01]  /*d510*/  LDGSTS.E [R9+0x30000], desc[UR10][R118.64], !P5 ;  /* 0x3000000076097fae */ /* 0x000fe2000e92184a */
[----:B------:R-:W-:Y:S01]  /*d520*/  VIADD R178, R178, 0xffffff1a ;  /* 0xffffff1ab2b27836 */ /* 0x000fe20000000000 */
[----:B------:R-:W4:Y:S02]  /*d530*/  LDC R188, c[0x0][0x230] ;  /* 0x00008c00ffbc7b82 */ /* 0x000f240000000800 */
[----:B------:R-:W-:Y:S01]  /*d540*/  LDGSTS.E [R9+0x34000], desc[UR10][R198.64], !P5 ;  /* 0x34000000c6097fae */ /* 0x000fe2000e92184a */
[----:B---3--:R-:W-:-:S03]  /*d550*/  IMAD.WIDE R120, R2, 0x4, R250 ;  /* 0x0000000402787825 */ /* 0x008fc600078e02fa */
[----:B------:R3:W-:Y:S02]  /*d560*/  LDGSTS.E [R9+0x30004], desc[UR10][R174.64], !P1 ;  /* 0x30004000ae097fae */ /* 0x0007e4000c92184a */
[----:B------:R-:W4:Y:S02]  /*d570*/  LDC R189, c[0x0][0x230] ;  /* 0x00008c00ffbd7b82 */ /* 0x000f240000000800 */
[----:B------:R-:W4:Y:S04]  /*d580*/  LDL.LU.64 R250, [R1] ;  /* 0x0000000001fa7983 */ /* 0x000f280000300a00 */
[----:B------:R1:W-:Y:S01]  /*d590*/  STL.64 [R1+0x3b0], R198 ;  /* 0x0003b0c601007387 */ /* 0x0003e20000100a00 */
[----:B------:R-:W-:Y:S01]  /*d5a0*/  VIADD R193, R193, 0xffffff35 ;  /* 0xffffff35c1c17836 */ /* 0x000fe20000000000 */
[----:B------:R-:W4:Y:S02]  /*d5b0*/  LDC R241, c[0x0][0x230] ;  /* 0x00008c00fff17b82 */ /* 0x000f240000000800 */
[----:B------:R3:W-:Y:S04]  /*d5c0*/  STL.64 [R1+0x3b8], R174 ;  /* 0x0003b8ae01007387 */ /* 0x0007e80000100a00 */
[----:B------:R2:W-:Y:S01]  /*d5d0*/  STL.64 [R1+0x3a8], R120 ;  /* 0x0003a87801007387 */ /* 0x0005e20000100a00 */
[----:B------:R-:W-:Y:S01]  /*d5e0*/  VIADD R192, R192, 0xffffff34 ;  /* 0xffffff34c0c07836 */ /* 0x000fe20000000000 */
[----:B------:R-:W4:Y:S02]  /*d5f0*/  LDC R240, c[0x0][0x230] ;  /* 0x00008c00fff07b82 */ /* 0x000f240000000800 */
[----:B-1----:R-:W4:Y:S04]  /*d600*/  LDL.LU.64 R198, [R1+0x10] ;  /* 0x0000100001c67983 */ /* 0x002f280000300a00 */
[----:B------:R2:W-:Y:S01]  /*d610*/  LDGSTS.E [R9+0x34004], desc[UR10][R120.64], !P1 ;  /* 0x3400400078097fae */ /* 0x0005e2000c92184a */
[C---:B---3--:R-:W-:Y:S01]  /*d620*/  IMAD.WIDE R174, R2.reuse, 0x4, R224 ;  /* 0x0000000402ae7825 */ /* 0x048fe200078e02e0 */
[----:B------:R-:W1:Y:S02]  /*d630*/  LDC R244, c[0x0][0x230] ;  /* 0x00008c00fff47b82 */ /* 0x000e640000000800 */
[----:B------:R3:W-:Y:S04]  /*d640*/  STL.64 [R1+0x3a0], R10 ;  /* 0x0003a00a01007387 */ /* 0x0007e80000100a00 */
[----:B------:R-:W-:Y:S02]  /*d650*/  STL.64 [R1+0x398], R176 ;  /* 0x000398b001007387 */ /* 0x000fe40000100a00 */
[----:B------:R-:W1:Y:S01]  /*d660*/  LDC R245, c[0x0][0x230] ;  /* 0x00008c00fff57b82 */ /* 0x000e620000000800 */
[----:B--2---:R-:W-:Y:S01]  /*d670*/  IMAD.WIDE R120, R2, 0x4, R200 ;  /* 0x0000000402787825 */ /* 0x004fe200078e02c8 */
[----:B------:R-:W2:Y:S04]  /*d680*/  LDL.LU.64 R228, [R1+0x20] ;  /* 0x0000200001e47983 */ /* 0x000ea80000300a00 */
[----:B------:R-:W2:Y:S04]  /*d690*/  LDL.LU.64 R224, [R1+0x48] ;  /* 0x0000480001e07983 */ /* 0x000ea80000300a00 */
[----:B------:R-:W-:Y:S04]  /*d6a0*/  STL.64 [R1+0x390], R174 ;  /* 0x000390ae01007387 */ /* 0x000fe80000100a00 */
[----:B------:R-:W-:Y:S04]  /*d6b0*/  LDGSTS.E [R9+0x30008], desc[UR10][R10.64], !P2 ;  /* 0x300080000a097fae */ /* 0x000fe8000d12184a */
[----:B------:R1:W-:Y:S01]  /*d6c0*/  STL.64 [R1+0x388], R120 ;  /* 0x0003887801007387 */ /* 0x0003e20000100a00 */
[----:B------:R-:W-:-:S02]  /*d6d0*/  ISETP.GE.U32.AND P1, PT, R130, 0x7ffffedd, PT ;  /* 0x7ffffedd8200780c */ /* 0x000fc40003f26070 */
[----:B------:R-:W-:Y:S01]  /*d6e0*/  ISETP.GE.U32.AND P5, PT, R131, 0x7ffffede, PT ;  /* 0x7ffffede8300780c */ /* 0x000fe20003fa6070 */
[----:B------:R-:W-:Y:S04]  /*d6f0*/  LDGSTS.E [R9+0x34008], desc[UR10][R176.64], !P2 ;  /* 0x34008000b0097fae */ /* 0x000fe8000d12184a */
[----:B---3--:R-:W3:Y:S04]  /*d700*/  LDL.LU.64 R10, [R1+0x60] ;  /* 0x00006000010a7983 */ /* 0x008ee80000300a00 */
[----:B------:R-:W3:Y:S01]  /*d710*/  LDL.LU.64 R200, [R1+0x370] ;  /* 0x0003700001c87983 */ /* 0x000ee20000300a00 */
[----:B------:R-:W-:Y:S01]  /*d720*/  VIADD R130, R135, 0xffffff3a ;  /* 0xffffff3a87827836 */ /* 0x000fe20000000000 */
[----:B------:R-:W-:-:S02]  /*d730*/  IADD3 R131, R134, -0xc5, RZ ;  /* 0xffffff3b86837810 */ /* 0x000fc40007ffe0ff */
[----:B------:R-:W-:Y:S04]  /*d740*/  LDGSTS.E [R9+0x3000c], desc[UR10][R174.64], !P4 ;  /* 0x3000c000ae097fae */ /* 0x000fe8000e12184a */
[----:B------:R1:W-:Y:S01]  /*d750*/  LDGSTS.E [R9+0x3400c], desc[UR10][R120.64], !P4 ;  /* 0x3400c00078097fae */ /* 0x0003e2000e12184a */
[----:B------:R-:W-:Y:S02]  /*d760*/  ISETP.GE.U32.AND P2, PT, R131, 0x7ffffefc, PT ;  /* 0x7ffffefc8300780c */ /* 0x000fe40003f46070 */
[----:B------:R-:W-:Y:S01]  /*d770*/  ISETP.GE.U32.AND P4, PT, R130, 0x7ffffefb, PT ;  /* 0x7ffffefb8200780c */ /* 0x000fe20003f86070 */
[C---:B------:R-:W-:Y:S01]  /*d780*/  IMAD.WIDE R130, R2.reuse, 0x4, R246 ;  /* 0x0000000402827825 */ /* 0x040fe200078e02f6 */
[----:B------:R-:W-:Y:S01]  /*d790*/  IADD3 R187, R187, -0xe7, RZ ;  /* 0xffffff19bbbb7810 */ /* 0x000fe20007ffe0ff */
[----:B------:R-:W3:Y:S02]  /*d7a0*/  LDC R247, c[0x0][0x230] ;  /* 0x00008c00fff77b82 */ /* 0x000ee40000000800 */
[----:B-1----:R-:W-:-:S04]  /*d7b0*/  IMAD.WIDE R120, R2, 0x4, R248 ;  /* 0x0000000402787825 */ /* 0x002fc800078e02f8 */
[----:B----4-:R-:W-:Y:S01]  /*d7c0*/  VIADD R186, R186, 0xffffff18 ;  /* 0xffffff18baba7836 */ /* 0x010fe20000000000 */
[----:B------:R1:W-:Y:S01]  /*d7d0*/  STL.64 [R1+0x320], R120 ;  /* 0x0003207801007387 */ /* 0x0003e20000100a00 */
[----:B------:R-:W-:Y:S01]  /*d7e0*/  IADD3 R241, R241, -0xe9, RZ ;  /* 0xffffff17f1f17810 */ /* 0x000fe20007ffe0ff */
[----:B------:R-:W-:Y:S01]  /*d7f0*/  VIADD R240, R240, 0xffffff16 ;  /* 0xffffff16f0f07836 */ /* 0x000fe20000000000 */
[----:B------:R-:W4:Y:S01]  /*d800*/  LDC R248, c[0x0][0x230] ;  /* 0x00008c00fff87b82 */ /* 0x000f220000000800 */
[----:B------:R-:W4:Y:S04]  /*d810*/  LDL.LU.64 R238, [R1+0x378] ;  /* 0x0003780001ee7983 */ /* 0x000f280000300a00 */
[----:B------:R-:W4:Y:S03]  /*d820*/  LDL.LU.64 R242, [R1+0x380] ;  /* 0x0003800001f27983 */ /* 0x000f260000300a00 */
[----:B------:R-:W1:Y:S01]  /*d830*/  LDC R246, c[0x0][0x230] ;  /* 0x00008c00fff67b82 */ /* 0x000e620000000800 */
[----:B------:R1:W-:Y:S04]  /*d840*/  LDGSTS.E [R9+0x38000], desc[UR10][R120.64], !P0 ;  /* 0x3800000078097fae */ /* 0x0003e8000c12184a */
[----:B------:R-:W-:Y:S01]  /*d850*/  LDGSTS.E [R9+0x3c000], desc[UR10][R130.64], !P0 ;  /* 0x3c00000082097fae */ /* 0x000fe2000c12184a */
[----:B------:R-:W-:-:S02]  /*d860*/  ISETP.GE.U32.AND P0, PT, R173, 0x7ffffefa, PT ;  /* 0x7ffffefaad00780c */ /* 0x000fc40003f06070 */
[----:B------:R-:W1:Y:S01]  /*d870*/  LDC R249, c[0x0][0x230] ;  /* 0x00008c00fff97b82 */ /* 0x000e620000000800 */
[C---:B------:R-:W-:Y:S02]  /*d880*/  IMAD.WIDE R174, R2.reuse, 0x4, R250 ;  /* 0x0000000402ae7825 */ /* 0x040fe400078e02fa */
[----:B------:R-:W4:Y:S04]  /*d890*/  LDL.LU.64 R250, [R1+0x368] ;  /* 0x0003680001fa7983 */ /* 0x000f280000300a00 */
[----:B------:R-:W-:Y:S01]  /*d8a0*/  LDGSTS.E [R9+0x38004], desc[UR10][R174.64], !P6 ;  /* 0x38004000ae097fae */ /* 0x000fe2000f12184a */
[----:B------:R-:W-:-:S03]  /*d8b0*/  IMAD.WIDE R134, R2, 0x4, R198 ;  /* 0x0000000402867825 */ /* 0x000fc600078e02c6 */
[----:B------:R-:W4:Y:S04]  /*d8c0*/  LDL.LU.64 R198, [R1+0x360] ;  /* 0x0003600001c67983 */ /* 0x000f280000300a00 */
[----:B------:R-:W-:Y:S01]  /*d8d0*/  LDGSTS.E [R9+0x3c004], desc[UR10][R134.64], !P6 ;  /* 0x3c00400086097fae */ /* 0x000fe2000f12184a */
[----:B------:R-:W-:Y:S01]  /*d8e0*/  ISETP.GE.U32.AND P6, PT, R172, 0x7ffffef9, PT ;  /* 0x7ffffef9ac00780c */ /* 0x000fe20003fc6070 */
[----:B--2---:R-:W-:-:S04]  /*d8f0*/  IMAD.WIDE R190, R2, 0x4, R228 ;  /* 0x0000000402be7825 */ /* 0x004fc800078e02e4 */
[C---:B------:R-:W-:Y:S01]  /*d900*/  IMAD.WIDE R172, R2.reuse, 0x4, R224 ;  /* 0x0000000402ac7825 */ /* 0x040fe200078e02e0 */
[----:B------:R-:W-:Y:S04]  /*d910*/  LDGSTS.E [R9+0x38008], desc[UR10][R190.64], !P5 ;  /* 0x38008000be097fae */ /* 0x000fe8000e92184a */
[----:B------:R-:W-:Y:S01]  /*d920*/  LDGSTS.E [R9+0x3c008], desc[UR10][R172.64], !P5 ;  /* 0x3c008000ac097fae */ /* 0x000fe2000e92184a */
[----:B---3--:R-:W-:-:S03]  /*d930*/  IMAD.WIDE R180, R2, 0x4, R10 ;  /* 0x0000000402b47825 */ /* 0x008fc600078e020a */
[----:B------:R-:W2:Y:S04]  /*d940*/  LDL.LU.64 R10, [R1+0x358] ;  /* 0x00035800010a7983 */ /* 0x000ea80000300a00 */
[----:B------:R-:W3:Y:S01]  /*d950*/  LDL.LU.64 R228, [R1+0x350] ;  /* 0x0003500001e47983 */ /* 0x000ee20000300a00 */
[----:B------:R-:W-:-:S03]  /*d960*/  IMAD.WIDE R176, R2, 0x4, R200 ;  /* 0x0000000402b07825 */ /* 0x000fc600078e02c8 */
[----:B------:R-:W3:Y:S04]  /*d970*/  LDL.LU.64 R224, [R1+0x348] ;  /* 0x0003480001e07983 */ /* 0x000ee80000300a00 */
[----:B------:R-:W1:Y:S01]  /*d980*/  LDL.LU.64 R200, [R1+0x340] ;  /* 0x0003400001c87983 */ /* 0x000e620000300a00 */
[----:B------:R-:W-:-:S03]  /*d990*/  ISETP.GE.U32.AND P5, PT, R179, 0x7ffffedc, PT ;  /* 0x7ffffedcb300780c */ /* 0x000fc60003fa6070 */
[----:B------:R-:W-:Y:S04]  /*d9a0*/  LDGSTS.E [R9+0x3800c], desc[UR10][R180.64], !P1 ;  /* 0x3800c000b4097fae */ /* 0x000fe8000c92184a */
[----:B------:R-:W-:Y:S01]  /*d9b0*/  LDGSTS.E [R9+0x3c00c], desc[UR10][R176.64], !P1 ;  /* 0x3c00c000b0097fae */ /* 0x000fe2000c92184a */
[----:B------:R-:W-:Y:S01]  /*d9c0*/  ISETP.GE.U32.AND P1, PT, R178, 0x7ffffedb, PT ;  /* 0x7ffffedbb200780c */ /* 0x000fe20003f26070 */
[----:B----4-:R-:W-:-:S04]  /*d9d0*/  IMAD.WIDE R196, R2, 0x4, R238 ;  /* 0x0000000402c47825 */ /* 0x010fc800078e02ee */
[C---:B------:R-:W-:Y:S01]  /*d9e0*/  IMAD.WIDE R178, R2.reuse, 0x4, R242 ;  /* 0x0000000402b27825 */ /* 0x040fe200078e02f2 */
[----:B------:R-:W-:Y:S04]  /*d9f0*/  LDGSTS.E [R13+0x30000], desc[UR10][R196.64], !P2 ;  /* 0x30000000c40d7fae */ /* 0x000fe8000d12184a */
[----:B------:R-:W-:Y:S01]  /*da00*/  LDGSTS.E [R13+0x34000], desc[UR10][R178.64], !P2 ;  /* 0x34000000b20d7fae */ /* 0x000fe2000d12184a */
[----:B------:R-:W-:-:S05]  /*da10*/  IMAD.WIDE R184, R2, 0x4, R250 ;  /* 0x0000000402b87825 */ /* 0x000fca00078e02fa */
[----:B------:R-:W-:Y:S01]  /*da20*/  LDGSTS.E [R13+0x30004], desc[UR10][R184.64], !P4 ;  /* 0x30004000b80d7fae */ /* 0x000fe2000e12184a */
[----:B------:R-:W-:-:S03]  /*da30*/  IMAD.WIDE R182, R2, 0x4, R198 ;  /* 0x0000000402b67825 */ /* 0x000fc600078e02c6 */
[----:B------:R-:W4:Y:S04]  /*da40*/  LDL.LU.64 R198, [R1+0x338] ;  /* 0x0003380001c67983 */ /* 0x000f280000300a00 */
[----:B------:R-:W4:Y:S04]  /*da50*/  LDL.LU.64 R238, [R1+0x330] ;  /* 0x0003300001ee7983 */ /* 0x000f280000300a00 */
[----:B------:R-:W4:Y:S04]  /*da60*/  LDL.LU.64 R242, [R1+0x328] ;  /* 0x0003280001f27983 */ /* 0x000f280000300a00 */
[----:B------:R-:W4:Y:S04]  /*da70*/  LDL.LU.64 R250, [R1+0x260] ;  /* 0x0002600001fa7983 */ /* 0x000f280000300a00 */
[----:B------:R-:W-:Y:S01]  /*da80*/  LDGSTS.E [R13+0x34004], desc[UR10][R182.64], !P4 ;  /* 0x34004000b60d7fae */ /* 0x000fe2000e12184a */
[----:B--2---:R-:W-:-:S04]  /*da90*/  IMAD.WIDE R10, R2, 0x4, R10 ;  /* 0x00000004020a7825 */ /* 0x004fc800078e020a */
[C---:B---3--:R-:W-:Y:S01]  /*daa0*/  IMAD.WIDE R222, R2.reuse, 0x4, R228 ;  /* 0x0000000402de7825 */ /* 0x048fe200078e02e4 */
[----:B------:R2:W-:Y:S03]  /*dab0*/  STL.64 [R1+0x318], R10 ;  /* 0x0003180a01007387 */ /* 0x0005e60000100a00 */
[C---:B------:R-:W-:Y:S01]  /*dac0*/  IMAD.WIDE R194, R2.reuse, 0x4, R224 ;  /* 0x0000000402c27825 */ /* 0x040fe200078e02e0 */
[----:B------:R-:W-:Y:S03]  /*dad0*/  STL.64 [R1+0x310], R222 ;  /* 0x000310de01007387 */ /* 0x000fe60000100a00 */
[----:B-1----:R-:W-:Y:S01]  /*dae0*/  IMAD.WIDE R120, R2, 0x4, R200 ;  /* 0x0000000402787825 */ /* 0x002fe200078e02c8 */
[----:B------:R-:W-:Y:S04]  /*daf0*/  LDGSTS.E [R13+0x30008], desc[UR10][R10.64], !P0 ;  /* 0x300080000a0d7fae */ /* 0x000fe8000c12184a */
[----:B------:R-:W3:Y:S04]  /*db00*/  LDL.LU.64 R200, [R1+0x258] ;  /* 0x0002580001c87983 */ /* 0x000ee80000300a00 */
[----:B------:R-:W3:Y:S04]  /*db10*/  LDL.LU.64 R228, [R1+0x250] ;  /* 0x0002500001e47983 */ /* 0x000ee80000300a00 */
[----:B------:R1:W-:Y:S04]  /*db20*/  STL.64 [R1+0x308], R194 ;  /* 0x000308c201007387 */ /* 0x0003e80000100a00 */
[----:B------:R3:W-:Y:S04]  /*db30*/  STL.64 [R1+0x300], R120 ;  /* 0x0003007801007387 */ /* 0x0007e80000100a00 */
[----:B------:R-:W3:Y:S04]  /*db40*/  LDL.LU.64 R224, [R1+0x248] ;  /* 0x0002480001e07983 */ /* 0x000ee80000300a00 */
[----:B--2---:R-:W2:Y:S01]  /*db50*/  LDL.LU.64 R10, [R1+0x240] ;  /* 0x00024000010a7983 */ /* 0x004ea20000300a00 */
[----:B------:R-:W-:Y:S01]  /*db60*/  ISETP.GE.U32.AND P2, PT, R187, 0x7ffffeda, PT ;  /* 0x7ffffedabb00780c */ /* 0x000fe20003f46070 */
[----:B------:R-:W-:Y:S01]  /*db70*/  VIADD R187, R188, 0xffffff37 ;  /* 0xffffff37bcbb7836 */ /* 0x000fe20000000000 */
[----:B------:R-:W-:Y:S01]  /*db80*/  ISETP.GE.U32.AND P4, PT, R186, 0x7ffffed9, PT ;  /* 0x7ffffed9ba00780c */ /* 0x000fe20003f86070 */
[----:B------:R-:W-:Y:S01]  /*db90*/  LDGSTS.E [R13+0x34008], desc[UR10][R222.64], !P0 ;  /* 0x34008000de0d7fae */ /* 0x000fe2000c12184a */
[----:B------:R-:W-:-:S03]  /*dba0*/  IADD3 R186, R189, -0xca, RZ ;  /* 0xffffff36bdba7810 */ /* 0x000fc60007ffe0ff */
[----:B------:R1:W-:Y:S01]  /*dbb0*/  LDGSTS.E [R13+0x3000c], desc[UR10][R194.64], !P6 ;  /* 0x3000c000c20d7fae */ /* 0x0003e2000f12184a */
[----:B------:R-:W-:-:S03]  /*dbc0*/  ISETP.GE.U32.AND P0, PT, R187, 0x7ffffef8, PT ;  /* 0x7ffffef8bb00780c */ /* 0x000fc60003f06070 */
[----:B------:R2:W-:Y:S01]  /*dbd0*/  LDGSTS.E [R13+0x3400c], desc[UR10][R120.64], !P6 ;  /* 0x3400c000780d7fae */ /* 0x0005e2000f12184a */
[----:B------:R-:W-:-:S03]  /*dbe0*/  ISETP.GE.U32.AND P6, PT, R186, 0x7ffffef7, PT ;  /* 0x7ffffef7ba00780c */ /* 0x000fc60003fc6070 */
[----:B------:R-:W2:Y:S04]  /*dbf0*/  LDL.LU.64 R234, [R1+0x2f8] ;  /* 0x0002f80001ea7983 */ /* 0x000ea80000300a00 */
[----:B------:R-:W2:Y:S04]  /*dc00*/  LDL.LU.64 R230, [R1+0x238] ;  /* 0x0002380001e67983 */ /* 0x000ea80000300a00 */
[----:B------:R-:W2:Y:S01]  /*dc10*/  LDL.LU.64 R232, [R1+0x230] ;  /* 0x0002300001e87983 */ /* 0x000ea20000300a00 */
[----:B----4-:R-:W-:-:S04]  /*dc20*/  IMAD.WIDE R198, R2, 0x4, R198 ;  /* 0x0000000402c67825 */ /* 0x010fc800078e02c6 */
[C---:B------:R-:W-:Y:S01]  /*dc30*/  IMAD.WIDE R186, R2.reuse, 0x4, R238 ;  /* 0x0000000402ba7825 */ /* 0x040fe200078e02ee */
[----:B------:R-:W-:Y:S03]  /*dc40*/  LDGSTS.E [R13+0x38000], desc[UR10][R198.64], !P5 ;  /* 0x38000000c60d7fae */ /* 0x000fe6000e92184a */
[C---:B-1----:R-:W-:Y:S01]  /*dc50*/  IMAD.WIDE R194, R2.reuse, 0x4, R242 ;  /* 0x0000000402c27825 */ /* 0x042fe200078e02f2 */
[----:B------:R-:W-:Y:S03]  /*dc60*/  LDGSTS.E [R13+0x3c000], desc[UR10][R186.64], !P5 ;  /* 0x3c000000ba0d7fae */ /* 0x000fe6000e92184a */
[----:B------:R-:W-:Y:S01]  /*dc70*/  IMAD.WIDE R188, R2, 0x4, R250 ;  /* 0x0000000402bc7825 */ /* 0x000fe200078e02fa */
[----:B------:R-:W-:Y:S04]  /*dc80*/  LDGSTS.E [R13+0x38004], desc[UR10][R194.64], !P1 ;  /* 0x38004000c20d7fae */ /* 0x000fe8000c92184a */
[----:B------:R-:W4:Y:S01]  /*dc90*/  LDL.LU.64 R250, [R1+0x228] ;  /* 0x0002280001fa7983 */ /* 0x000f220000300a00 */
[----:B------:R-:W-:-:S03]  /*dca0*/  ISETP.GE.U32.AND P5, PT, R193, 0x7ffffef6, PT ;  /* 0x7ffffef6c100780c */ /* 0x000fc60003fa6070 */
[----:B------:R-:W-:Y:S01]  /*dcb0*/  LDGSTS.E [R13+0x3c004], desc[UR10][R188.64], !P1 ;  /* 0x3c004000bc0d7fae */ /* 0x000fe2000c92184a */
[----:B------:R-:W-:-:S03]  /*dcc0*/  ISETP.GE.U32.AND P1, PT, R192, 0x7ffffef5, PT ;  /* 0x7ffffef5c000780c */ /* 0x000fc60003f26070 */
[----:B------:R-:W4:Y:S01]  /*dcd0*/  LDL.LU.64 R236, [R1+0x220] ;  /* 0x0002200001ec7983 */ /* 0x000f220000300a00 */
[----:B---3--:R-:W-:-:S04]  /*dce0*/  IMAD.WIDE R192, R2, 0x4, R228 ;  /* 0x0000000402c07825 */ /* 0x008fc800078e02e4 */
[C---:B--2---:R-:W-:Y:S02]  /*dcf0*/  IMAD.WIDE R228, R2.reuse, 0x4, R10 ;  /* 0x0000000402e47825 */ /* 0x044fe400078e020a */
[----:B------:R-:W2:Y:S04]  /*dd00*/  LDL.LU.64 R10, [R1+0x218] ;  /* 0x00021800010a7983 */ /* 0x000ea80000300a00 */
[----:B------:R-:W3:Y:S04]  /*dd10*/  LDL.LU.64 R238, [R1+0x210] ;  /* 0x0002100001ee7983 */ /* 0x000ee80000300a00 */
[----:B------:R-:W3:Y:S01]  /*dd20*/  LDL.LU.64 R242, [R1+0x208] ;  /* 0x0002080001f27983 */ /* 0x000ee20000300a00 */
[----:B------:R-:W-:-:S04]  /*dd30*/  IMAD.WIDE R200, R2, 0x4, R200 ;  /* 0x0000000402c87825 */ /* 0x000fc800078e02c8 */
[C---:B------:R-:W-:Y:S01]  /*dd40*/  IMAD.WIDE R234, R2.reuse, 0x4, R234 ;  /* 0x0000000402ea7825 */ /* 0x040fe200078e02ea */
[----:B------:R-:W-:Y:S03]  /*dd50*/  LDGSTS.E [R13+0x38008], desc[UR10][R200.64], !P2 ;  /* 0x38008000c80d7fae */ /* 0x000fe6000d12184a */
[C---:B------:R-:W-:Y:S01]  /*dd60*/  IMAD.WIDE R226, R2.reuse, 0x4, R230 ;  /* 0x0000000402e27825 */ /* 0x040fe200078e02e6 */
[----:B------:R-:W-:Y:S03]  /*dd70*/  STL.64 [R1+0x2f0], R234 ;  /* 0x0002f0ea01007387 */ /* 0x000fe60000100a00 */
[C---:B------:R-:W-:Y:S01]  /*dd80*/  IMAD.WIDE R224, R2.reuse, 0x4, R224 ;  /* 0x0000000402e07825 */ /* 0x040fe200078e02e0 */
[----:B------:R1:W-:Y:S03]  /*dd90*/  STL.64 [R1+0x2e8], R226 ;  /* 0x0002e8e201007387 */ /* 0x0003e60000100a00 */
[C---:B------:R-:W-:Y:S01]  /*dda0*/  IMAD.WIDE R222, R2.reuse, 0x4, R232 ;  /* 0x0000000402de7825 */ /* 0x040fe200078e02e8 */
[----:B------:R-:W-:Y:S04]  /*ddb0*/  LDGSTS.E [R13+0x3c008], desc[UR10][R192.64], !P2 ;  /* 0x3c008000c00d7fae */ /* 0x000fe8000d12184a */
[----:B------:R-:W3:Y:S04]  /*ddc0*/  LDL.LU.64 R232, [R1+0x200] ;  /* 0x0002000001e87983 */ /* 0x000ee80000300a00 */
[----:B------:R-:W-:Y:S04]  /*ddd0*/  LDGSTS.E [R13+0x3800c], desc[UR10][R224.64], !P4 ;  /* 0x3800c000e00d7fae */ /* 0x000fe8000e12184a */
[----:B------:R-:W3:Y:S04]  /*dde0*/  LDL.LU.64 R230, [R1+0x1f8] ;  /* 0x0001f80001e67983 */ /* 0x000ee80000300a00 */
[----:B------:R-:W-:Y:S04]  /*ddf0*/  LDGSTS.E [R13+0x3c00c], desc[UR10][R228.64], !P4 ;  /* 0x3c00c000e40d7fae */ /* 0x000fe8000e12184a */
[----:B------:R3:W-:Y:S04]  /*de00*/  STL.64 [R1+0x2e0], R222 ;  /* 0x0002e0de01007387 */ /* 0x0007e80000100a00 */
[----:B------:R-:W-:Y:S04]  /*de10*/  LDGSTS.E [R15+0x30000], desc[UR10][R234.64], !P0 ;  /* 0x30000000ea0f7fae */ /* 0x000fe8000c12184a */
[----:B------:R1:W-:Y:S04]  /*de20*/  LDGSTS.E [R15+0x34000], desc[UR10][R226.64], !P0 ;  /* 0x34000000e20f7fae */ /* 0x0003e8000c12184a */
[----:B------:R3:W-:Y:S01]  /*de30*/  LDGSTS.E [R15+0x30004], desc[UR10][R222.64], !P6 ;  /* 0x30004000de0f7fae */ /* 0x0007e2000f12184a */
[----:B----4-:R-:W-:-:S05]  /*de40*/  IMAD.WIDE R120, R2, 0x4, R250 ;  /* 0x0000000402787825 */ /* 0x010fca00078e02fa */
[----:B------:R4:W-:Y:S01]  /*de50*/  STL.64 [R1+0x2d8], R120 ;  /* 0x0002d87801007387 */ /* 0x0009e20000100a00 */
[----:B-1----:R-:W-:-:S03]  /*de60*/  IMAD.WIDE R226, R2, 0x4, R236 ;  /* 0x0000000402e27825 */ /* 0x002fc600078e02ec */
[----:B------:R-:W4:Y:S04]  /*de70*/  LDL.LU.64 R234, [R1+0x1f0] ;  /* 0x0001f00001ea7983 */ /* 0x000f280000300a00 */
[----:B------:R-:W4:Y:S04]  /*de80*/  LDL.LU.64 R250, [R1+0x1e8] ;  /* 0x0001e80001fa7983 */ /* 0x000f280000300a00 */
[----:B------:R4:W-:Y:S04]  /*de90*/  LDGSTS.E [R15+0x34004], desc[UR10][R120.64], !P6 ;  /* 0x34004000780f7fae */ /* 0x0009e8000f12184a */
[----:B------:R-:W-:Y:S04]  /*dea0*/  STL.64 [R1+0x2d0], R226 ;  /* 0x0002d0e201007387 */ /* 0x000fe80000100a00 */
[----:B------:R1:W-:Y:S01]  /*deb0*/  LDGSTS.E [R15+0x30008], desc[UR10][R226.64], !P5 ;  /* 0x30008000e20f7fae */ /* 0x0003e2000e92184a */
[----:B--2---:R-:W-:-:S04]  /*dec0*/  IMAD.WIDE R10, R2, 0x4, R10 ;  /* 0x00000004020a7825 */ /* 0x004fc800078e020a */
[C---:B---3--:R-:W-:Y:S01]  /*ded0*/  IMAD.WIDE R222, R2.reuse, 0x4, R238 ;  /* 0x0000000402de7825 */ /* 0x048fe200078e02ee */
[----:B------:R2:W-:Y:S03]  /*dee0*/  STL.64 [R1+0x2c8], R10 ;  /* 0x0002c80a01007387 */ /* 0x0005e60000100a00 */
[----:B----4-:R-:W-:Y:S01]  /*def0*/  IMAD.WIDE R120, R2, 0x4, R242 ;  /* 0x0000000402787825 */ /* 0x010fe200078e02f2 */
[----:B------:R-:W3:Y:S04]  /*df00*/  LDL.LU.64 R238, [R1+0x1e0] ;  /* 0x0001e00001ee7983 */ /* 0x000ee80000300a00 */
[----:B------:R-:W4:Y:S04]  /*df10*/  LDL.LU.64 R236, [R1+0x1d8] ;  /* 0x0001d80001ec7983 */ /* 0x000f280000300a00 */
[----:B------:R3:W-:Y:S04]  /*df20*/  STL.64 [R1+0x2c0], R222 ;  /* 0x0002c0de01007387 */ /* 0x0007e80000100a00 */
[----:B------:R3:W-:Y:S04]  /*df30*/  STL.64 [R1+0x2b8], R120 ;  /* 0x0002b87801007387 */ /* 0x0007e80000100a00 */
[----:B------:R-:W4:Y:S04]  /*df40*/  LDL.LU.64 R242, [R1+0x1d0] ;  /* 0x0001d00001f27983 */ /* 0x000f280000300a00 */
[----:B------:R-:W-:Y:S01]  /*df50*/  LDGSTS.E [R15+0x34008], desc[UR10][R10.64], !P5 ;  /* 0x340080000a0f7fae */ /* 0x000fe2000e92184a */
[----:B------:R-:W-:-:S03]  /*df60*/  ISETP.GE.U32.AND P2, PT, R241, 0x7ffffed8, PT ;  /* 0x7ffffed8f100780c */ /* 0x000fc60003f46070 */
[----:B--2---:R-:W2:Y:S01]  /*df70*/  LDL.LU.64 R10, [R1+0x1c8] ;  /* 0x0001c800010a7983 */ /* 0x004ea20000300a00 */
[----:B------:R-:W-:Y:S01]  /*df80*/  IMAD.WIDE R232, R2, 0x4, R232 ;  /* 0x0000000402e87825 */ /* 0x000fe200078e02e8 */
[----:B------:R-:W-:Y:S02]  /*df90*/  ISETP.GE.U32.AND P4, PT, R240, 0x7ffffed7, PT ;  /* 0x7ffffed7f000780c */ /* 0x000fe40003f86070 */
[----:B------:R3:W-:Y:S01]  /*dfa0*/  LDGSTS.E [R15+0x3000c], desc[UR10][R222.64], !P1 ;  /* 0x3000c000de0f7fae */ /* 0x0007e2000c92184a */
[----:B-1----:R-:W-:-:S03]  /*dfb0*/  IMAD.WIDE R226, R2, 0x4, R230 ;  /* 0x0000000402e27825 */ /* 0x002fc600078e02e6 */
[----:B------:R1:W-:Y:S01]  /*dfc0*/  LDGSTS.E [R15+0x3400c], desc[UR10][R120.64], !P1 ;  /* 0x3400c000780f7fae */ /* 0x0003e2000c92184a */
[----:B------:R-:W-:-:S03]  /*dfd0*/  VIADD R241, R244, 0xffffff15 ;  /* 0xffffff15f4f17836 */ /* 0x000fc60000000000 */
[----:B------:R1:W-:Y:S01]  /*dfe0*/  STL.64 [R1+0x288], R232 ;  /* 0x000288e801007387 */ /* 0x0003e20000100a00 */
[----:B---3--:R-:W-:-:S03]  /*dff0*/  IMAD.WIDE R238, R2, 0x4, R238 ;  /* 0x0000000402ee7825 */ /* 0x008fc600078e02ee */
[----:B------:R4:W-:Y:S01]  /*e000*/  STL.64 [R1+0x280], R226 ;  /* 0x000280e201007387 */ /* 0x0009e20000100a00 */
[----:B------:R-:W-:-:S03]  /*e010*/  IMAD.WIDE R222, R2, 0x4, R234 ;  /* 0x0000000402de7825 */ /* 0x000fc600078e02ea */
[----:B------:R-:W-:Y:S01]  /*e020*/  LDGSTS.E [R15+0x38000], desc[UR10][R232.64], !P2 ;  /* 0x38000000e80f7fae */ /* 0x000fe2000d12184a */
[----:B-1----:R-:W-:-:S03]  /*e030*/  IMAD.WIDE R120, R2, 0x4, R250 ;  /* 0x0000000402787825 */ /* 0x002fc600078e02fa */
[----:B------:R-:W3:Y:S01]  /*e040*/  LDL.LU.64 R234, [R1+0x1c0] ;  /* 0x0001c00001ea7983 */ /* 0x000ee20000300a00 */
[----:B------:R-:W-:Y:S01]  /*e050*/  ISETP.GE.U32.AND P0, PT, R241, 0x7ffffed6, PT ;  /* 0x7ffffed6f100780c */ /* 0x000fe20003f06070 */
[----:B------:R-:W1:Y:S02]  /*e060*/  LDC R244, c[0x0][0x230] ;  /* 0x00008c00fff47b82 */ /* 0x000e640000000800 */
[----:B------:R-:W3:Y:S04]  /*e070*/  LDL.LU.64 R230, [R1+0x1b8] ;  /* 0x0001b80001e67983 */ /* 0x000ee80000300a00 */
[----:B------:R2:W-:Y:S04]  /*e080*/  STL.64 [R1+0x278], R222 ;  /* 0x000278de01007387 */ /* 0x0005e80000100a00 */
[----:B------:R2:W-:Y:S04]  /*e090*/  STL.64 [R1+0x270], R120 ;  /* 0x0002707801007387 */ /* 0x0005e80000100a00 */
[----:B------:R-:W3:Y:S04]  /*e0a0*/  LDL.LU.64 R232, [R1+0x1b0] ;  /* 0x0001b00001e87983 */ /* 0x000ee80000300a00 */
[----:B------:R4:W-:Y:S04]  /*e0b0*/  LDGSTS.E [R15+0x3c000], desc[UR10][R226.64], !P2 ;  /* 0x3c000000e20f7fae */ /* 0x0009e8000d12184a */
[----:B------:R-:W3:Y:S04]  /*e0c0*/  LDL.LU.64 R250, [R1+0x1a8] ;  /* 0x0001a80001fa7983 */ /* 0x000ee80000300a00 */
[----:B------:R2:W-:Y:S01]  /*e0d0*/  LDGSTS.E [R15+0x38004], desc[UR10][R222.64], !P4 ;  /* 0x38004000de0f7fae */ /* 0x0005e2000e12184a */
[----:B----4-:R-:W-:-:S03]  /*e0e0*/  IMAD.WIDE R226, R2, 0x4, R236 ;  /* 0x0000000402e27825 */ /* 0x010fc600078e02ec */
[----:B------:R4:W-:Y:S04]  /*e0f0*/  LDGSTS.E [R15+0x3c004], desc[UR10][R120.64], !P4 ;  /* 0x3c004000780f7fae */ /* 0x0009e8000e12184a */
[----:B------:R1:W-:Y:S01]  /*e100*/  STL.64 [R1+0x268], R238 ;  /* 0x000268ee01007387 */ /* 0x0003e20000100a00 */
[----:B--2---:R-:W-:-:S03]  /*e110*/  IMAD.WIDE R222, R2, 0x4, R242 ;  /* 0x0000000402de7825 */ /* 0x004fc600078e02f2 */
[----:B------:R2:W-:Y:S01]  /*e120*/  STL.64 [R1+0x260], R226 ;  /* 0x000260e201007387 */ /* 0x0005e20000100a00 */
[----:B----4-:R-:W-:-:S03]  /*e130*/  IMAD.WIDE R120, R2, 0x4, R10 ;  /* 0x0000000402787825 */ /* 0x010fc600078e020a */
[----:B------:R-:W4:Y:S04]  /*e140*/  LDL.LU.64 R236, [R1+0x1a0] ;  /* 0x0001a00001ec7983 */ /* 0x000f280000300a00 */
[----:B------:R-:W4:Y:S04]  /*e150*/  LDL.LU.64 R10, [R1+0x198] ;  /* 0x00019800010a7983 */ /* 0x000f280000300a00 */
[----:B------:R2:W-:Y:S04]  /*e160*/  STL.64 [R1+0x258], R222 ;  /* 0x000258de01007387 */ /* 0x0005e80000100a00 */
[----:B------:R-:W-:Y:S04]  /*e170*/  LDGSTS.E [R15+0x38008], desc[UR10][R238.64], !P0 ;  /* 0x38008000ee0f7fae */ /* 0x000fe8000c12184a */
[----:B------:R2:W-:Y:S01]  /*e180*/  STL.64 [R1+0x250], R120 ;  /* 0x0002507801007387 */ /* 0x0005e20000100a00 */
[----:B------:R-:W-:Y:S01]  /*e190*/  IADD3 R240, R245, -0xec, RZ ;  /* 0xffffff14f5f07810 */ /* 0x000fe20007ffe0ff */
[----:B------:R-:W-:Y:S01]  /*e1a0*/  VIADD R241, R247, 0xffffff33 ;  /* 0xffffff33f7f17836 */ /* 0x000fe20000000000 */
[----:B------:R-:W4:Y:S01]  /*e1b0*/  LDC R245, c[0x0][0x230] ;  /* 0x00008c00fff57b82 */ /* 0x000f220000000800 */
[----:B------:R2:W-:Y:S04]  /*e1c0*/  LDGSTS.E [R15+0x3c008], desc[UR10][R226.64], !P0 ;  /* 0x3c008000e20f7fae */ /* 0x0005e8000c12184a */
[----:B-1----:R-:W4:Y:S01]  /*e1d0*/  LDL.LU.64 R238, [R1+0x190] ;  /* 0x0001900001ee7983 */ /* 0x002f220000300a00 */
[----:B------:R-:W-:-:S02]  /*e1e0*/  ISETP.GE.U32.AND P6, PT, R240, 0x7ffffed5, PT ;  /* 0x7ffffed5f000780c */ /* 0x000fc40003fc6070 */
[----:B------:R-:W1:Y:S01]  /*e1f0*/  LDC R247, c[0x0][0x230] ;  /* 0x00008c00fff77b82 */ /* 0x000e620000000800 */
[----:B------:R-:W4:Y:S01]  /*e200*/  LDL.LU.64 R242, [R1+0x188] ;  /* 0x0001880001f27983 */ /* 0x000f220000300a00 */
[----:B------:R-:W-:Y:S01]  /*e210*/  ISETP.GE.U32.AND P5, PT, R241, 0x7ffffef4, PT ;  /* 0x7ffffef4f100780c */ /* 0x000fe20003fa6070 */
[----:B------:R-:W-:Y:S01]  /*e220*/  VIADD R240, R248, 0xffffff32 ;  /* 0xffffff32f8f07836 */ /* 0x000fe20000000000 */
[----:B------:R-:W-:-:S04]  /*e230*/  IADD3 R241, R246, -0xcf, RZ ;  /* 0xffffff31f6f17810 */ /* 0x000fc80007ffe0ff */
[----:B------:R-:W-:Y:S01]  /*e240*/  ISETP.GE.U32.AND P1, PT, R240, 0x7ffffef3, PT ;  /* 0x7ffffef3f000780c */ /* 0x000fe20003f26070 */
[----:B------:R-:W1:Y:S02]  /*e250*/  LDC R248, c[0x0][0x230] ;  /* 0x00008c00fff87b82 */ /* 0x000e640000000800 */
[----:B------:R2:W-:Y:S04]  /*e260*/  LDGSTS.E [R15+0x3800c], desc[UR10][R222.64], !P6 ;  /* 0x3800c000de0f7fae */ /* 0x0005e8000f12184a */
[----:B------:R2:W-:Y:S01]  /*e270*/  LDGSTS.E [R15+0x3c00c], desc[UR10][R120.64], !P6 ;  /* 0x3c00c000780f7fae */ /* 0x0005e2000f12184a */
[----:B------:R-:W-:Y:S01]  /*e280*/  ISETP.GE.U32.AND P2, PT, R241, 0x7ffffef2, PT ;  /* 0x7ffffef2f100780c */ /* 0x000fe20003f46070 */
[----:B------:R-:W1:Y:S01]  /*e290*/  LDC R246, c[0x0][0x230] ;  /* 0x00008c00fff67b82 */ /* 0x000e620000000800 */
[----:B---3--:R-:W-:-:S04]  /*e2a0*/  IMAD.WIDE R234, R2, 0x4, R234 ;  /* 0x0000000402ea7825 */ /* 0x008fc800078e02ea */
[C---:B--2---:R-:W-:Y:S01]  /*e2b0*/  IMAD.WIDE R226, R2.reuse, 0x4, R230 ;  /* 0x0000000402e27825 */ /* 0x044fe200078e02e6 */
[----:B------:R2:W-:Y:S04]  /*e2c0*/  STL.64 [R1+0x2b0], R234 ;  /* 0x0002b0ea01007387 */ /* 0x0005e80000100a00 */
[----:B------:R4:W-:Y:S04]  /*e2d0*/  STL.64 [R1+0x2a8], R226 ;  /* 0x0002a8e201007387 */ /* 0x0009e80000100a00 */
[----:B------:R-:W-:Y:S01]  /*e2e0*/  LDGSTS.E [R16+0x30000], desc[UR10][R234.64], !P5 ;  /* 0x30000000ea107fae */ /* 0x000fe2000e92184a */
[----:B------:R-:W-:-:S03]  /*e2f0*/  IMAD.WIDE R222, R2, 0x4, R232 ;  /* 0x0000000402de7825 */ /* 0x000fc600078e02e8 */
[----:B------:R4:W-:Y:S04]  /*e300*/  LDGSTS.E [R16+0x34000], desc[UR10][R226.64], !P5 ;  /* 0x34000000e2107fae */ /* 0x0009e8000e92184a */
[----:B------:R-:W3:Y:S01]  /*e310*/  LDL.LU.64 R232, [R1+0x180] ;  /* 0x0001800001e87983 */ /* 0x000ee20000300a00 */
[----:B------:R-:W-:-:S03]  /*e320*/  IMAD.WIDE R120, R2, 0x4, R250 ;  /* 0x0000000402787825 */ /* 0x000fc600078e02fa */
[----:B------:R-:W3:Y:S04]  /*e330*/  LDL.LU.64 R230, [R1+0x178] ;  /* 0x0001780001e67983 */ /* 0x000ee80000300a00 */
[----:B------:R1:W-:Y:S04]  /*e340*/  STL.64 [R1+0x2a0], R222 ;  /* 0x0002a0de01007387 */ /* 0x0003e80000100a00 */
[----:B------:R1:W-:Y:S04]  /*e350*/  STL.64 [R1+0x298], R120 ;  /* 0x0002987801007387 */ /* 0x0003e80000100a00 */
[----:B--2---:R-:W2:Y:S04]  /*e360*/  LDL.LU.64 R234, [R1+0x170] ;  /* 0x0001700001ea7983 */ /* 0x004ea80000300a00 */
[----:B------:R-:W2:Y:S04]  /*e370*/  LDL.LU.64 R250, [R1+0x168] ;  /* 0x0001680001fa7983 */ /* 0x000ea80000300a00 */
[----:B------:R1:W-:Y:S01]  /*e380*/  LDGSTS.E [R16+0x30004], desc[UR10][R222.64], !P1 ;  /* 0x30004000de107fae */ /* 0x0003e2000c92184a */
[----:B----4-:R-:W-:-:S03]  /*e390*/  IMAD.WIDE R226, R2, 0x4, R236 ;  /* 0x0000000402e27825 */ /* 0x010fc600078e02ec */
[----:B------:R4:W-:Y:S01]  /*e3a0*/  LDGSTS.E [R16+0x34004], desc[UR10][R120.64], !P1 ;  /* 0x3400400078107fae */ /* 0x0009e2000c92184a */
[----:B------:R-:W-:-:S03]  /*e3b0*/  IMAD.WIDE R10, R2, 0x4, R10 ;  /* 0x00000004020a7825 */ /* 0x000fc600078e020a */
[----:B------:R-:W-:Y:S04]  /*e3c0*/  STL.64 [R1+0x290], R226 ;  /* 0x000290e201007387 */ /* 0x000fe80000100a00 */
[----:B------:R4:W-:Y:S04]  /*e3d0*/  STL.64 [R1+0x248], R10 ;  /* 0x0002480a01007387 */ /* 0x0009e80000100a00 */
[----:B------:R3:W-:Y:S04]  /*e3e0*/  LDGSTS.E [R16+0x30008], desc[UR10][R226.64], !P2 ;  /* 0x30008000e2107fae */ /* 0x0007e8000d12184a */
[----:B------:R-:W-:Y:S01]  /*e3f0*/  LDGSTS.E [R16+0x34008], desc[UR10][R10.64], !P2 ;  /* 0x340080000a107fae */ /* 0x000fe2000d12184a */
[----:B-1----:R-:W-:-:S03]  /*e400*/  IMAD.WIDE R222, R2, 0x4, R238 ;  /* 0x0000000402de7825 */ /* 0x002fc600078e02ee */
[----:B------:R-:W2:Y:S01]  /*e410*/  LDL.LU.64 R238, [R1+0x160] ;  /* 0x0001600001ee7983 */ /* 0x000ea20000300a00 */
[----:B----4-:R-:W-:-:S03]  /*e420*/  IMAD.WIDE R120, R2, 0x4, R242 ;  /* 0x0000000402787825 */ /* 0x010fc600078e02f2 */
[----:B------:R-:W4:Y:S04]  /*e430*/  LDL.LU.64 R236, [R1+0x158] ;  /* 0x0001580001ec7983 */ /* 0x000f280000300a00 */
[----:B------:R2:W-:Y:S04]  /*e440*/  STL.64 [R1+0x240], R222 ;  /* 0x000240de01007387 */ /* 0x0005e80000100a00 */
[----:B------:R1:W-:Y:S04]  /*e450*/  STL.64 [R1+0x238], R120 ;  /* 0x0002387801007387 */ /* 0x0003e80000100a00 */
[----:B------:R-:W4:Y:S04]  /*e460*/  LDL.LU.64 R242, [R1+0x150] ;  /* 0x0001500001f27983 */ /* 0x000f280000300a00 */
[----:B------:R-:W4:Y:S01]  /*e470*/  LDL.LU.64 R10, [R1+0x148] ;  /* 0x00014800010a7983 */ /* 0x000f220000300a00 */
[----:B------:R-:W-:-:S02]  /*e480*/  VIADD R240, R252, 0xffffff30 ;  /* 0xffffff30fcf07836 */ /* 0x000fc40000000000 */
[----:B------:R-:W-:Y:S01]  /*e490*/  VIADD R241, R245, 0xffffff13 ;  /* 0xffffff13f5f17836 */ /* 0x000fe20000000000 */
[----:B------:R-:W4:Y:S02]  /*e4a0*/  LDC R252, c[0x0][0x230] ;  /* 0x00008c00fffc7b82 */ /* 0x000f240000000800 */
[----:B------:R-:W-:Y:S02]  /*e4b0*/  ISETP.GE.U32.AND P4, PT, R240, 0x7ffffef1, PT ;  /* 0x7ffffef1f000780c */ /* 0x000fe40003f86070 */
[----:B------:R-:W-:Y:S02]  /*e4c0*/  ISETP.GE.U32.AND P0, PT, R241, 0x7ffffed4, PT ;  /* 0x7ffffed4f100780c */ /* 0x000fe40003f06070 */
[----:B------:R-:W-:Y:S01]  /*e4d0*/  IADD3 R240, R249, -0xee, RZ ;  /* 0xffffff12f9f07810 */ /* 0x000fe20007ffe0ff */
[----:B------:R-:W-:Y:S01]  /*e4e0*/  VIADD R241, R244, 0xffffff11 ;  /* 0xffffff11f4f17836 */ /* 0x000fe20000000000 */
[----:B------:R-:W4:Y:S02]  /*e4f0*/  LDC R245, c[0x0][0x230] ;  /* 0x00008c00fff57b82 */ /* 0x000f240000000800 */
[----:B------:R-:W-:-:S05]  /*e500*/  ISETP.GE.U32.AND P6, PT, R240, 0x7ffffed3, PT ;  /* 0x7ffffed3f000780c */ /* 0x000fca0003fc6070 */
[----:B------:R2:W-:Y:S01]  /*e510*/  LDGSTS.E [R16+0x3000c], desc[UR10][R222.64], !P4 ;  /* 0x3000c000de107fae */ /* 0x0005e2000e12184a */
[----:B------:R-:W4:Y:S03]  /*e520*/  LDC R249, c[0x0][0x230] ;  /* 0x00008c00fff97b82 */ /* 0x000f260000000800 */
[----:B------:R1:W-:Y:S01]  /*e530*/  LDGSTS.E [R16+0x3400c], desc[UR10][R120.64], !P4 ;  /* 0x3400c00078107fae */ /* 0x0003e2000e12184a */
[----:B------:R-:W-:-:S04]  /*e540*/  ISETP.GE.U32.AND P5, PT, R241, 0x7ffffed2, PT ;  /* 0x7ffffed2f100780c */ /* 0x000fc80003fa6070 */
[----:B------:R-:W4:Y:S01]  /*e550*/  LDC R244, c[0x0][0x230] ;  /* 0x00008c00fff47b82 */ /* 0x000f220000000800 */
[----:B---3--:R-:W-:-:S04]  /*e560*/  IMAD.WIDE R232, R2, 0x4, R232 ;  /* 0x0000000402e87825 */ /* 0x008fc800078e02e8 */
[C---:B------:R-:W-:Y:S01]  /*e570*/  IMAD.WIDE R226, R2.reuse, 0x4, R230 ;  /* 0x0000000402e27825 */ /* 0x040fe200078e02e6 */
[----:B------:R3:W-:Y:S04]  /*e580*/  STL.64 [R1+0x228], R232 ;  /* 0x000228e801007387 */ /* 0x0007e80000100a00 */
[----:B------:R4:W-:Y:S04]  /*e590*/  STL.64 [R1+0x220], R226 ;  /* 0x000220e201007387 */ /* 0x0009e80000100a00 */
[----:B------:R-:W-:Y:S01]  /*e5a0*/  LDGSTS.E [R16+0x38000], desc[UR10][R232.64], !P0 ;  /* 0x38000000e8107fae */ /* 0x000fe2000c12184a */
[----:B--2---:R-:W-:-:S03]  /*e5b0*/  IMAD.WIDE R222, R2, 0x4, R234 ;  /* 0x0000000402de7825 */ /* 0x004fc600078e02ea */
[----:B------:R4:W-:Y:S01]  /*e5c0*/  LDGSTS.E [R16+0x3c000], desc[UR10][R226.64], !P0 ;  /* 0x3c000000e2107fae */ /* 0x0009e2000c12184a */
[----:B-1----:R-:W-:-:S03]  /*e5d0*/  IMAD.WIDE R120, R2, 0x4, R250 ;  /* 0x0000000402787825 */ /* 0x002fc600078e02fa */
[----:B------:R-:W2:Y:S04]  /*e5e0*/  LDL.LU.64 R234, [R1+0x140] ;  /* 0x0001400001ea7983 */ /* 0x000ea80000300a00 */
[----:B------:R-:W2:Y:S04]  /*e5f0*/  LDL.LU.64 R230, [R1+0x138] ;  /* 0x0001380001e67983 */ /* 0x000ea80000300a00 */
[----:B------:R1:W-:Y:S04]  /*e600*/  STL.64 [R1+0x218], R222 ;  /* 0x000218de01007387 */ /* 0x0003e80000100a00 */
[----:B------:R1:W-:Y:S04]  /*e610*/  STL.64 [R1+0x210], R120 ;  /* 0x0002107801007387 */ /* 0x0003e80000100a00 */
[----:B---3--:R-:W3:Y:S04]  /*e620*/  LDL.LU.64 R232, [R1+0x130] ;  /* 0x0001300001e87983 */ /* 0x008ee80000300a00 */
[----:B------:R-:W3:Y:S04]  /*e630*/  LDL.LU.64 R250, [R1+0x128] ;  /* 0x0001280001fa7983 */ /* 0x000ee80000300a00 */
[----:B------:R1:W-:Y:S04]  /*e640*/  LDGSTS.E [R16+0x38004], desc[UR10][R222.64], !P6 ;  /* 0x38004000de107fae */ /* 0x0003e8000f12184a */
[----:B------:R1:W-:Y:S01]  /*e650*/  LDGSTS.E [R16+0x3c004], desc[UR10][R120.64], !P6 ;  /* 0x3c00400078107fae */ /* 0x0003e2000f12184a */
[----:B------:R-:W-:-:S04]  /*e660*/  IMAD.WIDE R238, R2, 0x4, R238 ;  /* 0x0000000402ee7825 */ /* 0x000fc800078e02ee */
[C---:B----4-:R-:W-:Y:S01]  /*e670*/  IMAD.WIDE R226, R2.reuse, 0x4, R236 ;  /* 0x0000000402e27825 */ /* 0x050fe200078e02ec */
[----:B------:R4:W-:Y:S04]  /*e680*/  STL.64 [R1+0x208], R238 ;  /* 0x000208ee01007387 */ /* 0x0009e80000100a00 */
[----:B------:R2:W-:Y:S04]  /*e690*/  STL.64 [R1+0x200], R226 ;  /* 0x000200e201007387 */ /* 0x0005e80000100a00 */
[----:B------:R-:W3:Y:S01]  /*e6a0*/  LDL.LU.64 R236, [R1+0x120] ;  /* 0x0001200001ec7983 */ /* 0x000ee20000300a00 */
[----:B-1----:R-:W-:-:S03]  /*e6b0*/  IMAD.WIDE R222, R2, 0x4, R242 ;  /* 0x0000000402de7825 */ /* 0x002fc600078e02f2 */
[----:B------:R-:W-:Y:S01]  /*e6c0*/  LDGSTS.E [R16+0x38008], desc[UR10][R238.64], !P5 ;  /* 0x38008000ee107fae */ /* 0x000fe2000e92184a */
[----:B------:R-:W-:-:S04]  /*e6d0*/  IMAD.WIDE R120, R2, 0x4, R10 ;  /* 0x0000000402787825 */ /* 0x000fc800078e020a */
[----:B------:R-:W-:Y:S01]  /*e6e0*/  VIADD R240, R248, 0xffffff10 ;  /* 0xffffff10f8f07836 */ /* 0x000fe20000000000 */
[----:B------:R-:W3:Y:S01]  /*e6f0*/  LDL.LU.64 R10, [R1+0x118] ;  /* 0x00011800010a7983 */ /* 0x000ee20000300a00 */
[----:B------:R-:W-:Y:S01]  /*e700*/  IADD3 R241, R247, -0xd1, RZ ;  /* 0xffffff2ff7f17810 */ /* 0x000fe20007ffe0ff */
[----:B------:R-:W1:Y:S02]  /*e710*/  LDC R248, c[0x0][0x230] ;  /* 0x00008c00fff87b82 */ /* 0x000e640000000800 */
[----:B------:R3:W-:Y:S04]  /*e720*/  STL.64 [R1+0x1f8], R222 ;  /* 0x0001f8de01007387 */ /* 0x0007e80000100a00 */
[----:B------:R3:W-:Y:S01]  /*e730*/  STL.64 [R1+0x1f0], R120 ;  /* 0x0001f07801007387 */ /* 0x0007e20000100a00 */
[----:B------:R-:W-:Y:S01]  /*e740*/  ISETP.GE.U32.AND P1, PT, R240, 0x7ffffed1, PT ;  /* 0x7ffffed1f000780c */ /* 0x000fe20003f26070 */
[----:B------:R-:W1:Y:S02]  /*e750*/  LDC R247, c[0x0][0x230] ;  /* 0x00008c00fff77b82 */ /* 0x000e640000000800 */
[----:B----4-:R-:W4:Y:S04]  /*e760*/  LDL.LU.64 R238, [R1+0x110] ;  /* 0x0001100001ee7983 */ /* 0x010f280000300a00 */
[----:B------:R-:W4:Y:S01]  /*e770*/  LDL.LU.64 R242, [R1+0x108] ;  /* 0x0001080001f27983 */ /* 0x000f220000300a00 */
[----:B------:R-:W-:Y:S01]  /*e780*/  ISETP.GE.U32.AND P2, PT, R241, 0x7ffffef0, PT ;  /* 0x7ffffef0f100780c */ /* 0x000fe20003f46070 */
[----:B------:R-:W-:-:S02]  /*e790*/  VIADD R240, R7, 0xffffff2e ;  /* 0xffffff2e07f07836 */ /* 0x000fc40000000000 */
[----:B------:R2:W-:Y:S01]  /*e7a0*/  LDGSTS.E [R16+0x3c008], desc[UR10][R226.64], !P5 ;  /* 0x3c008000e2107fae */ /* 0x0005e2000e92184a */
[----:B------:R-:W-:Y:S01]  /*e7b0*/  VIADD R241, R246, 0xffffff2d ;  /* 0xffffff2df6f17836 */ /* 0x000fe20000000000 */
[----:B------:R-:W1:Y:S01]  /*e7c0*/  LDC R7, c[0x0][0x230] ;  /* 0x00008c00ff077b82 */ /* 0x000e620000000800 */
[----:B------:R-:W-:Y:S01]  /*e7d0*/  ISETP.GE.U32.AND P4, PT, R240, 0x7ffffeef, PT ;  /* 0x7ffffeeff000780c */ /* 0x000fe20003f86070 */
[----:B------:R3:W-:Y:S04]  /*e7e0*/  LDGSTS.E [R16+0x3800c], desc[UR10][R222.64], !P1 ;  /* 0x3800c000de107fae */ /* 0x0007e8000c92184a */
[----:B------:R3:W-:Y:S01]  /*e7f0*/  LDGSTS.E [R16+0x3c00c], desc[UR10][R120.64], !P1 ;  /* 0x3c00c00078107fae */ /* 0x0007e2000c92184a */
[----:B------:R-:W-:Y:S01]  /*e800*/  ISETP.GE.U32.AND P0, PT, R241, 0x7ffffeee, PT ;  /* 0x7ffffeeef100780c */ /* 0x000fe20003f06070 */
[----:B------:R-:W1:Y:S01]  /*e810*/  LDC R246, c[0x0][0x230] ;  /* 0x00008c00fff67b82 */ /* 0x000e620000000800 */
[----:B--2---:R-:W-:-:S04]  /*e820*/  IMAD.WIDE R234, R2, 0x4, R234 ;  /* 0x0000000402ea7825 */ /* 0x004fc800078e02ea */
[C---:B------:R-:W-:Y:S01]  /*e830*/  IMAD.WIDE R226, R2.reuse, 0x4, R230 ;  /* 0x0000000402e27825 */ /* 0x040fe200078e02e6 */
[----:B------:R2:W-:Y:S04]  /*e840*/  STL.64 [R1+0x230], R234 ;  /* 0x000230ea01007387 */ /* 0x0005e80000100a00 */
[----:B------:R1:W-:Y:S04]  /*e850*/  STL.64 [R1+0x1e8], R226 ;  /* 0x0001e8e201007387 */ /* 0x0003e80000100a00 */
[----:B------:R-:W-:Y:S01]  /*e860*/  LDGSTS.E [R17+0x30000], desc[UR10][R234.64], !P2 ;  /* 0x30000000ea117fae */ /* 0x000fe2000d12184a */
[----:B---3--:R-:W-:-:S03]  /*e870*/  IMAD.WIDE R222, R2, 0x4, R232 ;  /* 0x0000000402de7825 */ /* 0x008fc600078e02e8 */
[----:B------:R1:W-:Y:S01]  /*e880*/  LDGSTS.E [R17+0x34000], desc[UR10][R226.64], !P2 ;  /* 0x34000000e2117fae */ /* 0x0003e2000d12184a */
[----:B------:R-:W-:-:S03]  /*e890*/  IMAD.WIDE R120, R2, 0x4, R250 ;  /* 0x0000000402787825 */ /* 0x000fc600078e02fa */
[----:B------:R-:W3:Y:S04]  /*e8a0*/  LDL.LU.64 R232, [R1+0x100] ;  /* 0x0001000001e87983 */ /* 0x000ee80000300a00 */
[----:B------:R-:W3:Y:S04]  /*e8b0*/  LDL.LU.64 R230, [R1+0xf8] ;  /* 0x0000f80001e67983 */ /* 0x000ee80000300a00 */
[----:B------:R4:W-:Y:S04]  /*e8c0*/  STL.64 [R1+0x1e0], R222 ;  /* 0x0001e0de01007387 */ /* 0x0009e80000100a00 */
[----:B------:R4:W-:Y:S04]  /*e8d0*/  STL.64 [R1+0x1d8], R120 ;  /* 0x0001d87801007387 */ /* 0x0009e80000100a00 */
[----:B--2---:R-:W2:Y:S04]  /*e8e0*/  LDL.LU.64 R234, [R1+0xf0] ;  /* 0x0000f00001ea7983 */ /* 0x004ea80000300a00 */
[----:B------:R-:W2:Y:S01]  /*e8f0*/  LDL.LU.64 R250, [R1+0xe8] ;  /* 0x0000e80001fa7983 */ /* 0x000ea20000300a00 */
[----:B-1----:R-:W-:-:S03]  /*e900*/  IMAD.WIDE R226, R2, 0x4, R236 ;  /* 0x0000000402e27825 */ /* 0x002fc600078e02ec */
[----:B------:R4:W-:Y:S04]  /*e910*/  LDGSTS.E [R17+0x30004], desc[UR10][R222.64], !P4 ;  /* 0x30004000de117fae */ /* 0x0009e8000e12184a */
[----:B------:R1:W-:Y:S01]  /*e920*/  LDGSTS.E [R17+0x34004], desc[UR10][R120.64], !P4 ;  /* 0x3400400078117fae */ /* 0x0003e2000e12184a */
[----:B------:R-:W-:-:S03]  /*e930*/  IMAD.WIDE R10, R2, 0x4, R10 ;  /* 0x00000004020a7825 */ /* 0x000fc600078e020a */
[----:B------:R-:W-:Y:S04]  /*e940*/  STL.64 [R1+0x1d0], R226 ;  /* 0x0001d0e201007387 */ /* 0x000fe80000100a00 */
[----:B------:R1:W-:Y:S04]  /*e950*/  STL.64 [R1+0x1c8], R10 ;  /* 0x0001c80a01007387 */ /* 0x0003e80000100a00 */
[----:B------:R-:W2:Y:S01]  /*e960*/  LDL.LU.64 R236, [R1+0xe0] ;  /* 0x0000e00001ec7983 */ /* 0x000ea20000300a00 */
[----:B----4-:R-:W-:-:S03]  /*e970*/  IMAD.WIDE R222, R2, 0x4, R238 ;  /* 0x0000000402de7825 */ /* 0x010fc600078e02ee */
[----:B------:R4:W-:Y:S01]  /*e980*/  LDGSTS.E [R17+0x30008], desc[UR10][R226.64], !P0 ;  /* 0x30008000e2117fae */ /* 0x0009e2000c12184a */
[----:B-1----:R-:W-:-:S03]  /*e990*/  IMAD.WIDE R120, R2, 0x4, R242 ;  /* 0x0000000402787825 */ /* 0x002fc600078e02f2 */
[----:B------:R-:W2:Y:S04]  /*e9a0*/  LDL.LU.64 R238, [R1+0xd8] ;  /* 0x0000d80001ee7983 */ /* 0x000ea80000300a00 */
[----:B------:R2:W-:Y:S04]  /*e9b0*/  STL.64 [R1+0x1c0], R222 ;  /* 0x0001c0de01007387 */ /* 0x0005e80000100a00 */
[----:B------:R1:W-:Y:S04]  /*e9c0*/  STL.64 [R1+0x1b8], R120 ;  /* 0x0001b87801007387 */ /* 0x0003e80000100a00 */
[----:B------:R-:W2:Y:S04]  /*e9d0*/  LDL.LU.64 R242, [R1+0xd0] ;  /* 0x0000d00001f27983 */ /* 0x000ea80000300a00 */
[----:B------:R-:W-:Y:S04]  /*e9e0*/  LDGSTS.E [R17+0x34008], desc[UR10][R10.64], !P0 ;  /* 0x340080000a117fae */ /* 0x000fe8000c12184a */
[----:B------:R-:W2:Y:S01]  /*e9f0*/  LDL.LU.64 R10, [R1+0xc8] ;  /* 0x0000c800010a7983 */ /* 0x000ea20000300a00 */
[----:B------:R-:W-:Y:S01]  /*ea00*/  IADD3 R240, R252, -0xd4, RZ ;  /* 0xffffff2cfcf07810 */ /* 0x000fe20007ffe0ff */
[----:B------:R-:W-:Y:S01]  /*ea10*/  VIADD R241, R245, 0xffffff0f ;  /* 0xffffff0ff5f17836 */ /* 0x000fe20000000000 */
[----:B------:R-:W1:Y:S02]  /*ea20*/  LDC R252, c[0x0][0x230] ;  /* 0x00008c00fffc7b82 */ /* 0x000e640000000800 */
[----:B------:R-:W-:Y:S01]  /*ea30*/  ISETP.GE.U32.AND P6, PT, R240, 0x7ffffeed, PT ;  /* 0x7ffffeedf000780c */ /* 0x000fe20003fc6070 */
[----:B------:R-:W-:Y:S01]  /*ea40*/  VIADD R240, R249, 0xffffff0e ;  /* 0xffffff0ef9f07836 */ /* 0x000fe20000000000 */
[----:B------:R-:W-:-:S04]  /*ea50*/  ISETP.GE.U32.AND P5, PT, R241, 0x7ffffed0, PT ;  /* 0x7ffffed0f100780c */ /* 0x000fc80003fa6070 */
[----:B------:R-:W-:Y:S01]  /*ea60*/  ISETP.GE.U32.AND P1, PT, R240, 0x7ffffecf, PT ;  /* 0x7ffffecff000780c */ /* 0x000fe20003f26070 */
[----:B------:R-:W1:Y:S06]  /*ea70*/  LDC R245, c[0x0][0x230] ;  /* 0x00008c00fff57b82 */ /* 0x000e6c0000000800 */
[----:B------:R2:W-:Y:S02]  /*ea80*/  LDGSTS.E [R17+0x3000c], desc[UR10][R222.64], !P6 ;  /* 0x3000c000de117fae */ /* 0x0005e4000f12184a */
[----:B------:R-:W1:Y:S02]  /*ea90*/  LDC R249, c[0x0][0x230] ;  /* 0x00008c00fff97b82 */ /* 0x000e640000000800 */
[----:B------:R1:W-:Y:S01]  /*eaa0*/  LDGSTS.E [R17+0x3400c], desc[UR10][R120.64], !P6 ;  /* 0x3400c00078117fae */ /* 0x0003e2000f12184a */
[----:B------:R-:W-:-:S04]  /*eab0*/  IADD3 R241, R244, -0xf3, RZ ;  /* 0xffffff0df4f17810 */ /* 0x000fc80007ffe0ff */
[----:B------:R-:W-:Y:S01]  /*eac0*/  ISETP.GE.U32.AND P2, PT, R241, 0x7ffffece, PT ;  /* 0x7ffffecef100780c */ /* 0x000fe20003f46070 */
[C---:B---3--:R-:W-:Y:S01]  /*ead0*/  IMAD.WIDE R232, R2.reuse, 0x4, R232 ;  /* 0x0000000402e87825 */ /* 0x048fe200078e02e8 */
[----:B------:R-:W3:Y:S03]  /*eae0*/  LDC R244, c[0x0][0x230] ;  /* 0x00008c00fff47b82 */ /* 0x000ee60000000800 */
[C---:B----4-:R-:W-:Y:S01]  /*eaf0*/  IMAD.WIDE R226, R2.reuse, 0x4, R230 ;  /* 0x0000000402e27825 */ /* 0x050fe200078e02e6 */
[----:B------:R4:W-:Y:S04]  /*eb00*/  STL.64 [R1+0x1b0], R232 ;  /* 0x0001b0e801007387 */ /* 0x0009e80000100a00 */
[----:B------:R4:W-:Y:S04]  /*eb10*/  STL.64 [R1+0x1a8], R226 ;  /* 0x0001a8e201007387 */ /* 0x0009e80000100a00 */
[----:B------:R-:W3:Y:S01]  /*eb20*/  LDL.LU.64 R230, [R1+0xc0] ;  /* 0x0000c00001e67983 */ /* 0x000ee20000300a00 */
[----:B--2---:R-:W-:-:S03]  /*eb30*/  IMAD.WIDE R222, R2, 0x4, R234 ;  /* 0x0000000402de7825 */ /* 0x004fc600078e02ea */
[----:B------:R-:W-:Y:S01]  /*eb40*/  LDGSTS.E [R17+0x38000], desc[UR10][R232.64], !P5 ;  /* 0x38000000e8117fae */ /* 0x000fe2000e92184a */
[----:B-1----:R-:W-:-:S03]  /*eb50*/  IMAD.WIDE R120, R2, 0x4, R250 ;  /* 0x0000000402787825 */ /* 0x002fc600078e02fa */
[----:B------:R-:W2:Y:S04]  /*eb60*/  LDL.LU.64 R234, [R1+0xb8] ;  /* 0x0000b80001ea7983 */ /* 0x000ea80000300a00 */
[----:B------:R1:W-:Y:S04]  /*eb70*/  STL.64 [R1+0x1a0], R222 ;  /* 0x0001a0de01007387 */ /* 0x0003e80000100a00 */
[----:B------:R1:W-:Y:S04]  /*eb80*/  STL.64 [R1+0x198], R120 ;  /* 0x0001987801007387 */ /* 0x0003e80000100a00 */
[----:B----4-:R-:W4:Y:S04]  /*eb90*/  LDL.LU.64 R232, [R1+0xb0] ;  /* 0x0000b00001e87983 */ /* 0x010f280000300a00 */
[----:B------:R1:W-:Y:S04]  /*eba0*/  LDGSTS.E [R17+0x3c000], desc[UR10][R226.64], !P5 ;  /* 0x3c000000e2117fae */ /* 0x0003e8000e92184a */
[----:B------:R-:W4:Y:S01]  /*ebb0*/  LDL.LU.64 R250, [R1+0xa8] ;  /* 0x0000a80001fa7983 */ /* 0x000f220000300a00 */
[----:B------:R-:W-:-:S03]  /*ebc0*/  IMAD.WIDE R236, R2, 0x4, R236 ;  /* 0x0000000402ec7825 */ /* 0x000fc600078e02ec */
[----:B------:R1:W-:Y:S04]  /*ebd0*/  LDGSTS.E [R17+0x38004], desc[UR10][R222.64], !P1 ;  /* 0x38004000de117fae */ /* 0x0003e8000c92184a */
[----:B------:R1:W-:Y:S02]  /*ebe0*/  LDGSTS.E [R17+0x3c004], desc[UR10][R120.64], !P1 ;  /* 0x3c00400078117fae */ /* 0x0003e4000c92184a */
[C---:B-1----:R-:W-:Y:S02]  /*ebf0*/  IMAD.WIDE R226, R2.reuse, 0x4, R238 ;  /* 0x0000000402e27825 */ /* 0x042fe400078e02ee */
[----:B------:R1:W-:Y:S04]  /*ec00*/  STL.64 [R1+0x190], R236 ;  /* 0x000190ec01007387 */ /* 0x0003e80000100a00 */
[----:B------:R-:W-:Y:S04]  /*ec10*/  STL.64 [R1+0x188], R226 ;  /* 0x000188e201007387 */ /* 0x000fe80000100a00 */
        /* <DEDUP_REMOVED lines=8> */
[----:B------:R-:W4:Y:S04]  /*eca0*/  LDL.LU.64 R238, [R1+0x90] ;  /* 0x0000900001ee7983 */ /* 0x000f280000300a00 */
[----:B-1----:R-:W4:Y:S01]  /*ecb0*/  LDL.LU.64 R236, [R1+0x88] ;  /* 0x0000880001ec7983 */ /* 0x002f220000300a00 */
[----:B------:R-:W-:-:S02]  /*ecc0*/  VIADD R240, R248, 0xffffff0c ;  /* 0xffffff0cf8f07836 */ /* 0x000fc40000000000 */
[----:B------:R-:W-:Y:S01]  /*ecd0*/  VIADD R241, R247, 0xffffff2b ;  /* 0xffffff2bf7f17836 */ /* 0x000fe20000000000 */
[----:B------:R-:W1:Y:S02]  /*ece0*/  LDC R248, c[0x0][0x230] ;  /* 0x00008c00fff87b82 */ /* 0x000e640000000800 */
[----:B------:R-:W-:Y:S02]  /*ecf0*/  ISETP.GE.U32.AND P4, PT, R240, 0x7ffffecd, PT ;  /* 0x7ffffecdf000780c */ /* 0x000fe40003f86070 */
[----:B------:R-:W-:Y:S02]  /*ed00*/  IADD3 R240, R7, -0xd6, RZ ;  /* 0xffffff2a07f07810 */ /* 0x000fe40007ffe0ff */
[----:B------:R-:W-:Y:S02]  /*ed10*/  ISETP.GE.U32.AND P0, PT, R241, 0x7ffffeec, PT ;  /* 0x7ffffeecf100780c */ /* 0x000fe40003f06070 */
[----:B------:R-:W-:Y:S01]  /*ed20*/  ISETP.GE.U32.AND P6, PT, R240, 0x7ffffeeb, PT ;  /* 0x7ffffeebf000780c */ /* 0x000fe20003fc6070 */
[----:B------:R-:W-:Y:S01]  /*ed30*/  VIADD R241, R246, 0xffffff29 ;  /* 0xffffff29f6f17836 */ /* 0x000fe20000000000 */
[----:B------:R-:W1:Y:S05]  /*ed40*/  LDC R247, c[0x0][0x230] ;  /* 0x00008c00fff77b82 */ /* 0x000e6a0000000800 */
[----:B------:R2:W-:Y:S01]  /*ed50*/  LDGSTS.E [R17+0x3800c], desc[UR10][R222.64], !P4 ;  /* 0x3800c000de117fae */ /* 0x0005e2000e12184a */
[----:B---3--:R-:W-:-:S03]  /*ed60*/  IMAD.WIDE R230, R2, 0x4, R230 ;  /* 0x0000000402e67825 */ /* 0x008fc600078e02e6 */
[----:B------:R3:W-:Y:S01]  /*ed70*/  LDGSTS.E [R17+0x3c00c], desc[UR10][R120.64], !P4 ;  /* 0x3c00c00078117fae */ /* 0x0007e2000e12184a */
[----:B------:R-:W1:Y:S01]  /*ed80*/  LDC R246, c[0x0][0x230] ;  /* 0x00008c00fff67b82 */ /* 0x000e620000000800 */
[----:B--2---:R-:W-:Y:S02]  /*ed90*/  IMAD.WIDE R222, R2, 0x4, R234 ;  /* 0x0000000402de7825 */ /* 0x004fe400078e02ea */
[----:B------:R-:W-:Y:S01]  /*eda0*/  STL.64 [R1+0x170], R230 ;  /* 0x000170e601007387 */ /* 0x000fe20000100a00 */
[----:B------:R-:W-:-:S04]  /*edb0*/  ISETP.GE.U32.AND P5, PT, R241, 0x7ffffeea, PT ;  /* 0x7ffffeeaf100780c */ /* 0x000fc80003fa6070 */
[----:B------:R-:W2:Y:S01]  /*edc0*/  LDC R7, c[0x0][0x230] ;  /* 0x00008c00ff077b82 */ /* 0x000ea20000000800 */
[----:B------:R3:W-:Y:S04]  /*edd0*/  STL.64 [R1+0x168], R222 ;  /* 0x000168de01007387 */ /* 0x0007e80000100a00 */
[----:B------:R-:W-:Y:S01]  /*ede0*/  LDGSTS.E [R18+0x30000], desc[UR10][R230.64], !P0 ;  /* 0x30000000e6127fae */ /* 0x000fe2000c12184a */
[----:B----4-:R-:W-:-:S03]  /*edf0*/  IMAD.WIDE R226, R2, 0x4, R232 ;  /* 0x0000000402e27825 */ /* 0x010fc600078e02e8 */
[----:B------:R-:W-:Y:S04]  /*ee00*/  LDGSTS.E [R18+0x34000], desc[UR10][R222.64], !P0 ;  /* 0x34000000de127fae */ /* 0x000fe8000c12184a */
[----:B------:R4:W-:Y:S01]  /*ee10*/  STL.64 [R1+0x160], R226 ;  /* 0x000160e201007387 */ /* 0x0009e20000100a00 */
[----:B---3--:R-:W-:-:S03]  /*ee20*/  IMAD.WIDE R120, R2, 0x4, R250 ;  /* 0x0000000402787825 */ /* 0x008fc600078e02fa */
[----:B------:R-:W-:Y:S04]  /*ee30*/  LDGSTS.E [R18+0x30004], desc[UR10][R226.64], !P6 ;  /* 0x30004000e2127fae */ /* 0x000fe8000f12184a */
[----:B------:R-:W3:Y:S04]  /*ee40*/  LDL.LU.64 R250, [R1+0x80] ;  /* 0x0000800001fa7983 */ /* 0x000ee80000300a00 */
[----:B------:R1:W-:Y:S04]  /*ee50*/  STL.64 [R1+0x158], R120 ;  /* 0x0001587801007387 */ /* 0x0003e80000100a00 */
[----:B------:R-:W2:Y:S04]  /*ee60*/  LDL.LU.64 R222, [R1+0x78] ;  /* 0x0000780001de7983 */ /* 0x000ea80000300a00 */
[----:B----4-:R-:W4:Y:S04]  /*ee70*/  LDL.LU.64 R226, [R1+0x70] ;  /* 0x0000700001e27983 */ /* 0x010f280000300a00 */
[----:B------:R-:W4:Y:S04]  /*ee80*/  LDL.LU.64 R230, [R1+0x68] ;  /* 0x0000680001e67983 */ /* 0x000f280000300a00 */
[----:B------:R1:W-:Y:S01]  /*ee90*/  LDGSTS.E [R18+0x34004], desc[UR10][R120.64], !P6 ;  /* 0x3400400078127fae */ /* 0x0003e2000f12184a */
[----:B------:R-:W-:-:S04]  /*eea0*/  IMAD.WIDE R10, R2, 0x4, R10 ;  /* 0x00000004020a7825 */ /* 0x000fc800078e020a */
[C---:B------:R-:W-:Y:S01]  /*eeb0*/  IMAD.WIDE R242, R2.reuse, 0x4, R242 ;  /* 0x0000000402f27825 */ /* 0x040fe200078e02f2 */
[----:B------:R1:W-:Y:S04]  /*eec0*/  STL.64 [R1+0x150], R10 ;  /* 0x0001500a01007387 */ /* 0x0003e80000100a00 */
[----:B------:R-:W4:Y:S04]  /*eed0*/  LDL.LU.64 R234, [R1+0x58] ;  /* 0x0000580001ea7983 */ /* 0x000f280000300a00 */
[----:B------:R-:W-:Y:S01]  /*eee0*/  STL.64 [R1+0x148], R242 ;  /* 0x000148f201007387 */ /* 0x000fe20000100a00 */
[----:B------:R-:W-:-:S03]  /*eef0*/  IMAD.WIDE R238, R2, 0x4, R238 ;  /* 0x0000000402ee7825 */ /* 0x000fc600078e02ee */
[----:B------:R-:W4:Y:S01]  /*ef00*/  LDL.LU.64 R232, [R1+0x50] ;  /* 0x0000500001e87983 */ /* 0x000f220000300a00 */
[----:B-1----:R-:W-:-:S03]  /*ef10*/  IMAD.WIDE R120, R2, 0x4, R236 ;  /* 0x0000000402787825 */ /* 0x002fc600078e02ec */
[----:B------:R1:W-:Y:S04]  /*ef20*/  STL.64 [R1+0x140], R238 ;  /* 0x000140ee01007387 */ /* 0x0003e80000100a00 */
[----:B------:R-:W4:Y:S04]  /*ef30*/  LDL.LU.64 R236, [R1+0x40] ;  /* 0x0000400001ec7983 */ /* 0x000f280000300a00 */
[----:B------:R-:W-:Y:S01]  /*ef40*/  LDGSTS.E [R18+0x30008], desc[UR10][R10.64], !P5 ;  /* 0x300080000a127fae */ /* 0x000fe2000e92184a */
[----:B------:R-:W-:Y:S01]  /*ef50*/  VIADD R240, R252, 0xffffff28 ;  /* 0xffffff28fcf07836 */ /* 0x000fe20000000000 */
[----:B------:R-:W-:Y:S01]  /*ef60*/  IADD3 R241, R245, -0xf5, RZ ;  /* 0xffffff0bf5f17810 */ /* 0x000fe20007ffe0ff */
[----:B------:R-:W4:Y:S01]  /*ef70*/  LDC R252, c[0x0][0x230] ;  /* 0x00008c00fffc7b82 */ /* 0x000f220000000800 */
[----:B------:R-:W-:Y:S04]  /*ef80*/  LDGSTS.E [R18+0x34008], desc[UR10][R242.64], !P5 ;  /* 0x34008000f2127fae */ /* 0x000fe8000e92184a */
[----:B------:R-:W4:Y:S01]  /*ef90*/  LDL.LU.64 R10, [R1+0x38] ;  /* 0x00003800010a7983 */ /* 0x000f220000300a00 */
[----:B------:R-:W-:Y:S01]  /*efa0*/  ISETP.GE.U32.AND P1, PT, R240, 0x7ffffee9, PT ;  /* 0x7ffffee9f000780c */ /* 0x000fe20003f26070 */
[----:B------:R-:W-:Y:S01]  /*efb0*/  VIADD R240, R249, 0xffffff0a ;  /* 0xffffff0af9f07836 */ /* 0x000fe20000000000 */
[----:B------:R-:W-:Y:S01]  /*efc0*/  ISETP.GE.U32.AND P2, PT, R241, 0x7ffffecc, PT ;  /* 0x7ffffeccf100780c */ /* 0x000fe20003f46070 */
[----:B------:R-:W-:Y:S01]  /*efd0*/  VIADD R241, R244, 0xffffff09 ;  /* 0xffffff09f4f17836 */ /* 0x000fe20000000000 */
[----:B------:R3:W-:Y:S01]  /*efe0*/  STL.64 [R1+0x138], R120 ;  /* 0x0001387801007387 */ /* 0x0007e20000100a00 */
[----:B------:R-:W4:Y:S01]  /*eff0*/  LDC R249, c[0x0][0x230] ;  /* 0x00008c00fff97b82 */ /* 0x000f220000000800 */
[----:B------:R-:W-:-:S02]  /*f000*/  ISETP.GE.U32.AND P4, PT, R240, 0x7ffffecb, PT ;  /* 0x7ffffecbf000780c */ /* 0x000fc40003f86070 */
[----:B------:R-:W-:Y:S02]  /*f010*/  IADD3 R240, R248, -0xf8, RZ ;  /* 0xffffff08f8f07810 */ /* 0x000fe40007ffe0ff */
[----:B------:R-:W-:-:S03]  /*f020*/  ISETP.GE.U32.AND P0, PT, R241, 0x7ffffeca, PT ;  /* 0x7ffffecaf100780c */ /* 0x000fc60003f06070 */
[----:B------:R-:W-:Y:S01]  /*f030*/  LDGSTS.E [R18+0x3000c], desc[UR10][R238.64], !P1 ;  /* 0x3000c000ee127fae */ /* 0x000fe2000c92184a */
[----:B------:R-:W4:Y:S03]  /*f040*/  LDC R245, c[0x0][0x230] ;  /* 0x00008c00fff57b82 */ /* 0x000f260000000800 */
[----:B------:R3:W-:Y:S01]  /*f050*/  LDGSTS.E [R18+0x3400c], desc[UR10][R120.64], !P1 ;  /* 0x3400c00078127fae */ /* 0x0007e2000c92184a */
[----:B------:R-:W-:-:S04]  /*f060*/  ISETP.GE.U32.AND P6, PT, R240, 0x7ffffec9, PT ;  /* 0x7ffffec9f000780c */ /* 0x000fc80003fc6070 */
[----:B------:R-:W4:Y:S01]  /*f070*/  LDC R248, c[0x0][0x230] ;  /* 0x00008c00fff87b82 */ /* 0x000f220000000800 */
[----:B-1----:R-:W4:Y:S04]  /*f080*/  LDL.LU.64 R238, [R1+0x30] ;  /* 0x0000300001ee7983 */ /* 0x002f280000300a00 */
[----:B------:R-:W4:Y:S03]  /*f090*/  LDL.LU.64 R242, [R1+0x28] ;  /* 0x0000280001f27983 */ /* 0x000f260000300a00 */
[----:B------:R-:W1:Y:S01]  /*f0a0*/  LDC R244, c[0x0][0x230] ;  /* 0x00008c00fff47b82 */ /* 0x000e620000000800 */
[C---:B---3--:R-:W-:Y:S02]  /*f0b0*/  IMAD.WIDE R120, R2.reuse, 0x4, R250 ;  /* 0x0000000402787825 */ /* 0x048fe400078e02fa */
[----:B------:R-:W3:Y:S02]  /*f0c0*/  LDL.LU.64 R250, [R1+0x18] ;  /* 0x0000180001fa7983 */ /* 0x000ee40000300a00 */
[----:B--2---:R-:W-:-:S02]  /*f0d0*/  IMAD.WIDE R222, R2, 0x4, R222 ;  /* 0x0000000402de7825 */ /* 0x004fc400078e02de */
[----:B------:R2:W-:Y:S02]  /*f0e0*/  STL.64 [R1+0x130], R120 ;  /* 0x0001307801007387 */ /* 0x0005e40000100a00 */
[C---:B----4-:R-:W-:Y:S02]  /*f0f0*/  IMAD.WIDE R226, R2.reuse, 0x4, R226 ;  /* 0x0000000402e27825 */ /* 0x050fe400078e02e2 */
[----:B------:R4:W-:Y:S02]  /*f100*/  STL.64 [R1+0x128], R222 ;  /* 0x000128de01007387 */ /* 0x0009e40000100a00 */
[C---:B------:R-:W-:Y:S02]  /*f110*/  IMAD.WIDE R230, R2.reuse, 0x4, R230 ;  /* 0x0000000402e67825 */ /* 0x040fe400078e02e6 */
[----:B------:R-:W-:Y:S04]  /*f120*/  LDGSTS.E [R18+0x38000], desc[UR10][R120.64], !P2 ;  /* 0x3800000078127fae */ /* 0x000fe8000d12184a */
[----:B------:R-:W-:Y:S04]  /*f130*/  LDGSTS.E [R18+0x3c000], desc[UR10][R222.64], !P2 ;  /* 0x3c000000de127fae */ /* 0x000fe8000d12184a */
[----:B------:R-:W-:Y:S04]  /*f140*/  LDGSTS.E [R18+0x38004], desc[UR10][R226.64], !P4 ;  /* 0x38004000e2127fae */ /* 0x000fe8000e12184a */
[----:B--2---:R-:W2:Y:S04]  /*f150*/  LDL.LU.64 R120, [R1+0x860] ;  /* 0x0008600001787983 */ /* 0x004ea80000300a00 */
[----:B----4-:R-:W4:Y:S04]  /*f160*/  LDL.LU.64 R222, [R1+0x858] ;  /* 0x0008580001de7983 */ /* 0x010f280000300a00 */
[----:B------:R1:W-:Y:S04]  /*f170*/  STL.64 [R1+0x120], R226 ;  /* 0x000120e201007387 */ /* 0x0003e80000100a00 */
[----:B------:R1:W-:Y:S01]  /*f180*/  STL.64 [R1+0x118], R230 ;  /* 0x000118e601007387 */ /* 0x0003e20000100a00 */
[----:B------:R-:W-:-:S03]  /*f190*/  IMAD.WIDE R234, R2, 0x4, R234 ;  /* 0x0000000402ea7825 */ /* 0x000fc600078e02ea */
[----:B------:R-:W-:Y:S04]  /*f1a0*/  LDGSTS.E [R18+0x3c004], desc[UR10][R230.64], !P4 ;  /* 0x3c004000e6127fae */ /* 0x000fe8000e12184a */
[----:B-1----:R-:W2:Y:S01]  /*f1b0*/  LDL.LU.64 R226, [R1+0x850] ;  /* 0x0008500001e27983 */ /* 0x002ea20000300a00 */
[----:B------:R-:W-:-:S03]  /*f1c0*/  IMAD.WIDE R232, R2, 0x4, R232 ;  /* 0x0000000402e87825 */ /* 0x000fc600078e02e8 */
[----:B------:R-:W-:Y:S04]  /*f1d0*/  LDGSTS.E [R18+0x38008], desc[UR10][R234.64], !P0 ;  /* 0x38008000ea127fae */ /* 0x000fe8000c12184a */
[----:B------:R-:W4:Y:S01]  /*f1e0*/  LDL.LU.64 R230, [R1+0x848] ;  /* 0x0008480001e67983 */ /* 0x000f220000300a00 */
[----:B------:R-:W-:-:S03]  /*f1f0*/  IMAD.WIDE R236, R2, 0x4, R236 ;  /* 0x0000000402ec7825 */ /* 0x000fc600078e02ec */
[----:B------:R1:W-:Y:S04]  /*f200*/  STL.64 [R1+0x110], R234 ;  /* 0x000110ea01007387 */ /* 0x0003e80000100a00 */
[----:B------:R1:W-:Y:S04]  /*f210*/  STL.64 [R1+0x108], R232 ;  /* 0x000108e801007387 */ /* 0x0003e80000100a00 */
[----:B------:R-:W-:Y:S04]  /*f220*/  LDGSTS.E [R18+0x3c008], desc[UR10][R232.64], !P0 ;  /* 0x3c008000e8127fae */ /* 0x000fe8000c12184a */
[----:B-1----:R-:W2:Y:S01]  /*f230*/  LDL.LU.64 R234, [R1+0x840] ;  /* 0x0008400001ea7983 */ /* 0x002ea20000300a00 */
[----:B------:R-:W-:-:S03]  /*f240*/  IMAD.WIDE R10, R2, 0x4, R10 ;  /* 0x00000004020a7825 */ /* 0x000fc600078e020a */
[----:B------:R-:W-:Y:S04]  /*f250*/  LDGSTS.E [R18+0x3800c], desc[UR10][R236.64], !P6 ;  /* 0x3800c000ec127fae */ /* 0x000fe8000f12184a */
[----:B------:R-:W4:Y:S04]  /*f260*/  LDL.LU.64 R232, [R1+0x838] ;  /* 0x0008380001e87983 */ /* 0x000f280000300a00 */
[----:B------:R1:W-:Y:S04]  /*f270*/  STL.64 [R1+0x100], R236 ;  /* 0x000100ec01007387 */ /* 0x0003e80000100a00 */
[----:B------:R1:W-:Y:S04]  /*f280*/  STL.64 [R1+0xf8], R10 ;  /* 0x0000f80a01007387 */ /* 0x0003e80000100a00 */
[----:B------:R3:W-:Y:S04]  /*f290*/  LDGSTS.E [R18+0x3c00c], desc[UR10][R10.64], !P6 ;  /* 0x3c00c0000a127fae */ /* 0x0007e8000f12184a */
[----:B-1----:R-:W2:Y:S04]  /*f2a0*/  LDL.LU.64 R236, [R1+0x830] ;  /* 0x0008300001ec7983 */ /* 0x002ea80000300a00 */
[----:B------:R-:W4:Y:S01]  /*f2b0*/  LDL.LU.64 R10, [R1+0x828] ;  /* 0x00082800010a7983 */ /* 0x000f220000300a00 */
[----:B------:R-:W-:-:S02]  /*f2c0*/  VIADD R241, R247, 0xffffff27 ;  /* 0xffffff27f7f17836 */ /* 0x000fc40000000000 */
[----:B------:R-:W-:Y:S01]  /*f2d0*/  VIADD R240, R252, 0xffffff26 ;  /* 0xffffff26fcf07836 */ /* 0x000fe20000000000 */
[----:B------:R-:W1:Y:S02]  /*f2e0*/  LDC R247, c[0x0][0x230] ;  /* 0x00008c00fff77b82 */ /* 0x000e640000000800 */
[----:B------:R-:W-:Y:S02]  /*f2f0*/  ISETP.GE.U32.AND P5, PT, R241, 0x7ffffee8, PT ;  /* 0x7ffffee8f100780c */ /* 0x000fe40003fa6070 */
[----:B------:R-:W-:Y:S01]  /*f300*/  ISETP.GE.U32.AND P1, PT, R240, 0x7ffffee7, PT ;  /* 0x7ffffee7f000780c */ /* 0x000fe20003f26070 */
[----:B------:R-:W-:-:S03]  /*f310*/  IMAD.WIDE R238, R2, 0x4, R238 ;  /* 0x0000000402ee7825 */ /* 0x000fc600078e02ee */
[----:B------:R-:W2:Y:S01]  /*f320*/  LDC R252, c[0x0][0x230] ;  /* 0x00008c00fffc7b82 */ /* 0x000ea20000000800 */
[C---:B------:R-:W-:Y:S01]  /*f330*/  IMAD.WIDE R242, R2.reuse, 0x4, R242 ;  /* 0x0000000402f27825 */ /* 0x040fe200078e02f2 */
[----:B------:R1:W-:Y:S04]  /*f340*/  STL.64 [R1+0xf0], R238 ;  /* 0x0000f0ee01007387 */ /* 0x0003e80000100a00 */
[----:B------:R1:W-:Y:S04]  /*f350*/  STL.64 [R1+0xe8], R242 ;  /* 0x0000e8f201007387 */ /* 0x0003e80000100a00 */
[----:B------:R-:W-:Y:S04]  /*f360*/  LDGSTS.E [R19+0x30000], desc[UR10][R238.64], !P5 ;  /* 0x30000000ee137fae */ /* 0x000fe8000e92184a */
[----:B------:R4:W-:Y:S04]  /*f370*/  LDGSTS.E [R19+0x34000], desc[UR10][R242.64], !P5 ;  /* 0x34000000f2137fae */ /* 0x0009e8000e92184a */
[----:B-1----:R-:W2:Y:S04]  /*f380*/  LDL.LU.64 R238, [R1+0x820] ;  /* 0x0008200001ee7983 */ /* 0x002ea80000300a00 */
[----:B------:R-:W2:Y:S01]  /*f390*/  LDL.LU.64 R242, [R1+0x818] ;  /* 0x0008180001f27983 */ /* 0x000ea20000300a00 */
[----:B---3--:R-:W-:-:S05]  /*f3a0*/  IMAD.WIDE R250, R2, 0x4, R250 ;  /* 0x0000000402fa7825 */ /* 0x008fca00078e02fa */
[----:B------:R1:W-:Y:S04]  /*f3b0*/  STL.64 [R1+0xe0], R250 ;  /* 0x0000e0fa01007387 */ /* 0x0003e80000100a00 */
[----:B------:R-:W-:Y:S01]  /*f3c0*/  LDGSTS.E [R19+0x30004], desc[UR10][R250.64], !P1 ;  /* 0x30004000fa137fae */ /* 0x000fe2000c92184a */
[----:B----4-:R-:W-:-:S05]  /*f3d0*/  IMAD.WIDE R10, R2, 0x4, R10 ;  /* 0x00000004020a7825 */ /* 0x010fca00078e020a */
[----:B------:R3:W-:Y:S04]  /*f3e0*/  STL.64 [R1+0xd8], R10 ;  /* 0x0000d80a01007387 */ /* 0x0007e80000100a00 */
[----:B-1----:R-:W4:Y:S01]  /*f3f0*/  LDL.LU.64 R250, [R1+0x810] ;  /* 0x0008100001fa7983 */ /* 0x002f220000300a00 */
[----:B------:R-:W-:Y:S01]  /*f400*/  IADD3 R241, R246, -0xdb, RZ ;  /* 0xffffff25f6f17810 */ /* 0x000fe20007ffe0ff */
[----:B------:R-:W-:Y:S01]  /*f410*/  VIADD R240, R249, 0xffffff24 ;  /* 0xffffff24f9f07836 */ /* 0x000fe20000000000 */
[----:B------:R-:W1:Y:S01]  /*f420*/  LDC R246, c[0x0][0x230] ;  /* 0x00008c00fff67b82 */ /* 0x000e620000000800 */
[----:B------:R3:W-:Y:S01]  /*f430*/  LDGSTS.E [R19+0x34004], desc[UR10][R10.64], !P1 ;  /* 0x340040000a137fae */ /* 0x0007e2000c92184a */
[----:B------:R-:W-:Y:S01]  /*f440*/  ISETP.GE.U32.AND P2, PT, R241, 0x7ffffee6, PT ;  /* 0x7ffffee6f100780c */ /* 0x000fe20003f46070 */
[----:B------:R-:W-:Y:S01]  /*f450*/  VIADD R241, R245, 0xffffff07 ;  /* 0xffffff07f5f17836 */ /* 0x000fe20000000000 */
[----:B------:R-:W-:-:S04]  /*f460*/  ISETP.GE.U32.AND P4, PT, R240, 0x7ffffee5, PT ;  /* 0x7ffffee5f000780c */ /* 0x000fc80003f86070 */
[----:B------:R-:W1:Y:S01]  /*f470*/  LDC R249, c[0x0][0x230] ;  /* 0x00008c00fff97b82 */ /* 0x000e620000000800 */
[----:B------:R-:W-:Y:S02]  /*f480*/  IADD3 R240, R248, -0xfa, RZ ;  /* 0xffffff06f8f07810 */ /* 0x000fe40007ffe0ff */
[----:B------:R-:W-:-:S05]  /*f490*/  ISETP.GE.U32.AND P0, PT, R241, 0x7ffffec8, PT ;  /* 0x7ffffec8f100780c */ /* 0x000fca0003f06070 */
[----:B------:R-:W1:Y:S01]  /*f4a0*/  LDC R245, c[0x0][0x230] ;  /* 0x00008c00fff57b82 */ /* 0x000e620000000800 */
[----:B------:R-:W-:Y:S01]  /*f4b0*/  VIADD R241, R244, 0xffffff05 ;  /* 0xffffff05f4f17836 */ /* 0x000fe20000000000 */
[----:B------:R-:W-:Y:S01]  /*f4c0*/  ISETP.GE.U32.AND P6, PT, R240, 0x7ffffec7, PT ;  /* 0x7ffffec7f000780c */ /* 0x000fe20003fc6070 */
[----:B------:R-:W-:-:S05]  /*f4d0*/  VIADD R240, R247, 0xffffff04 ;  /* 0xffffff04f7f07836 */ /* 0x000fca0000000000 */
[----:B------:R-:W4:Y:S01]  /*f4e0*/  LDC R248, c[0x0][0x230] ;  /* 0x00008c00fff87b82 */ /* 0x000f220000000800 */
[----:B--2---:R-:W-:-:S07]  /*f4f0*/  IMAD.WIDE R242, R2, 0x4, R242 ;  /* 0x0000000402f27825 */ /* 0x004fce00078e02f2 */
[----:B------:R-:W2:Y:S01]  /*f500*/  LDC R244, c[0x0][0x230] ;  /* 0x00008c00fff47b82 */ /* 0x000ea20000000800 */
[----:B------:R-:W-:-:S07]  /*f510*/  IMAD.WIDE R238, R2, 0x4, R238 ;  /* 0x0000000402ee7825 */ /* 0x000fce00078e02ee */
[----:B------:R-:W2:Y:S01]  /*f520*/  LDC R247, c[0x0][0x230] ;  /* 0x00008c00fff77b82 */ /* 0x000ea20000000800 */
[----:B---3--:R-:W-:Y:S01]  /*f530*/  IMAD.WIDE R10, R2, 0x4, R236 ;  /* 0x00000004020a7825 */ /* 0x008fe200078e02ec */
[----:B------:R-:W-:Y:S02]  /*f540*/  ISETP.GE.U32.AND P5, PT, R241, 0x7ffffec6, PT ;  /* 0x7ffffec6f100780c */ /* 0x000fe40003fa6070 */
[----:B------:R-:W-:Y:S01]  /*f550*/  ISETP.GE.U32.AND P1, PT, R240, 0x7ffffec5, PT ;  /* 0x7ffffec5f000780c */ /* 0x000fe20003f26070 */
[----:B------:R-:W-:Y:S01]  /*f560*/  IMAD.WIDE R234, R2, 0x4, R234 ;  /* 0x0000000402ea7825 */ /* 0x000fe200078e02ea */
[----:B-1----:R-:W-:Y:S02]  /*f570*/  IADD3 R241, R246, -0xdd, RZ ;  /* 0xffffff23f6f17810 */ /* 0x002fe40007ffe0ff */
[----:B------:R-:W1:Y:S01]  /*f580*/  LDC R237, c[0x0][0x230] ;  /* 0x00008c00ffed7b82 */ /* 0x000e620000000800 */
[----:B------:R-:W-:-:S04]  /*f590*/  IMAD.WIDE R230, R2, 0x4, R230 ;  /* 0x0000000402e67825 */ /* 0x000fc800078e02e6 */
[----:B------:R-:W-:Y:S02]  /*f5a0*/  VIADD R240, R249, 0xffffff22 ;  /* 0xffffff22f9f07836 */ /* 0x000fe40000000000 */
[----:B------:R-:W-:Y:S02]  /*f5b0*/  VIADD R236, R245, 0xffffff21 ;  /* 0xffffff21f5ec7836 */ /* 0x000fe40000000000 */
[----:B------:R-:W-:-:S04]  /*f5c0*/  IMAD.WIDE R222, R2, 0x4, R222 ;  /* 0x0000000402de7825 */ /* 0x000fc800078e02de */
[----:B------:R-:W-:-:S04]  /*f5d0*/  IMAD.WIDE R148, R2, 0x4, R148 ;  /* 0x0000000402947825 */ /* 0x000fc800078e0294 */
[----:B------:R-:W-:-:S04]  /*f5e0*/  IMAD.WIDE R124, R2, 0x4, R124 ;  /* 0x00000004027c7825 */ /* 0x000fc800078e027c */
[----:B------:R-:W-:-:S04]  /*f5f0*/  IMAD.WIDE R122, R2, 0x4, R122 ;  /* 0x00000004027a7825 */ /* 0x000fc800078e027a */
[----:B------:R-:W-:-:S04]  /*f600*/  IMAD.WIDE R144, R2, 0x4, R144 ;  /* 0x0000000402907825 */ /* 0x000fc800078e0290 */
[----:B------:R-:W-:-:S04]  /*f610*/  IMAD.WIDE R142, R2, 0x4, R142 ;  /* 0x00000004028e7825 */ /* 0x000fc800078e028e */
[----:B------:R-:W-:-:S04]  /*f620*/  IMAD.WIDE R116, R2, 0x4, R116 ;  /* 0x0000000402747825 */ /* 0x000fc800078e0274 */
[----:B------:R-:W-:-:S04]  /*f630*/  IMAD.WIDE R112, R2, 0x4, R112 ;  /* 0x0000000402707825 */ /* 0x000fc800078e0270 */
[----:B----4-:R-:W-:-:S05]  /*f640*/  IMAD.WIDE R250, R2, 0x4, R250 ;  /* 0x0000000402fa7825 */ /* 0x010fca00078e02fa */
[----:B------:R-:W-:Y:S04]  /*f650*/  STL.64 [R1+0xd0], R250 ;  /* 0x0000d0fa01007387 */ /* 0x000fe80000100a00 */
[----:B------:R-:W-:Y:S04]  /*f660*/  LDGSTS.E [R19+0x30008], desc[UR10][R250.64], !P2 ;  /* 0x30008000fa137fae */ /* 0x000fe8000d12184a */
[----:B------:R3:W-:Y:S04]  /*f670*/  STL.64 [R1+0xc8], R242 ;  /* 0x0000c8f201007387 */ /* 0x0007e80000100a00 */
[----:B------:R3:W-:Y:S04]  /*f680*/  LDGSTS.E [R19+0x34008], desc[UR10][R242.64], !P2 ;  /* 0x34008000f2137fae */ /* 0x0007e8000d12184a */
[----:B------:R4:W-:Y:S04]  /*f690*/  STL.64 [R1+0xc0], R238 ;  /* 0x0000c0ee01007387 */ /* 0x0009e80000100a00 */
[----:B------:R4:W-:Y:S01]  /*f6a0*/  LDGSTS.E [R19+0x3000c], desc[UR10][R238.64], !P4 ;  /* 0x3000c000ee137fae */ /* 0x0009e2000e12184a */
[----:B---3--:R-:W-:-:S03]  /*f6b0*/  IMAD.WIDE R242, R2, 0x4, R232 ;  /* 0x0000000402f27825 */ /* 0x008fc600078e02e8 */
[----:B------:R3:W-:Y:S01]  /*f6c0*/  STL.64 [R1+0xb8], R10 ;  /* 0x0000b80a01007387 */ /* 0x0007e20000100a00 */
[----:B------:R-:W-:-:S03]  /*f6d0*/  ISETP.GE.U32.AND P2, PT, R241, 0x7ffffee4, PT ;  /* 0x7ffffee4f100780c */ /* 0x000fc60003f46070 */
[----:B------:R3:W-:Y:S01]  /*f6e0*/  LDGSTS.E [R19+0x3400c], desc[UR10][R10.64], !P4 ;  /* 0x3400c0000a137fae */ /* 0x0007e2000e12184a */
[----:B------:R-:W-:Y:S01]  /*f6f0*/  ISETP.GE.U32.AND P4, PT, R240, 0x7ffffee3, PT ;  /* 0x7ffffee3f000780c */ /* 0x000fe20003f86070 */
[----:B----4-:R-:W4:Y:S02]  /*f700*/  LDC R238, c[0x0][0x230] ;  /* 0x00008c00ffee7b82 */ /* 0x010f240000000800 */
[----:B------:R-:W-:Y:S01]  /*f710*/  STL.64 [R1+0xb0], R242 ;  /* 0x0000b0f201007387 */ /* 0x000fe20000100a00 */
[----:B------:R-:W-:-:S03]  /*f720*/  IADD3 R232, R248, -0xe0, RZ ;  /* 0xffffff20f8e87810 */ /* 0x000fc60007ffe0ff */
[----:B------:R-:W-:Y:S01]  /*f730*/  LDGSTS.E [R19+0x38000], desc[UR10][R242.64], !P0 ;  /* 0x38000000f2137fae */ /* 0x000fe2000c12184a */
[----:B---3--:R-:W-:-:S03]  /*f740*/  IMAD.WIDE R10, R2, 0x4, R226 ;  /* 0x00000004020a7825 */ /* 0x008fc600078e02e2 */
[----:B------:R-:W-:Y:S04]  /*f750*/  STL.64 [R1+0xa8], R234 ;  /* 0x0000a8ea01007387 */ /* 0x000fe80000100a00 */
[----:B------:R-:W-:Y:S01]  /*f760*/  LDGSTS.E [R19+0x3c000], desc[UR10][R234.64], !P0 ;  /* 0x3c000000ea137fae */ /* 0x000fe2000c12184a */
[----:B------:R-:W-:-:S03]  /*f770*/  ISETP.GE.U32.AND P0, PT, R236, 0x7ffffee2, PT ;  /* 0x7ffffee2ec00780c */ /* 0x000fc60003f06070 */
[----:B------:R3:W-:Y:S04]  /*f780*/  STL.64 [R1+0xa0], R230 ;  /* 0x0000a0e601007387 */ /* 0x0007e80000100a00 */
[----:B------:R3:W-:Y:S01]  /*f790*/  LDGSTS.E [R19+0x38004], desc[UR10][R230.64], !P6 ;  /* 0x38004000e6137fae */ /* 0x0007e2000f12184a */
[----:B--2---:R-:W-:-:S03]  /*f7a0*/  VIADD R226, R244, 0xffffff03 ;  /* 0xffffff03f4e27836 */ /* 0x004fc60000000000 */
[----:B------:R2:W-:Y:S04]  /*f7b0*/  STL.64 [R1+0x98], R10 ;  /* 0x0000980a01007387 */ /* 0x0005e80000100a00 */
[----:B------:R2:W-:Y:S01]  /*f7c0*/  LDGSTS.E [R19+0x3c004], desc[UR10][R10.64], !P6 ;  /* 0x3c0040000a137fae */ /* 0x0005e2000f12184a */
[----:B---3--:R-:W-:Y:S01]  /*f7d0*/  IMAD.WIDE R230, R2, 0x4, R120 ;  /* 0x0000000402e67825 */ /* 0x008fe200078e0278 */
[----:B------:R-:W-:Y:S02]  /*f7e0*/  ISETP.GE.U32.AND P6, PT, R232, 0x7ffffee1, PT ;  /* 0x7ffffee1e800780c */ /* 0x000fe40003fc6070 */
[----:B------:R-:W-:Y:S01]  /*f7f0*/  STL.64 [R1+0x90], R222 ;  /* 0x000090de01007387 */ /* 0x000fe20000100a00 */
[----:B------:R-:W3:Y:S01]  /*f800*/  LDC R121, c[0x0][0x230] ;  /* 0x00008c00ff797b82 */ /* 0x000ee20000000800 */
[----:B------:R-:W-:-:S02]  /*f810*/  VIADD R120, R247, 0xffffff02 ;  /* 0xffffff02f7787836 */ /* 0x000fc40000000000 */
[----:B------:R-:W-:Y:S01]  /*f820*/  LDGSTS.E [R19+0x38008], desc[UR10][R222.64], !P5 ;  /* 0x38008000de137fae */ /* 0x000fe2000e92184a */
[----:B--2---:R-:W-:-:S03]  /*f830*/  IMAD.WIDE R10, R2, 0x4, R108 ;  /* 0x00000004020a7825 */ /* 0x004fc600078e026c */
[----:B------:R-:W-:Y:S04]  /*f840*/  STL.64 [R1+0x88], R230 ;  /* 0x000088e601007387 */ /* 0x000fe80000100a00 */
[----:B------:R-:W-:Y:S01]  /*f850*/  LDGSTS.E [R19+0x3c008], desc[UR10][R230.64], !P5 ;  /* 0x3c008000e6137fae */ /* 0x000fe2000e92184a */
[----:B------:R-:W-:-:S03]  /*f860*/  ISETP.GE.U32.AND P5, PT, R226, 0x7ffffec4, PT ;  /* 0x7ffffec4e200780c */ /* 0x000fc60003fa6070 */
[----:B------:R-:W-:Y:S04]  /*f870*/  STL.64 [R1+0x80], R148 ;  /* 0x0000809401007387 */ /* 0x000fe80000100a00 */
[----:B------:R-:W-:Y:S04]  /*f880*/  LDGSTS.E [R19+0x3800c], desc[UR10][R148.64], !P1 ;  /* 0x3800c00094137fae */ /* 0x000fe8000c92184a */
[----:B------:R2:W-:Y:S04]  /*f890*/  STL.64 [R1+0x78], R10 ;  /* 0x0000780a01007387 */ /* 0x0005e80000100a00 */
[----:B------:R2:W-:Y:S01]  /*f8a0*/  LDGSTS.E [R19+0x3c00c], desc[UR10][R10.64], !P1 ;  /* 0x3c00c0000a137fae */ /* 0x0005e2000c92184a */
[----:B------:R-:W-:Y:S01]  /*f8b0*/  ISETP.GE.U32.AND P1, PT, R120, 0x7ffffec3, PT ;  /* 0x7ffffec37800780c */ /* 0x000fe20003f26070 */
[----:B----4-:R-:W-:Y:S01]  /*f8c0*/  VIADD R109, R238, 0xffffff00 ;  /* 0xffffff00ee6d7836 */ /* 0x010fe20000000000 */
[----:B-1----:R-:W-:Y:S01]  /*f8d0*/  IADD3 R108, R237, -0xff, RZ ;  /* 0xffffff01ed6c7810 */ /* 0x002fe20007ffe0ff */
[----:B------:R1:W-:Y:S01]  /*f8e0*/  STL.64 [R1+0x70], R124 ;  /* 0x0000707c01007387 */ /* 0x0003e20000100a00 */
[C---:B------:R-:W-:Y:S01]  /*f8f0*/  IMAD.WIDE R250, R2.reuse, 0x4, R114 ;  /* 0x0000000402fa7825 */ /* 0x040fe200078e0272 */
[----:B------:R-:W4:Y:S02]  /*f900*/  LDC R120, c[0x0][0x230] ;  /* 0x00008c00ff787b82 */ /* 0x000f240000000800 */
[----:B------:R3:W-:Y:S01]  /*f910*/  STL.64 [R1+0x68], R122 ;  /* 0x0000687a01007387 */ /* 0x0007e20000100a00 */
[----:B--2---:R-:W-:-:S03]  /*f920*/  IMAD.WIDE R10, R2, 0x4, R128 ;  /* 0x00000004020a7825 */ /* 0x004fc600078e0280 */
[----:B------:R1:W-:Y:S02]  /*f930*/  LDGSTS.E [R8+0x30000], desc[UR10][R124.64], !P2 ;  /* 0x300000007c087fae */ /* 0x0003e4000d12184a */
[----:B------:R-:W2:Y:S01]  /*f940*/  LDC R149, c[0x0][0x230] ;  /* 0x00008c00ff957b82 */ /* 0x000ea20000000800 */
[----:B------:R-:W-:Y:S01]  /*f950*/  IMAD.WIDE R128, R2, 0x4, R136 ;  /* 0x0000000402807825 */ /* 0x000fe200078e0288 */
[----:B------:R3:W-:Y:S04]  /*f960*/  LDGSTS.E [R8+0x34000], desc[UR10][R122.64], !P2 ;  /* 0x340000007a087fae */ /* 0x0007e8000d12184a */
[----:B------:R-:W-:Y:S01]  /*f970*/  STL.64 [R1+0x60], R144 ;  /* 0x0000609001007387 */ /* 0x000fe20000100a00 */
[----:B------:R-:W-:Y:S01]  /*f980*/  IMAD.WIDE R248, R4, 0x4, R22 ;  /* 0x0000000404f87825 */ /* 0x000fe200078e0216 */
[----:B------:R-:W2:Y:S02]  /*f990*/  LDC R148, c[0x0][0x230] ;  /* 0x00008c00ff947b82 */ /* 0x000ea40000000800 */
[----:B------:R3:W-:Y:S01]  /*f9a0*/  STL.64 [R1+0x58], R10 ;  /* 0x0000580a01007387 */ /* 0x0007e20000100a00 */
[----:B-1----:R-:W-:-:S03]  /*f9b0*/  IMAD.WIDE R124, R2, 0x4, R138 ;  /* 0x00000004027c7825 */ /* 0x002fc600078e028a */
[----:B------:R-:W-:Y:S01]  /*f9c0*/  LDGSTS.E [R8+0x30004], desc[UR10][R144.64], !P4 ;  /* 0x3000400090087fae */ /* 0x000fe2000e12184a */
[C---:B------:R-:W-:Y:S01]  /*f9d0*/  IMAD.WIDE R240, R4.reuse, 0x4, R36 ;  /* 0x0000000404f07825 */ /* 0x040fe200078e0224 */
[----:B---3--:R-:W1:Y:S02]  /*f9e0*/  LDC R122, c[0x0][0x230] ;  /* 0x00008c00ff7a7b82 */ /* 0x008e640000000800 */
[----:B------:R3:W-:Y:S04]  /*f9f0*/  LDGSTS.E [R8+0x34004], desc[UR10][R10.64], !P4 ;  /* 0x340040000a087fae */ /* 0x0007e8000e12184a */
[----:B------:R-:W-:Y:S01]  /*fa00*/  STL [R1+0x7ec], R14 ;  /* 0x0007ec0e01007387 */ /* 0x000fe20000100800 */
[----:B------:R-:W-:Y:S01]  /*fa10*/  IMAD.WIDE R232, R4, 0x4, R44 ;  /* 0x0000000404e87825 */ /* 0x000fe200078e022c */
[----:B------:R-:W2:Y:S02]  /*fa20*/  LDC R115, c[0x0][0x230] ;  /* 0x00008c00ff737b82 */ /* 0x000ea40000000800 */
[----:B------:R-:W-:Y:S04]  /*fa30*/  STL.64 [R1+0x50], R142 ;  /* 0x0000508e01007387 */ /* 0x000fe80000100a00 */
[----:B------:R-:W-:Y:S01]  /*fa40*/  LDGSTS.E [R8+0x30008], desc[UR10][R142.64], !P0 ;  /* 0x300080008e087fae */ /* 0x000fe2000c12184a */
[----:B---3--:R-:W-:Y:S01]  /*fa50*/  IMAD.WIDE R10, R2, 0x4, R126 ;  /* 0x00000004020a7825 */ /* 0x008fe200078e027e */
[----:B------:R-:W3:Y:S02]  /*fa60*/  LDC R114, c[0x0][0x230] ;  /* 0x00008c00ff727b82 */ /* 0x000ee40000000800 */
[----:B------:R-:W-:Y:S04]  /*fa70*/  STL.64 [R1+0x48], R128 ;  /* 0x0000488001007387 */ /* 0x000fe80000100a00 */
[----:B------:R-:W-:Y:S01]  /*fa80*/  LDGSTS.E [R8+0x34008], desc[UR10][R128.64], !P0 ;  /* 0x3400800080087fae */ /* 0x000fe2000c12184a */
[----:B------:R-:W-:Y:S01]  /*fa90*/  IMAD.WIDE R52, R4, 0x4, R52 ;  /* 0x0000000404347825 */ /* 0x000fe200078e0234 */
[----:B------:R-:W3:Y:S02]  /*faa0*/  LDC R123, c[0x0][0x230] ;  /* 0x00008c00ff7b7b82 */ /* 0x000ee40000000800 */
[----:B------:R4:W-:Y:S04]  /*fab0*/  STL.64 [R1+0x40], R124 ;  /* 0x0000407c01007387 */ /* 0x0009e80000100a00 */
[----:B------:R4:W-:Y:S04]  /*fac0*/  LDGSTS.E [R8+0x3000c], desc[UR10][R124.64], !P6 ;  /* 0x3000c0007c087fae */ /* 0x0009e8000f12184a */
[----:B------:R1:W-:Y:S04]  /*fad0*/  STL.64 [R1+0x38], R10 ;  /* 0x0000380a01007387 */ /* 0x0003e80000100a00 */
[----:B------:R1:W-:Y:S01]  /*fae0*/  LDGSTS.E [R8+0x3400c], desc[UR10][R10.64], !P6 ;  /* 0x3400c0000a087fae */ /* 0x0003e2000f12184a */
[----:B----4-:R-:W-:-:S03]  /*faf0*/  IMAD.WIDE R124, R2, 0x4, R132 ;  /* 0x00000004027c7825 */ /* 0x010fc600078e0284 */
[----:B------:R-:W-:Y:S04]  /*fb00*/  STL.64 [R1+0x30], R116 ;  /* 0x0000307401007387 */ /* 0x000fe80000100a00 */
[----:B------:R-:W-:Y:S01]  /*fb10*/  LDGSTS.E [R8+0x38000], desc[UR10][R116.64], !P5 ;  /* 0x3800000074087fae */ /* 0x000fe2000e92184a */
[----:B-1----:R-:W-:-:S03]  /*fb20*/  IMAD.WIDE R10, R2, 0x4, R110 ;  /* 0x00000004020a7825 */ /* 0x002fc600078e026e */
[----:B------:R-:W-:Y:S04]  /*fb30*/  STL.64 [R1+0x28], R124 ;  /* 0x0000287c01007387 */ /* 0x000fe80000100a00 */
[----:B------:R-:W-:Y:S01]  /*fb40*/  LDGSTS.E [R8+0x3c000], desc[UR10][R124.64], !P5 ;  /* 0x3c0000007c087fae */ /* 0x000fe2000e92184a */
[----:B------:R-:W-:-:S03]  /*fb50*/  IMAD.WIDE R110, R2, 0x4, R140 ;  /* 0x00000004026e7825 */ /* 0x000fc600078e028c */
[----:B------:R1:W-:Y:S04]  /*fb60*/  STL.64 [R1+0x20], R112 ;  /* 0x0000207001007387 */ /* 0x0003e80000100a00 */
[----:B------:R1:W-:Y:S04]  /*fb70*/  LDGSTS.E [R8+0x38004], desc[UR10][R112.64], !P1 ;  /* 0x3800400070087fae */ /* 0x0003e8000c92184a */
[----:B------:R4:W-:Y:S01]  /*fb80*/  STL.64 [R1+0x18], R10 ;  /* 0x0000180a01007387 */ /* 0x0009e20000100a00 */
[----:B------:R-:W-:Y:S02]  /*fb90*/  ISETP.GE.AND P2, PT, R12, R109, PT ;  /* 0x0000006d0c00720c */ /* 0x000fe40003f46270 */
[----:B------:R-:W-:Y:S01]  /*fba0*/  ISETP.GE.U32.AND P4, PT, R108, 0x7ffffec2, PT ;  /* 0x7ffffec26c00780c */ /* 0x000fe20003f86070 */
[----:B------:R4:W-:Y:S01]  /*fbb0*/  LDGSTS.E [R8+0x3c004], desc[UR10][R10.64], !P1 ;  /* 0x3c0040000a087fae */ /* 0x0009e2000c92184a */
[----:B-1----:R-:W-:Y:S01]  /*fbc0*/  IMAD.WIDE R112, R2, 0x4, R106 ;  /* 0x0000000402707825 */ /* 0x002fe200078e026a */
[----:B------:R-:W-:Y:S01]  /*fbd0*/  SEL R108, RZ, 0x4, P2 ;  /* 0x00000004ff6c7807 */ /* 0x000fe20001000000 */
[----:B------:R-:W1:Y:S03]  /*fbe0*/  LDC R107, c[0x0][0x230] ;  /* 0x00008c00ff6b7b82 */ /* 0x000e660000000800 */
[----:B------:R-:W-:Y:S04]  /*fbf0*/  STL.64 [R1+0x10], R112 ;  /* 0x0000107001007387 */ /* 0x000fe80000100a00 */
[----:B------:R3:W-:Y:S01]  /*fc00*/  STL.64 [R1+0x8], R110 ;  /* 0x0000086e01007387 */ /* 0x0007e20000100a00 */
[----:B------:R-:W-:Y:S01]  /*fc10*/  IMAD.WIDE R60, R4, 0x4, R60 ;  /* 0x00000004043c7825 */ /* 0x000fe200078e023c */
[----:B------:R-:W3:Y:S02]  /*fc20*/  LDC R12, c[0x0][0x230] ;  /* 0x00008c00ff0c7b82 */ /* 0x000ee40000000800 */
[----:B------:R-:W3:Y:S04]  /*fc30*/  LDL.LU.64 R126, [R1+0x3b0] ;  /* 0x0003b000017e7983 */ /* 0x000ee80000300a00 */
[----:B------:R-:W3:Y:S04]  /*fc40*/  LDL.LU.64 R138, [R1+0x3b8] ;  /* 0x0003b800018a7983 */ /* 0x000ee80000300a00 */
[----:B------:R-:W3:Y:S04]  /*fc50*/  LDL.LU.64 R136, [R1+0x3a8] ;  /* 0x0003a80001887983 */ /* 0x000ee80000300a00 */
[----:B------:R-:W3:Y:S04]  /*fc60*/  LDL.LU.64 R142, [R1+0x3a0] ;  /* 0x0003a000018e7983 */ /* 0x000ee80000300a00 */
[----:B------:R-:W3:Y:S04]  /*fc70*/  LDL.LU.64 R128, [R1+0x398] ;  /* 0x0003980001807983 */ /* 0x000ee80000300a00 */
[----:B------:R-:W3:Y:S04]  /*fc80*/  LDL.LU.64 R144, [R1+0x390] ;  /* 0x0003900001907983 */ /* 0x000ee80000300a00 */
[----:B------:R-:W3:Y:S04]  /*fc90*/  LDL.LU.64 R124, [R1+0x388] ;  /* 0x00038800017c7983 */ /* 0x000ee80000300a00 */
[----:B------:R-:W3:Y:S01]  /*fca0*/  LDL.LU.64 R230, [R1+0x320] ;  /* 0x0003200001e67983 */ /* 0x000ee20000300a00 */
[----:B------:R-:W-:Y:S01]  /*fcb0*/  ISETP.GT.AND P2, PT, R14, 0x13f, PT ;  /* 0x0000013f0e00780c */ /* 0x000fe20003f44270 */
[----:B----4-:R-:W-:-:S04]  /*fcc0*/  IMAD.WIDE R10, R2, 0x4, R146 ;  /* 0x00000004020a7825 */ /* 0x010fc800078e0292 */
[----:B------:R-:W-:Y:S01]  /*fcd0*/  IMAD.WIDE R68, R4, 0x4, R68 ;  /* 0x0000000404447825 */ /* 0x000fe200078e0244 */
[----:B------:R-:W-:Y:S01]  /*fce0*/  SEL R108, R108, RZ, P2 ;  /* 0x000000ff6c6c7207 */ /* 0x000fe20001000000 */
[----:B------:R-:W-:Y:S01]  /*fcf0*/  LDGSTS.E [R8+0x38008], desc[UR10][R112.64], !P4 ;  /* 0x3800800070087fae */ /* 0x000fe2000e12184a */
[----:B------:R-:W-:Y:S01]  /*fd00*/  ISETP.GE.U32.AND P2, PT, R109, 0x7ffffec1, PT ;  /* 0x7ffffec16d00780c */ /* 0x000fe20003f46070 */
[----:B------:R-:W-:-:S04]  /*fd10*/  IMAD.WIDE R76, R4, 0x4, R76 ;  /* 0x00000004044c7825 */ /* 0x000fc800078e024c */
[C---:B------:R-:W-:Y:S01]  /*fd20*/  IMAD.WIDE R84, R4.reuse, 0x4, R84 ;  /* 0x0000000404547825 */ /* 0x040fe200078e0254 */
[----:B------:R4:W-:Y:S03]  /*fd30*/  LDGSTS.E [R8+0x3c008], desc[UR10][R110.64], !P4 ;  /* 0x3c0080006e087fae */ /* 0x0009e6000e12184a */
[----:B------:R-:W-:-:S04]  /*fd40*/  IMAD.WIDE R92, R4, 0x4, R92 ;  /* 0x00000004045c7825 */ /* 0x000fc800078e025c */
[C---:B------:R-:W-:Y:S01]  /*fd50*/  IMAD.WIDE R100, R4.reuse, 0x4, R100 ;  /* 0x0000000404647825 */ /* 0x040fe200078e0264 */
[----:B------:R4:W-:Y:S03]  /*fd60*/  LDGSTS.E [R8+0x3800c], desc[UR10][R10.64], !P2 ;  /* 0x3800c0000a087fae */ /* 0x0009e6000d12184a */
[C---:B------:R-:W-:Y:S01]  /*fd70*/  IMAD.WIDE R20, R4.reuse, 0x4, R20 ;  /* 0x0000000404147825 */ /* 0x040fe200078e0214 */
[----:B------:R-:W-:Y:S03]  /*fd80*/  LDGSTS.E [R8+0x3c00c], desc[UR10][R250.64], !P2 ;  /* 0x3c00c000fa087fae */ /* 0x000fe6000d12184a */
[C---:B------:R-:W-:Y:S01]  /*fd90*/  IMAD.WIDE R152, R4.reuse, 0x4, R152 ;  /* 0x0000000404987825 */ /* 0x040fe200078e0298 */
[----:B------:R-:W0:Y:S03]  /*fda0*/  LDGDEPBAR ;  /* 0x00000000000079af */ /* 0x000e260000000000 */
        /* <DEDUP_REMOVED lines=21> */
[----:B------:R4:W-:Y:S03]  /*ff00*/  LDGSTS.E [R0+-0x65800], desc[UR10][R20.64], P3 ;  /* 0x9a80000014007fae */ /* 0x0009e6000992184a */
        /* <DEDUP_REMOVED lines=82> */
[----:B------:R-:W-:Y:S01]  /*10430*/  ISETP.NE.U32.AND P0, PT, R108, RZ, PT ;  /* 0x000000ff6c00720c */ /* 0x000fe20003f05070 */
[----:B------:R-:W4:Y:S02]  /*10440*/  LDC R31, c[0x0][0x230] ;  /* 0x00008c00ff1f7b82 */ /* 0x000f240000000800 */
[----:B------:R-:W-:Y:S04]  /*10450*/  LDGSTS.E [R6+-0x66d00], desc[UR10][R66.64], P3 ;  /* 0x9930000042067fae */ /* 0x000fe8000992184a */
[----:B------:R-:W-:Y:S01]  /*10460*/  LDGSTS.E [R6+-0x66900], desc[UR10][R74.64], P3 ;  /* 0x997000004a067fae */ /* 0x000fe2000992184a */
[----:B------:R-:W-:Y:S01]  /*10470*/  VIADD R109, R120, 0xfffffeff ;  /* 0xfffffeff786d7836 */ /* 0x000fe20000000000 */
[----:B------:R-:W-:Y:S01]  /*10480*/  IADD3 R106, R122, -0x121, RZ ;  /* 0xfffffedf7a6a7810 */ /* 0x000fe20007ffe0ff */
[----:B--2---:R-:W-:Y:S01]  /*10490*/  VIADD R108, R149, 0xfffffefd ;  /* 0xfffffefd956c7836 */ /* 0x004fe20000000000 */
[----:B------:R-:W-:Y:S01]  /*104a0*/  LDGSTS.E [R6+-0x66500], desc[UR10][R82.64], P3 ;  /* 0x99b0000052067fae */ /* 0x000fe2000992184a */
[----:B------:R-:W-:Y:S01]  /*104b0*/  IMAD.WIDE R118, R2, 0x4, R118 ;  /* 0x0000000402767825 */ /* 0x000fe200078e0276 */
[----:B------:R-:W-:Y:S01]  /*104c0*/  ISETP.GE.U32.AND P6, PT, R109, 0x7ffffec0, PT ;  /* 0x7ffffec06d00780c */ /* 0x000fe20003fc6070 */
[----:B------:R-:W2:Y:S01]  /*104d0*/  LDC R120, c[0x0][0x230] ;  /* 0x00008c00ff787b82 */ /* 0x000ea20000000800 */
[----:B------:R-:W-:Y:S04]  /*104e0*/  LDGSTS.E [R6+-0x66100], desc[UR10][R90.64], P3 ;  /* 0x99f000005a067fae */ /* 0x000fe8000992184a */
[----:B------:R-:W-:Y:S03]  /*104f0*/  LDGSTS.E [R6+-0x65d00], desc[UR10][R98.64], P3 ;  /* 0x9a30000062067fae */ /* 0x000fe6000992184a */
[----:B------:R-:W2:Y:S01]  /*10500*/  LDC R30, c[0x0][0x230] ;  /* 0x00008c00ff1e7b82 */ /* 0x000ea20000000800 */
[----:B------:R-:W-:Y:S04]  /*10510*/  LDGSTS.E [R6+-0x65900], desc[UR10][R24.64], P3 ;  /* 0x9a70000018067fae */ /* 0x000fe8000992184a */
[----:B------:R-:W-:Y:S01]  /*10520*/  LDGSTS.E [R6+-0x65500], desc[UR10][R150.64], P3 ;  /* 0x9ab0000096067fae */ /* 0x000fe2000992184a */
[----:B-1----:R-:W-:-:S02]  /*10530*/  VIADD R22, R107, 0xfffffedd ;  /* 0xfffffedd6b167836 */ /* 0x002fc40000000000 */
[----:B------:R-:W1:Y:S01]  /*10540*/  LDC R34, c[0x0][0x230] ;  /* 0x00008c00ff227b82 */ /* 0x000e620000000800 */
[----:B------:R-:W-:Y:S04]  /*10550*/  LDGSTS.E [R6+-0x65100], desc[UR10][R158.64], P3 ;  /* 0x9af000009e067fae */ /* 0x000fe8000992184a */
[----:B------:R-:W-:Y:S01]  /*10560*/  LDGSTS.E [R6+-0x64d00], desc[UR10][R166.64], P3 ;  /* 0x9b300000a6067fae */ /* 0x000fe2000992184a */
[C---:B------:R-:W-:Y:S02]  /*10570*/  IMAD.WIDE R190, R2.reuse, 0x4, R190 ;  /* 0x0000000402be7825 */ /* 0x040fe400078e02be */
[----:B------:R-:W1:Y:S01]  /*10580*/  LDC R35, c[0x0][0x230] ;  /* 0x00008c00ff237b82 */ /* 0x000e620000000800 */
[----:B------:R-:W-:Y:S04]  /*10590*/  LDGSTS.E [R6+-0x64900], desc[UR10][R206.64], P3 ;  /* 0x9b700000ce067fae */ /* 0x000fe8000992184a */
[----:B------:R-:W-:Y:S01]  /*105a0*/  LDGSTS.E [R6+-0x64500], desc[UR10][R214.64], P3 ;  /* 0x9bb00000d6067fae */ /* 0x000fe2000992184a */
[----:B---3--:R-:W-:-:S02]  /*105b0*/  IMAD.WIDE R36, R2, 0x4, R136 ;  /* 0x0000000402247825 */ /* 0x008fc400078e0288 */
[----:B------:R-:W3:Y:S01]  /*105c0*/  LDC R32, c[0x0][0x230] ;  /* 0x00008c00ff207b82 */ /* 0x000ee20000000800 */
[----:B------:R-:W-:Y:S04]  /*105d0*/  LDGSTS.E [R6+-0x64100], desc[UR10][R202.64], P3 ;  /* 0x9bf00000ca067fae */ /* 0x000fe8000992184a */
[----:B------:R-:W0:Y:S01]  /*105e0*/  LDGDEPBAR ;  /* 0x00000000000079af */ /* 0x000e220000000000 */
[----:B------:R-:W-:Y:S02]  /*105f0*/  IMAD.WIDE R172, R2, 0x4, R172 ;  /* 0x0000000402ac7825 */ /* 0x000fe400078e02ac */
[----:B------:R-:W3:Y:S08]  /*10600*/  LDC R33, c[0x0][0x230] ;  /* 0x00008c00ff217b82 */ /* 0x000ef00000000800 */
[----:B------:R-:W-:Y:S01]  /*10610*/  BAR.SYNC.DEFER_BLOCKING 0x0 ;  /* 0x0000000000007b1d */ /* 0x000fe20000010000 */
[----:B------:R-:W-:-:S02]  /*10620*/  IADD3 R109, R148, -0x102, RZ ;  /* 0xfffffefe946d7810 */ /* 0x000fc40007ffe0ff */
[----:B------:R-:W-:Y:S01]  /*10630*/  ISETP.GE.U32.AND P1, PT, R108, 0x7ffffebe, PT ;  /* 0x7ffffebe6c00780c */ /* 0x000fe20003f26070 */
[----:B------:R-:W-:Y:S01]  /*10640*/  VIADD R108, R121, 0xfffffefc ;  /* 0xfffffefc796c7836 */ /* 0x000fe20000000000 */
[----:B------:R-:W-:Y:S01]  /*10650*/  ISETP.GE.U32.AND P5, PT, R109, 0x7ffffebf, PT ;  /* 0x7ffffebf6d00780c */ /* 0x000fe20003fa6070 */
[----:B------:R-:W-:Y:S02]  /*10660*/  IMAD.WIDE R180, R2, 0x4, R180 ;  /* 0x0000000402b47825 */ /* 0x000fe400078e02b4 */
[----:B------:R-:W3:Y:S01]  /*10670*/  LDC R14, c[0x0][0x230] ;  /* 0x00008c00ff0e7b82 */ /* 0x000ee20000000800 */
[----:B------:R2:W-:Y:S04]  /*10680*/  STL.64 [R1+0x798], R10 ;  /* 0x0007980a01007387 */ /* 0x0005e80000100a00 */
[----:B------:R-:W-:Y:S01]  /*10690*/  STL.64 [R1+0x7a0], R250 ;  /* 0x0007a0fa01007387 */ /* 0x000fe20000100a00 */
[----:B------:R-:W-:Y:S01]  /*106a0*/  ISETP.GE.U32.AND P4, PT, R108, 0x7ffffebd, PT ;  /* 0x7ffffebd6c00780c */ /* 0x000fe20003f86070 */
[----:B----4-:R-:W-:Y:S01]  /*106b0*/  IMAD.WIDE R110, R2, 0x4, R126 ;  /* 0x00000004026e7825 */ /* 0x010fe200078e027e */
[----:B------:R-:W-:Y:S01]  /*106c0*/  ISETP.GE.U32.AND P2, PT, R106, 0x7ffffea0, PT ;  /* 0x7ffffea06a00780c */ /* 0x000fe20003f46070 */
[----:B------:R-:W-:Y:S01]  /*106d0*/  STL.64 [R1+0x788], R248 ;  /* 0x000788f801007387 */ /* 0x000fe20000100a00 */
[----:B------:R-:W4:Y:S03]  /*106e0*/  LDC R109, c[0x0][0x230] ;  /* 0x00008c00ff6d7b82 */ /* 0x000f260000000800 */
[----:B------:R-:W-:Y:S04]  /*106f0*/  STL.64 [R1+0x790], R240 ;  /* 0x000790f001007387 */ /* 0x000fe80000100a00 */
[----:B------:R-:W-:Y:S01]  /*10700*/  STL.64 [R1+0x7a8], R232 ;  /* 0x0007a8e801007387 */ /* 0x000fe20000100a00 */
[C---:B------:R-:W-:Y:S01]  /*10710*/  IMAD.WIDE R38, R2.reuse, 0x4, R138 ;  /* 0x0000000402267825 */ /* 0x040fe200078e028a */
[----:B------:R-:W1:Y:S02]  /*10720*/  LDC R108, c[0x0][0x230] ;  /* 0x00008c00ff6c7b82 */ /* 0x000e640000000800 */
[----:B------:R-:W-:Y:S04]  /*10730*/  STL.64 [R1+0x7b0], R52 ;  /* 0x0007b03401007387 */ /* 0x000fe80000100a00 */
[----:B------:R-:W-:Y:S01]  /*10740*/  STL.64 [R1+0x7c0], R60 ;  /* 0x0007c03c01007387 */ /* 0x000fe20000100a00 */
[C---:B------:R-:W-:Y:S01]  /*10750*/  IMAD.WIDE R176, R2.reuse, 0x4, R176 ;  /* 0x0000000402b07825 */ /* 0x040fe200078e02b0 */
[----:B------:R-:W3:Y:S02]  /*10760*/  LDC R121, c[0x0][0x230] ;  /* 0x00008c00ff797b82 */ /* 0x000ee40000000800 */
[----:B------:R-:W-:Y:S04]  /*10770*/  STL.64 [R1+0x7c8], R68 ;  /* 0x0007c84401007387 */ /* 0x000fe80000100a00 */
[----:B------:R-:W-:Y:S01]  /*10780*/  STL.64 [R1+0x7d8], R76 ;  /* 0x0007d84c01007387 */ /* 0x000fe20000100a00 */
[C---:B------:R-:W-:Y:S01]  /*10790*/  IMAD.WIDE R196, R2.reuse, 0x4, R196 ;  /* 0x0000000402c47825 */ /* 0x040fe200078e02c4 */
[----:B------:R-:W3:Y:S02]  /*107a0*/  LDC R122, c[0x0][0x230] ;  /* 0x00008c00ff7a7b82 */ /* 0x000ee40000000800 */
[----:B------:R-:W-:Y:S04]  /*107b0*/  STL.64 [R1+0x7e0], R84 ;  /* 0x0007e05401007387 */ /* 0x000fe80000100a00 */
[----:B------:R-:W-:Y:S01]  /*107c0*/  STL.64 [R1+0x7f0], R92 ;  /* 0x0007f05c01007387 */ /* 0x000fe20000100a00 */
[----:B--2---:R-:W-:-:S03]  /*107d0*/  IMAD.WIDE R10, R2, 0x4, R128 ;  /* 0x00000004020a7825 */ /* 0x004fc600078e0280 */
[----:B------:R-:W-:Y:S04]  /*107e0*/  STL.64 [R1+0x7f8], R100 ;  /* 0x0007f86401007387 */ /* 0x000fe80000100a00 */
[----:B------:R2:W-:Y:S04]  /*107f0*/  STL.64 [R1+0x800], R20 ;  /* 0x0008001401007387 */ /* 0x0005e80000100a00 */
[----:B------:R-:W-:Y:S04]  /*10800*/  STL.64 [R1+0x808], R152 ;  /* 0x0008089801007387 */ /* 0x000fe80000100a00 */
[----:B------:R-:W-:Y:S01]  /*10810*/  @!PT LDS RZ, [RZ] ;  /* 0x00000000fffff984 */ /* 0x000fe20000000800 */
[----:B------:R-:W-:Y:S01]  /*10820*/  @!PT LDS RZ, [RZ] ;  /* 0x00000000fffff984 */ /* 0x000fe20000000800 */
[----:B------:R-:W-:Y:S01]  /*10830*/  @!PT LDS RZ, [RZ] ;  /* 0x00000000fffff984 */ /* 0x000fe20000000800 */
[----:B------:R-:W-:Y:S01]  /*10840*/  LDGSTS.E [R9+0x40000], desc[UR10][R118.64], !P6 ;  /* 0x4000000076097fae */ /* 0x000fe2000f12184a */
[----:B--2---:R-:W-:-:S03]  /*10850*/  IMAD.WIDE R20, R2, 0x4, R142 ;  /* 0x0000000402147825 */ /* 0x004fc600078e028e */
[----:B------:R-:W-:Y:S04]  /*10860*/  STL.64 [R1+0x370], R110 ;  /* 0x0003706e01007387 */ /* 0x000fe80000100a00 */
[----:B------:R-:W-:Y:S04]  /*10870*/  LDGSTS.E [R9+0x44000], desc[UR10][R110.64], !P6 ;  /* 0x440000006e097fae */ /* 0x000fe8000f12184a */
[----:B------:R2:W-:Y:S04]  /*10880*/  STL.64 [R1+0x3b8], R38 ;  /* 0x0003b82601007387 */ /* 0x0005e80000100a00 */
[----:B------:R2:W-:Y:S04]  /*10890*/  LDGSTS.E [R9+0x40004], desc[UR10][R38.64], !P5 ;  /* 0x4000400026097fae */ /* 0x0005e8000e92184a */
[----:B------:R4:W-:Y:S04]  /*108a0*/  STL.64 [R1+0x3b0], R36 ;  /* 0x0003b02401007387 */ /* 0x0009e80000100a00 */
[----:B------:R4:W-:Y:S01]  /*108b0*/  LDGSTS.E [R9+0x44004], desc[UR10][R36.64], !P5 ;  /* 0x4400400024097fae */ /* 0x0009e2000e92184a */
[----:B--2---:R-:W-:-:S03]  /*108c0*/  IMAD.WIDE R38, R2, 0x4, R144 ;  /* 0x0000000402267825 */ /* 0x004fc600078e0290 */
[----:B------:R2:W-:Y:S04]  /*108d0*/  STL.64 [R1+0x3a8], R20 ;  /* 0x0003a81401007387 */ /* 0x0005e80000100a00 */
[----:B------:R2:W-:Y:S01]  /*108e0*/  LDGSTS.E [R9+0x40008], desc[UR10][R20.64], !P1 ;  /* 0x4000800014097fae */ /* 0x0005e2000c92184a */
[----:B----4-:R-:W-:-:S03]  /*108f0*/  IMAD.WIDE R36, R2, 0x4, R124 ;  /* 0x0000000402247825 */ /* 0x010fc600078e027c */
[----:B------:R4:W-:Y:S04]  /*10900*/  STL.64 [R1+0x3a0], R10 ;  /* 0x0003a00a01007387 */ /* 0x0009e80000100a00 */
[----:B------:R4:W-:Y:S01]  /*10910*/  LDGSTS.E [R9+0x44008], desc[UR10][R10.64], !P1 ;  /* 0x440080000a097fae */ /* 0x0009e2000c92184a */
[----:B--2---:R-:W-:-:S03]  /*10920*/  IMAD.WIDE R20, R2, 0x4, R230 ;  /* 0x0000000402147825 */ /* 0x004fc600078e02e6 */
[----:B------:R2:W-:Y:S04]  /*10930*/  STL.64 [R1+0x398], R38 ;  /* 0x0003982601007387 */ /* 0x0005e80000100a00 */
[----:B------:R2:W-:Y:S01]  /*10940*/  LDGSTS.E [R9+0x4000c], desc[UR10][R38.64], !P4 ;  /* 0x4000c00026097fae */ /* 0x0005e2000e12184a */
[----:B----4-:R-:W-:-:S03]  /*10950*/  IMAD.WIDE R10, R2, 0x4, R130 ;  /* 0x00000004020a7825 */ /* 0x010fc600078e0282 */
[----:B------:R4:W-:Y:S04]  /*10960*/  STL.64 [R1+0x390], R36 ;  /* 0x0003902401007387 */ /* 0x0009e80000100a00 */
[----:B------:R4:W-:Y:S04]  /*10970*/  LDGSTS.E [R9+0x4400c], desc[UR10][R36.64], !P4 ;  /* 0x4400c00024097fae */ /* 0x0009e8000e12184a */
[----:B------:R-:W-:Y:S01]  /*10980*/  STL.64 [R1+0x380], R20 ;  /* 0x0003801401007387 */ /* 0x000fe20000100a00 */
[----:B------:R-:W-:Y:S01]  /*10990*/  ISETP.GE.U32.AND P6, PT, R22, 0x7ffffe9e, PT ;  /* 0x7ffffe9e1600780c */ /* 0x000fe20003fc6070 */
[----:B------:R-:W-:Y:S01]  /*109a0*/  VIADD R106, R120, 0xfffffede ;  /* 0xfffffede786a7836 */ /* 0x000fe20000000000 */
[----:B-1----:R-:W-:Y:S01]  /*109b0*/  IADD3 R23, R108, -0x124, RZ ;  /* 0xfffffedc6c177810 */ /* 0x002fe20007ffe0ff */
[----:B------:R-:W-:Y:S01]  /*109c0*/  LDGSTS.E [R9+0x48000], desc[UR10][R20.64], !P2 ;  /* 0x4800000014097fae */ /* 0x000fe2000d12184a */
[----:B--2---:R-:W1:Y:S03]  /*109d0*/  LDC R38, c[0x0][0x230] ;  /* 0x00008c00ff267b82 */ /* 0x004e660000000800 */
[----:B------:R2:W-:Y:S04]  /*109e0*/  STL.64 [R1+0x378], R10 ;  /* 0x0003780a01007387 */ /* 0x0005e80000100a00 */
[----:B------:R2:W-:Y:S01]  /*109f0*/  LDGSTS.E [R9+0x4c000], desc[UR10][R10.64], !P2 ;  /* 0x4c0000000a097fae */ /* 0x0005e2000d12184a */
[----:B------:R-:W-:Y:S01]  /*10a00*/  VIADD R22, R109, 0xfffffefb ;  /* 0xfffffefb6d167836 */ /* 0x000fe20000000000 */
[----:B------:R-:W-:Y:S01]  /*10a10*/  ISETP.GE.U32.AND P3, PT, R106, 0x7ffffe9f, PT ;  /* 0x7ffffe9f6a00780c */ /* 0x000fe20003f66070 */
[C---:B----4-:R-:W-:Y:S01]  /*10a20*/  IMAD.WIDE R36, R2.reuse, 0x4, R134 ;  /* 0x0000000402247825 */ /* 0x050fe200078e0286 */
[----:B------:R-:W4:Y:S01]  /*10a30*/  LDL.LU.64 R144, [R1+0x318] ;  /* 0x0003180001907983 */ /* 0x000f220000300a00 */
[----:B------:R-:W1:Y:S03]  /*10a40*/  LDC R108, c[0x0][0x230] ;  /* 0x00008c00ff6c7b82 */ /* 0x000e660000000800 */
[----:B------:R-:W3:Y:S01]  /*10a50*/  LDL.LU.64 R128, [R1+0x310] ;  /* 0x0003100001807983 */ /* 0x000ee20000300a00 */
[----:B--2---:R-:W-:-:S04]  /*10a60*/  IMAD.WIDE R10, R2, 0x4, R174 ;  /* 0x00000004020a7825 */ /* 0x004fc800078e02ae */
[----:B------:R-:W2:Y:S01]  /*10a70*/  LDC R120, c[0x0][0x230] ;  /* 0x00008c00ff787b82 */ /* 0x000ea20000000800 */
[----:B------:R2:W-:Y:S04]  /*10a80*/  STL.64 [R1+0x368], R10 ;  /* 0x0003680a01007387 */ /* 0x0005e80000100a00 */
[----:B------:R-:W2:Y:S04]  /*10a90*/  LDL.LU.64 R124, [R1+0x308] ;  /* 0x00030800017c7983 */ /* 0x000ea80000300a00 */
[----:B------:R-:W4:Y:S04]  /*10aa0*/  LDL.LU.64 R230, [R1+0x300] ;  /* 0x0003000001e67983 */ /* 0x000f280000300a00 */
[----:B------:R-:W4:Y:S04]  /*10ab0*/  LDL.LU.64 R126, [R1+0x2f0] ;  /* 0x0002f000017e7983 */ /* 0x000f280000300a00 */
[----:B------:R-:W4:Y:S01]  /*10ac0*/  LDL.LU.64 R138, [R1+0x2e8] ;  /* 0x0002e800018a7983 */ /* 0x000f220000300a00 */
[----:B------:R-:W-:-:S02]  /*10ad0*/  ISETP.GE.U32.AND P1, PT, R22, 0x7ffffebc, PT ;  /* 0x7ffffebc1600780c */ /* 0x000fc40003f26070 */
[----:B------:R-:W-:Y:S01]  /*10ae0*/  IADD3 R22, R31, -0x107, RZ ;  /* 0xfffffef91f167810 */ /* 0x000fe20007ffe0ff */
[----:B------:R-:W-:Y:S01]  /*10af0*/  LDGSTS.E [R9+0x48004], desc[UR10][R10.64], !P3 ;  /* 0x480040000a097fae */ /* 0x000fe2000d92184a */
[----:B------:R-:W1:Y:S01]  /*10b00*/  LDC R31, c[0x0][0x230] ;  /* 0x00008c00ff1f7b82 */ /* 0x000e620000000800 */
[----:B------:R-:W-:Y:S01]  /*10b10*/  ISETP.GE.U32.AND P5, PT, R23, 0x7ffffe9d, PT ;  /* 0x7ffffe9d1700780c */ /* 0x000fe20003fa6070 */
[----:B------:R-:W-:Y:S02]  /*10b20*/  VIADD R23, R30, 0xfffffefa ;  /* 0xfffffefa1e177836 */ /* 0x000fe40000000000 */
[----:B---3--:R-:W-:-:S04]  /*10b30*/  IMAD.WIDE R140, R2, 0x4, R128 ;  /* 0x00000004028c7825 */ /* 0x008fc800078e0280 */
[----:B------:R-:W3:Y:S01]  /*10b40*/  LDC R30, c[0x0][0x230] ;  /* 0x00008c00ff1e7b82 */ /* 0x000ee20000000800 */
[----:B--2---:R-:W-:-:S04]  /*10b50*/  IMAD.WIDE R130, R2, 0x4, R124 ;  /* 0x0000000402827825 */ /* 0x004fc800078e027c */
[----:B----4-:R-:W-:-:S04]  /*10b60*/  IMAD.WIDE R146, R2, 0x4, R126 ;  /* 0x0000000402927825 */ /* 0x010fc800078e027e */
[----:B------:R-:W-:Y:S01]  /*10b70*/  IMAD.WIDE R48, R2, 0x4, R138 ;  /* 0x0000000402307825 */ /* 0x000fe200078e028a */
[----:B------:R-:W-:Y:S01]  /*10b80*/  ISETP.GE.U32.AND P2, PT, R22, 0x7ffffeba, PT ;  /* 0x7ffffeba1600780c */ /* 0x000fe20003f46070 */
[----:B------:R-:W-:Y:S02]  /*10b90*/  LDGSTS.E [R9+0x4c004], desc[UR10][R36.64], !P3 ;  /* 0x4c00400024097fae */ /* 0x000fe4000d92184a */
[----:B------:R-:W-:Y:S02]  /*10ba0*/  IMAD.WIDE R128, R2, 0x4, R230 ;  /* 0x0000000402807825 */ /* 0x000fe400078e02e6 */
[----:B------:R-:W2:Y:S04]  /*10bb0*/  LDL.LU.64 R230, [R1+0x2e0] ;  /* 0x0002e00001e67983 */ /* 0x000ea80000300a00 */
[----:B------:R-:W4:Y:S04]  /*10bc0*/  LDL.LU.64 R136, [R1+0x2d8] ;  /* 0x0002d80001887983 */ /* 0x000f280000300a00 */
[----:B------:R-:W2:Y:S04]  /*10bd0*/  LDL.LU.64 R142, [R1+0x2d0] ;  /* 0x0002d000018e7983 */ /* 0x000ea80000300a00 */
[----:B------:R-:W2:Y:S04]  /*10be0*/  LDL.LU.64 R124, [R1+0x2c8] ;  /* 0x0002c800017c7983 */ /* 0x000ea80000300a00 */
[----:B------:R-:W2:Y:S04]  /*10bf0*/  LDL.LU.64 R132, [R1+0x2c0] ;  /* 0x0002c00001847983 */ /* 0x000ea80000300a00 */
[----:B------:R-:W2:Y:S04]  /*10c00*/  LDL.LU.64 R116, [R1+0x2b8] ;  /* 0x0002b80001747983 */ /* 0x000ea80000300a00 */
[----:B------:R-:W2:Y:S04]  /*10c10*/  LDL.LU.64 R126, [R1+0x288] ;  /* 0x00028800017e7983 */ /* 0x000ea80000300a00 */
[----:B------:R-:W2:Y:S01]  /*10c20*/  LDL.LU.64 R138, [R1+0x280] ;  /* 0x00028000018a7983 */ /* 0x000ea20000300a00 */
[----:B------:R-:W-:Y:S01]  /*10c30*/  ISETP.GE.U32.AND P4, PT, R23, 0x7ffffebb, PT ;  /* 0x7ffffebb1700780c */ /* 0x000fe20003f86070 */
[----:B------:R-:W-:-:S02]  /*10c40*/  VIADD R22, R34, 0xfffffedb ;  /* 0xfffffedb22167836 */ /* 0x000fc40000000000 */
[----:B------:R-:W-:Y:S01]  /*10c50*/  LDGSTS.E [R9+0x48008], desc[UR10][R190.64], !P6 ;  /* 0x48008000be097fae */ /* 0x000fe2000f12184a */
[----:B------:R-:W-:Y:S01]  /*10c60*/  IMAD.WIDE R178, R2, 0x4, R178 ;  /* 0x0000000402b27825 */ /* 0x000fe200078e02b2 */
[----:B------:R-:W2:Y:S02]  /*10c70*/  LDC R34, c[0x0][0x230] ;  /* 0x00008c00ff227b82 */ /* 0x000ea40000000800 */
[----:B------:R-:W-:Y:S01]  /*10c80*/  LDGSTS.E [R9+0x4c008], desc[UR10][R172.64], !P6 ;  /* 0x4c008000ac097fae */ /* 0x000fe2000f12184a */
[----:B------:R-:W-:Y:S01]  /*10c90*/  ISETP.GE.U32.AND P6, PT, R22, 0x7ffffe9c, PT ;  /* 0x7ffffe9c1600780c */ /* 0x000fe20003fc6070 */
[----:B------:R-:W-:Y:S02]  /*10ca0*/  VIADD R22, R35, 0xfffffed9 ;  /* 0xfffffed923167836 */ /* 0x000fe40000000000 */
[----:B------:R-:W-:Y:S01]  /*10cb0*/  LDGSTS.E [R9+0x4800c], desc[UR10][R180.64], !P5 ;  /* 0x4800c000b4097fae */ /* 0x000fe2000e92184a */
[----:B------:R-:W-:Y:S01]  /*10cc0*/  IMAD.WIDE R184, R2, 0x4, R184 ;  /* 0x0000000402b87825 */ /* 0x000fe200078e02b8 */
[----:B------:R-:W3:Y:S02]  /*10cd0*/  LDC R35, c[0x0][0x230] ;  /* 0x00008c00ff237b82 */ /* 0x000ee40000000800 */
[----:B------:R-:W-:Y:S01]  /*10ce0*/  LDGSTS.E [R9+0x4c00c], desc[UR10][R176.64], !P5 ;  /* 0x4c00c000b0097fae */ /* 0x000fe2000e92184a */
[----:B------:R-:W-:-:S02]  /*10cf0*/  VIADD R23, R32, 0xfffffef8 ;  /* 0xfffffef820177836 */ /* 0x000fc40000000000 */
[C---:B------:R-:W-:Y:S01]  /*10d00*/  IMAD.WIDE R182, R2.reuse, 0x4, R182 ;  /* 0x0000000402b67825 */ /* 0x040fe200078e02b6 */
[----:B------:R-:W-:Y:S02]  /*10d10*/  LDGSTS.E [R13+0x40000], desc[UR10][R196.64], !P1 ;  /* 0x40000000c40d7fae */ /* 0x000fe4000c92184a */
[----:B------:R-:W2:Y:S01]  /*10d20*/  LDC R32, c[0x0][0x230] ;  /* 0x00008c00ff207b82 */ /* 0x000ea20000000800 */
[----:B------:R-:W-:Y:S01]  /*10d30*/  IMAD.WIDE R144, R2, 0x4, R144 ;  /* 0x0000000402907825 */ /* 0x000fe200078e0290 */
[----:B------:R-:W-:Y:S01]  /*10d40*/  LDGSTS.E [R13+0x44000], desc[UR10][R178.64], !P1 ;  /* 0x44000000b20d7fae */ /* 0x000fe2000c92184a */
[----:B------:R-:W-:Y:S02]  /*10d50*/  ISETP.GE.U32.AND P1, PT, R22, 0x7ffffe9a, PT ;  /* 0x7ffffe9a1600780c */ /* 0x000fe40003f26070 */
[----:B-1----:R-:W-:Y:S01]  /*10d60*/  IADD3 R22, R31, -0x109, RZ ;  /* 0xfffffef71f167810 */ /* 0x002fe20007ffe0ff */
[----:B------:R-:W-:Y:S01]  /*10d70*/  LDGSTS.E [R13+0x40004], desc[UR10][R184.64], !P4 ;  /* 0x40004000b80d7fae */ /* 0x000fe2000e12184a */
[----:B------:R-:W-:Y:S01]  /*10d80*/  ISETP.GE.U32.AND P3, PT, R23, 0x7ffffeb9, PT ;  /* 0x7ffffeb91700780c */ /* 0x000fe20003f66070 */
[----:B------:R-:W-:Y:S01]  /*10d90*/  IMAD.WIDE R198, R2, 0x4, R198 ;  /* 0x0000000402c67825 */ /* 0x000fe200078e02c6 */
[----:B------:R-:W-:Y:S01]  /*10da0*/  IADD3 R23, R33, -0x126, RZ ;  /* 0xfffffeda21177810 */ /* 0x000fe20007ffe0ff */
[----:B------:R-:W-:Y:S01]  /*10db0*/  LDGSTS.E [R13+0x44004], desc[UR10][R182.64], !P4 ;  /* 0x44004000b60d7fae */ /* 0x000fe2000e12184a */
[----:B------:R-:W1:Y:S03]  /*10dc0*/  LDC R33, c[0x0][0x230] ;  /* 0x00008c00ff217b82 */ /* 0x000e660000000800 */
[----:B------:R-:W-:Y:S01]  /*10dd0*/  LDGSTS.E [R13+0x40008], desc[UR10][R144.64], !P2 ;  /* 0x40008000900d7fae */ /* 0x000fe2000d12184a */
[----:B------:R-:W-:-:S03]  /*10de0*/  ISETP.GE.U32.AND P5, PT, R23, 0x7ffffe9b, PT ;  /* 0x7ffffe9b1700780c */ /* 0x000fc60003fa6070 */
[----:B------:R-:W-:Y:S01]  /*10df0*/  LDGSTS.E [R13+0x44008], desc[UR10][R140.64], !P2 ;  /* 0x440080008c0d7fae */ /* 0x000fe2000d12184a */
[----:B------:R-:W-:Y:S01]  /*10e00*/  ISETP.GE.U32.AND P2, PT, R22, 0x7ffffeb8, PT ;  /* 0x7ffffeb81600780c */ /* 0x000fe20003f46070 */
[----:B------:R-:W-:Y:S01]  /*10e10*/  VIADD R22, R38, 0xfffffef5 ;  /* 0xfffffef526167836 */ /* 0x000fe20000000000 */
[----:B------:R-:W1:Y:S01]  /*10e20*/  LDC R31, c[0x0][0x230] ;  /* 0x00008c00ff1f7b82 */ /* 0x000e620000000800 */
[----:B---3--:R-:W-:Y:S01]  /*10e30*/  VIADD R23, R30, 0xfffffed8 ;  /* 0xfffffed81e177836 */ /* 0x008fe20000000000 */
[----:B------:R-:W-:Y:S01]  /*10e40*/  LDGSTS.E [R13+0x4000c], desc[UR10][R130.64], !P3 ;  /* 0x4000c000820d7fae */ /* 0x000fe2000d92184a */
[----:B------:R-:W-:-:S03]  /*10e50*/  IMAD.WIDE R186, R2, 0x4, R186 ;  /* 0x0000000402ba7825 */ /* 0x000fc600078e02ba */
[----:B------:R-:W3:Y:S02]  /*10e60*/  LDL.LU.64 R110, [R1+0x278] ;  /* 0x00027800016e7983 */ /* 0x000ee40000300a00 */
[----:B------:R-:W1:Y:S01]  /*10e70*/  LDC R38, c[0x0][0x230] ;  /* 0x00008c00ff267b82 */ /* 0x000e620000000800 */
[----:B------:R-:W-:Y:S01]  /*10e80*/  ISETP.GE.U32.AND P4, PT, R23, 0x7ffffe99, PT ;  /* 0x7ffffe991700780c */ /* 0x000fe20003f86070 */
[----:B------:R-:W-:Y:S01]  /*10e90*/  LDGSTS.E [R13+0x4400c], desc[UR10][R128.64], !P3 ;  /* 0x4400c000800d7fae */ /* 0x000fe2000d92184a */
[----:B------:R-:W-:-:S03]  /*10ea0*/  IMAD.WIDE R194, R2, 0x4, R194 ;  /* 0x0000000402c27825 */ /* 0x000fc600078e02c2 */
[----:B------:R-:W-:Y:S01]  /*10eb0*/  LDGSTS.E [R13+0x48000], desc[UR10][R198.64], !P6 ;  /* 0x48000000c60d7fae */ /* 0x000fe2000f12184a */
[C---:B------:R-:W-:Y:S01]  /*10ec0*/  IMAD.WIDE R188, R2.reuse, 0x4, R188 ;  /* 0x0000000402bc7825 */ /* 0x040fe200078e02bc */
[----:B------:R-:W1:Y:S02]  /*10ed0*/  LDC R30, c[0x0][0x230] ;  /* 0x00008c00ff1e7b82 */ /* 0x000e640000000800 */
[----:B------:R-:W-:Y:S01]  /*10ee0*/  LDGSTS.E [R13+0x4c000], desc[UR10][R186.64], !P6 ;  /* 0x4c000000ba0d7fae */ /* 0x000fe2000f12184a */
[----:B------:R-:W-:Y:S01]  /*10ef0*/  IMAD.WIDE R200, R2, 0x4, R200 ;  /* 0x0000000402c87825 */ /* 0x000fe200078e02c8 */
[----:B------:R-:W-:Y:S02]  /*10f00*/  ISETP.GE.U32.AND P6, PT, R22, 0x7ffffeb6, PT ;  /* 0x7ffffeb61600780c */ /* 0x000fe40003fc6070 */
[----:B------:R-:W3:Y:S01]  /*10f10*/  LDL.LU.64 R112, [R1+0x270] ;  /* 0x0002700001707983 */ /* 0x000ee20000300a00 */
[----:B------:R-:W-:-:S03]  /*10f20*/  IMAD.WIDE R192, R2, 0x4, R192 ;  /* 0x0000000402c07825 */ /* 0x000fc600078e02c0 */
[----:B------:R-:W-:Y:S01]  /*10f30*/  LDGSTS.E [R13+0x48004], desc[UR10][R194.64], !P5 ;  /* 0x48004000c20d7fae */ /* 0x000fe2000e92184a */
[----:B------:R-:W-:Y:S02]  /*10f40*/  VIADD R22, R35, 0xfffffed7 ;  /* 0xfffffed723167836 */ /* 0x000fe40000000000 */
[C---:B------:R-:W-:Y:S01]  /*10f50*/  IMAD.WIDE R174, R2.reuse, 0x4, R224 ;  /* 0x0000000402ae7825 */ /* 0x040fe200078e02e0 */
[----:B------:R-:W-:Y:S03]  /*10f60*/  LDGSTS.E [R13+0x4c004], desc[UR10][R188.64], !P5 ;  /* 0x4c004000bc0d7fae */ /* 0x000fe6000e92184a */
[----:B------:R-:W-:Y:S01]  /*10f70*/  IMAD.WIDE R148, R2, 0x4, R228 ;  /* 0x0000000402947825 */ /* 0x000fe200078e02e4 */
[----:B------:R-:W-:Y:S03]  /*10f80*/  LDGSTS.E [R13+0x48008], desc[UR10][R200.64], !P1 ;  /* 0x48008000c80d7fae */ /* 0x000fe6000c92184a */
[----:B------:R-:W-:Y:S01]  /*10f90*/  VIADD R115, R115, 0xfffffed2 ;  /* 0xfffffed273737836 */ /* 0x000fe20000000000 */
[----:B------:R-:W-:Y:S01]  /*10fa0*/  LDGSTS.E [R13+0x4c008], desc[UR10][R192.64], !P1 ;  /* 0x4c008000c00d7fae */ /* 0x000fe2000c92184a */
[----:B------:R-:W-:Y:S01]  /*10fb0*/  ISETP.GE.U32.AND P1, PT, R22, 0x7ffffe98, PT ;  /* 0x7ffffe981600780c */ /* 0x000fe20003f26070 */
[----:B----4-:R-:W-:-:S02]  /*10fc0*/  IMAD.WIDE R46, R2, 0x4, R136 ;  /* 0x00000004022e7825 */ /* 0x010fc400078e0288 */
[----:B------:R-:W-:Y:S02]  /*10fd0*/  LDGSTS.E [R13+0x4800c], desc[UR10][R174.64], !P4 ;  /* 0x4800c000ae0d7fae */ /* 0x000fe4000e12184a */
[----:B------:R-:W-:Y:S02]  /*10fe0*/  VIADD R114, R114, 0xfffffed1 ;  /* 0xfffffed172727836 */ /* 0x000fe40000000000 */
[----:B------:R-:W4:Y:S01]  /*10ff0*/  LDL.LU.64 R136, [R1+0x268] ;  /* 0x0002680001887983 */ /* 0x000f220000300a00 */
[----:B--2---:R-:W-:Y:S01]  /*11000*/  IMAD.WIDE R44, R2, 0x4, R124 ;  /* 0x00000004022c7825 */ /* 0x004fe200078e027c */
[----:B------:R-:W-:Y:S02]  /*11010*/  IADD3 R22, R34, -0x12b, RZ ;  /* 0xfffffed522167810 */ /* 0x000fe40007ffe0ff */
[----:B------:R-:W2:Y:S01]  /*11020*/  LDL.LU.64 R124, [R1+0x260] ;  /* 0x00026000017c7983 */ /* 0x000ea20000300a00 */
[----:B------:R-:W-:Y:S01]  /*11030*/  IADD3 R121, R121, -0x130, RZ ;  /* 0xfffffed079797810 */ /* 0x000fe20007ffe0ff */
[----:B------:R-:W-:Y:S01]  /*11040*/  IMAD.WIDE R42, R2, 0x4, R132 ;  /* 0x00000004022a7825 */ /* 0x000fe200078e0284 */
[----:B------:R-:W-:Y:S01]  /*11050*/  IADD3 R122, R122, -0x113, RZ ;  /* 0xfffffeed7a7a7810 */ /* 0x000fe20007ffe0ff */
[----:B------:R-:W-:Y:S01]  /*11060*/  LDGSTS.E [R13+0x4c00c], desc[UR10][R148.64], !P4 ;  /* 0x4c00c000940d7fae */ /* 0x000fe2000e12184a */
[----:B------:R-:W2:Y:S03]  /*11070*/  LDC R225, c[0x0][0x230] ;  /* 0x00008c00ffe17b82 */ /* 0x000ea60000000800 */
[----:B------:R-:W-:Y:S01]  /*11080*/  LDGSTS.E [R15+0x40000], desc[UR10][R146.64], !P2 ;  /* 0x40000000920f7fae */ /* 0x000fe2000d12184a */
[----:B------:R-:W-:-:S03]  /*11090*/  IMAD.WIDE R40, R2, 0x4, R116 ;  /* 0x0000000402287825 */ /* 0x000fc600078e0274 */
[----:B------:R-:W-:Y:S01]  /*110a0*/  LDGSTS.E [R15+0x44000], desc[UR10][R48.64], !P2 ;  /* 0x44000000300f7fae */ /* 0x000fe2000d12184a */
[----:B------:R-:W-:Y:S01]  /*110b0*/  ISETP.GE.U32.AND P2, PT, R22, 0x7ffffe96, PT ;  /* 0x7ffffe961600780c */ /* 0x000fe20003f46070 */
[----:B-1----:R-:W-:Y:S01]  /*110c0*/  VIADD R22, R38, 0xfffffef3 ;  /* 0xfffffef326167836 */ /* 0x002fe20000000000 */
[----:B------:R-:W1:Y:S01]  /*110d0*/  LDC R224, c[0x0][0x230] ;  /* 0x00008c00ffe07b82 */ /* 0x000e620000000800 */
[----:B------:R-:W2:Y:S01]  /*110e0*/  LDL.LU.64 R132, [R1+0x258] ;  /* 0x0002580001847983 */ /* 0x000ea20000300a00 */
[----:B------:R-:W-:-:S03]  /*110f0*/  IMAD.WIDE R38, R2, 0x4, R126 ;  /* 0x0000000402267825 */ /* 0x000fc600078e027e */
[----:B------:R-:W2:Y:S01]  /*11100*/  LDL.LU.64 R116, [R1+0x250] ;  /* 0x0002500001747983 */ /* 0x000ea20000300a00 */
[----:B------:R-:W-:-:S03]  /*11110*/  IMAD.WIDE R34, R2, 0x4, R138 ;  /* 0x0000000402227825 */ /* 0x000fc600078e028a */
[----:B------:R-:W2:Y:S04]  /*11120*/  LDL.LU.64 R126, [R1+0x2b0] ;  /* 0x0002b000017e7983 */ /* 0x000ea80000300a00 */
[----:B------:R-:W2:Y:S04]  /*11130*/  LDL.LU.64 R138, [R1+0x2a8] ;  /* 0x0002a800018a7983 */ /* 0x000ea80000300a00 */
[----:B------:R-:W2:Y:S04]  /*11140*/  LDL.LU.64 R250, [R1+0x2a0] ;  /* 0x0002a00001fa7983 */ /* 0x000ea80000300a00 */
[----:B------:R-:W2:Y:S01]  /*11150*/  LDL.LU.64 R10, [R1+0x298] ;  /* 0x00029800010a7983 */ /* 0x000ea20000300a00 */
[----:B------:R-:W-:-:S02]  /*11160*/  VIADD R23, R32, 0xfffffef6 ;  /* 0xfffffef620177836 */ /* 0x000fc40000000000 */
[----:B------:R-:W1:Y:S03]  /*11170*/  LDC R32, c[0x0][0x230] ;  /* 0x00008c00ff207b82 */ /* 0x000e660000000800 */
[----:B------:R-:W-:Y:S02]  /*11180*/  ISETP.GE.U32.AND P3, PT, R23, 0x7ffffeb7, PT ;  /* 0x7ffffeb71700780c */ /* 0x000fe40003f66070 */
[----:B------:R-:W-:-:S03]  /*11190*/  IADD3 R23, R33, -0x10c, RZ ;  /* 0xfffffef421177810 */ /* 0x000fc60007ffe0ff */
[----:B------:R-:W3:Y:S01]  /*111a0*/  LDC R33, c[0x0][0x230] ;  /* 0x00008c00ff217b82 */ /* 0x000ee20000000800 */
[----:B------:R-:W-:Y:S01]  /*111b0*/  ISETP.GE.U32.AND P5, PT, R23, 0x7ffffeb5, PT ;  /* 0x7ffffeb51700780c */ /* 0x000fe20003fa6070 */
[----:B------:R-:W-:-:S06]  /*111c0*/  VIADD R23, R31, 0xfffffed6 ;  /* 0xfffffed61f177836 */ /* 0x000fcc0000000000 */
[----:B------:R-:W3:Y:S01]  /*111d0*/  LDC R31, c[0x0][0x230] ;  /* 0x00008c00ff1f7b82 */ /* 0x000ee20000000800 */
[----:B------:R-:W-:Y:S01]  /*111e0*/  IMAD.WIDE R230, R2, 0x4, R230 ;  /* 0x0000000402e67825 */ /* 0x000fe200078e02e6 */
[----:B------:R-:W-:-:S03]  /*111f0*/  ISETP.GE.U32.AND P4, PT, R23, 0x7ffffe97, PT ;  /* 0x7ffffe971700780c */ /* 0x000fc60003f86070 */
[----:B------:R-:W-:Y:S01]  /*11200*/  IMAD.WIDE R142, R2, 0x4, R142 ;  /* 0x00000004028e7825 */ /* 0x000fe200078e028e */
[----:B------:R-:W-:Y:S03]  /*11210*/  LDGSTS.E [R15+0x40004], desc[UR10][R230.64], !P3 ;  /* 0x40004000e60f7fae */ /* 0x000fe6000d92184a */
[----:B------:R-:W-:Y:S01]  /*11220*/  VIADD R23, R30, 0xfffffed4 ;  /* 0xfffffed41e177836 */ /* 0x000fe20000000000 */
[----:B------:R-:W-:Y:S04]  /*11230*/  LDGSTS.E [R15+0x44004], desc[UR10][R46.64], !P3 ;  /* 0x440040002e0f7fae */ /* 0x000fe8000d92184a */
[----:B------:R-:W-:Y:S01]  /*11240*/  LDGSTS.E [R15+0x40008], desc[UR10][R142.64], !P6 ;  /* 0x400080008e0f7fae */ /* 0x000fe2000f12184a */
[----:B------:R-:W-:-:S02]  /*11250*/  ISETP.GE.U32.AND P3, PT, R23, 0x7ffffe95, PT ;  /* 0x7ffffe951700780c */ /* 0x000fc40003f66070 */
[----:B-1----:R-:W-:Y:S01]  /*11260*/  IADD3 R23, R32, -0x10e, RZ ;  /* 0xfffffef220177810 */ /* 0x002fe20007ffe0ff */
[----:B------:R-:W-:Y:S01]  /*11270*/  LDGSTS.E [R15+0x44008], desc[UR10][R44.64], !P6 ;  /* 0x440080002c0f7fae */ /* 0x000fe2000f12184a */
[----:B------:R-:W-:Y:S01]  /*11280*/  ISETP.GE.U32.AND P6, PT, R22, 0x7ffffeb4, PT ;  /* 0x7ffffeb41600780c */ /* 0x000fe20003fc6070 */
[----:B---3--:R-:W-:Y:S02]  /*11290*/  VIADD R22, R33, 0xfffffef1 ;  /* 0xfffffef121167836 */ /* 0x008fe40000000000 */
        /* <DEDUP_REMOVED lines=8> */
[----:B------:R-:W-:-:S04]  /*11320*/  IMAD.WIDE R32, R2, 0x4, R110 ;  /* 0x0000000402207825 */ /* 0x000fc800078e026e */
[C---:B------:R-:W-:Y:S01]  /*11330*/  IMAD.WIDE R106, R2.reuse, 0x4, R112 ;  /* 0x00000004026a7825 */ /* 0x040fe200078e0270 */
[----:B------:R-:W-:Y:S04]  /*11340*/  LDGSTS.E [R15+0x48004], desc[UR10][R32.64], !P4 ;  /* 0x48004000200f7fae */ /* 0x000fe8000e12184a */
[----:B------:R-:W-:Y:S01]  /*11350*/  LDGSTS.E [R15+0x4c004], desc[UR10][R106.64], !P4 ;  /* 0x4c0040006a0f7fae */ /* 0x000fe2000e12184a */
[----:B------:R-:W-:Y:S01]  /*11360*/  ISETP.GE.U32.AND P4, PT, R23, 0x7ffffeb1, PT ;  /* 0x7ffffeb11700780c */ /* 0x000fe20003f86070 */
[C---:B----4-:R-:W-:Y:S02]  /*11370*/  IMAD.WIDE R30, R2.reuse, 0x4, R136 ;  /* 0x00000004021e7825 */ /* 0x050fe400078e0288 */
[----:B------:R-:W3:Y:S02]  /*11380*/  LDL.LU.64 R136, [R1+0x290] ;  /* 0x0002900001887983 */ /* 0x000ee40000300a00 */
[----:B--2---:R-:W-:-:S02]  /*11390*/  IMAD.WIDE R108, R2, 0x4, R124 ;  /* 0x00000004026c7825 */ /* 0x004fc400078e027c */
[----:B------:R-:W-:Y:S04]  /*113a0*/  LDGSTS.E [R15+0x48008], desc[UR10][R30.64], !P2 ;  /* 0x480080001e0f7fae */ /* 0x000fe8000d12184a */
[----:B------:R-:W2:Y:S04]  /*113b0*/  LDL.LU.64 R124, [R1+0x248] ;  /* 0x00024800017c7983 */ /* 0x000ea80000300a00 */
[----:B------:R-:W4:Y:S04]  /*113c0*/  LDL.LU.64 R240, [R1+0x240] ;  /* 0x0002400001f07983 */ /* 0x000f280000300a00 */
[----:B------:R-:W4:Y:S04]  /*113d0*/  LDL.LU.64 R248, [R1+0x238] ;  /* 0x0002380001f87983 */ /* 0x000f280000300a00 */
[----:B------:R-:W-:Y:S01]  /*113e0*/  LDGSTS.E [R15+0x4c008], desc[UR10][R108.64], !P2 ;  /* 0x4c0080006c0f7fae */ /* 0x000fe2000d12184a */
[----:B------:R-:W-:Y:S01]  /*113f0*/  ISETP.GE.U32.AND P2, PT, R22, 0x7ffffe94, PT ;  /* 0x7ffffe941600780c */ /* 0x000fe20003f46070 */
[----:B------:R-:W-:-:S02]  /*11400*/  IMAD.WIDE R22, R2, 0x4, R132 ;  /* 0x0000000402167825 */ /* 0x000fc400078e0284 */
[----:B------:R-:W4:Y:S02]  /*11410*/  LDL.LU.64 R132, [R1+0x228] ;  /* 0x0002280001847983 */ /* 0x000f240000300a00 */
[C---:B------:R-:W-:Y:S02]  /*11420*/  IMAD.WIDE R110, R2.reuse, 0x4, R116 ;  /* 0x00000004026e7825 */ /* 0x040fe400078e0274 */
[----:B------:R-:W-:Y:S02]  /*11430*/  LDGSTS.E [R15+0x4800c], desc[UR10][R22.64], !P3 ;  /* 0x4800c000160f7fae */ /* 0x000fe4000d92184a */
[C---:B------:R-:W-:Y:S02]  /*11440*/  IMAD.WIDE R112, R2.reuse, 0x4, R138 ;  /* 0x0000000402707825 */ /* 0x040fe400078e028a */
[----:B------:R-:W-:Y:S04]  /*11450*/  LDGSTS.E [R15+0x4c00c], desc[UR10][R110.64], !P3 ;  /* 0x4c00c0006e0f7fae */ /* 0x000fe8000d92184a */
[----:B------:R-:W4:Y:S01]  /*11460*/  LDL.LU.64 R138, [R1+0x220] ;  /* 0x00022000018a7983 */ /* 0x000f220000300a00 */
[C---:B------:R-:W-:Y:S01]  /*11470*/  IMAD.WIDE R116, R2.reuse, 0x4, R126 ;  /* 0x0000000402747825 */ /* 0x040fe200078e027e */
[----:B------:R-:W-:Y:S01]  /*11480*/  ISETP.GE.U32.AND P3, PT, R115, 0x7ffffe93, PT ;  /* 0x7ffffe937300780c */ /* 0x000fe20003f66070 */
[----:B------:R-:W1:Y:S03]  /*11490*/  LDC R127, c[0x0][0x230] ;  /* 0x00008c00ff7f7b82 */ /* 0x000e660000000800 */
[----:B------:R-:W-:Y:S01]  /*114a0*/  LDGSTS.E [R16+0x40000], desc[UR10][R116.64], !P6 ;  /* 0x4000000074107fae */ /* 0x000fe2000f12184a */
[----:B------:R-:W-:-:S03]  /*114b0*/  IMAD.WIDE R228, R2, 0x4, R250 ;  /* 0x0000000402e47825 */ /* 0x000fc600078e02fa */
[----:B------:R-:W-:Y:S01]  /*114c0*/  LDGSTS.E [R16+0x44000], desc[UR10][R112.64], !P6 ;  /* 0x4400000070107fae */ /* 0x000fe2000f12184a */
[----:B------:R-:W-:Y:S01]  /*114d0*/  ISETP.GE.U32.AND P6, PT, R114, 0x7ffffe92, PT ;  /* 0x7ffffe927200780c */ /* 0x000fe20003fc6070 */
[----:B------:R-:W-:Y:S01]  /*114e0*/  IMAD.WIDE R114, R2, 0x4, R10 ;  /* 0x0000000402727825 */ /* 0x000fe200078e020a */
[----:B------:R-:W1:Y:S01]  /*114f0*/  LDC R126, c[0x0][0x230] ;  /* 0x00008c00ff7e7b82 */ /* 0x000e620000000800 */
[----:B------:R-:W4:Y:S04]  /*11500*/  LDL.LU.64 R250, [R1+0x218] ;  /* 0x0002180001fa7983 */ /* 0x000f280000300a00 */
[----:B------:R-:W4:Y:S01]  /*11510*/  LDL.LU.64 R10, [R1+0x210] ;  /* 0x00021000010a7983 */ /* 0x000f220000300a00 */
[----:B------:R-:W-:-:S03]  /*11520*/  VIADD R120, R120, 0xfffffeef ;  /* 0xfffffeef78787836 */ /* 0x000fc60000000000 */
[----:B------:R-:W-:Y:S04]  /*11530*/  LDGSTS.E [R16+0x40004], desc[UR10][R228.64], !P5 ;  /* 0x40004000e4107fae */ /* 0x000fe8000e92184a */
[----:B------:R-:W-:Y:S01]  /*11540*/  LDGSTS.E [R16+0x44004], desc[UR10][R114.64], !P5 ;  /* 0x4400400072107fae */ /* 0x000fe2000e92184a */
[----:B------:R-:W-:Y:S01]  /*11550*/  ISETP.GE.U32.AND P5, PT, R121, 0x7ffffe91, PT ;  /* 0x7ffffe917900780c */ /* 0x000fe20003fa6070 */
[----:B------:R-:W-:Y:S02]  /*11560*/  VIADD R123, R123, 0xfffffeee ;  /* 0xfffffeee7b7b7836 */ /* 0x000fe40000000000 */
[----:B---3--:R-:W-:-:S05]  /*11570*/  IMAD.WIDE R52, R2, 0x4, R136 ;  /* 0x0000000402347825 */ /* 0x008fca00078e0288 */
[----:B------:R4:W-:Y:S01]  /*11580*/  STL.64 [R1+0x360], R52 ;  /* 0x0003603401007387 */ /* 0x0009e20000100a00 */
[----:B--2---:R-:W-:-:S03]  /*11590*/  IMAD.WIDE R20, R2, 0x4, R124 ;  /* 0x0000000402147825 */ /* 0x004fc600078e027c */
[----:B------:R4:W-:Y:S04]  /*115a0*/  LDGSTS.E [R16+0x40008], desc[UR10][R52.64], !P1 ;  /* 0x4000800034107fae */ /* 0x0009e8000c92184a */
[----:B------:R-:W2:Y:S04]  /*115b0*/  LDL.LU.64 R124, [R1+0x208] ;  /* 0x00020800017c7983 */ /* 0x000ea80000300a00 */
[----:B------:R3:W-:Y:S04]  /*115c0*/  STL.64 [R1+0x358], R20 ;  /* 0x0003581401007387 */ /* 0x0007e80000100a00 */
[----:B------:R3:W-:Y:S01]  /*115d0*/  LDGSTS.E [R16+0x44008], desc[UR10][R20.64], !P1 ;  /* 0x4400800014107fae */ /* 0x0007e2000c92184a */
[----:B----4-:R-:W-:Y:S01]  /*115e0*/  IMAD.WIDE R52, R2, 0x4, R240 ;  /* 0x0000000402347825 */ /* 0x010fe200078e02f0 */
[----:B------:R-:W-:-:S02]  /*115f0*/  ISETP.GE.U32.AND P1, PT, R120, 0x7ffffeb0, PT ;  /* 0x7ffffeb07800780c */ /* 0x000fc40003f26070 */
[----:B------:R-:W4:Y:S01]  /*11600*/  LDL.LU.64 R136, [R1+0x200] ;  /* 0x0002000001887983 */ /* 0x000f220000300a00 */
[----:B------:R-:W-:-:S03]  /*11610*/  IMAD.WIDE R120, R2, 0x4, R132 ;  /* 0x0000000402787825 */ /* 0x000fc600078e0284 */
[----:B------:R1:W-:Y:S01]  /*11620*/  STL.64 [R1+0x350], R52 ;  /* 0x0003503401007387 */ /* 0x0003e20000100a00 */
[----:B---3--:R-:W-:-:S03]  /*11630*/  IMAD.WIDE R20, R2, 0x4, R248 ;  /* 0x0000000402147825 */ /* 0x008fc600078e02f8 */
[----:B------:R-:W-:Y:S01]  /*11640*/  LDGSTS.E [R16+0x4000c], desc[UR10][R52.64], !P4 ;  /* 0x4000c00034107fae */ /* 0x000fe2000e12184a */
[----:B------:R-:W-:-:S03]  /*11650*/  IMAD.WIDE R132, R2, 0x4, R138 ;  /* 0x0000000402847825 */ /* 0x000fc600078e028a */
[----:B------:R3:W-:Y:S04]  /*11660*/  STL.64 [R1+0x348], R20 ;  /* 0x0003481401007387 */ /* 0x0007e80000100a00 */
[----:B------:R-:W4:Y:S04]  /*11670*/  LDL.LU.64 R232, [R1+0x1f8] ;  /* 0x0001f80001e87983 */ /* 0x000f280000300a00 */
[----:B------:R-:W4:Y:S04]  /*11680*/  LDL.LU.64 R138, [R1+0x1f0] ;  /* 0x0001f000018a7983 */ /* 0x000f280000300a00 */
[----:B------:R-:W4:Y:S04]  /*11690*/  LDL.LU.64 R240, [R1+0x230] ;  /* 0x0002300001f07983 */ /* 0x000f280000300a00 */
[----:B------:R-:W4:Y:S04]  /*116a0*/  LDL.LU.64 R248, [R1+0x1e8] ;  /* 0x0001e80001f87983 */ /* 0x000f280000300a00 */
[----:B------:R-:W4:Y:S01]  /*116b0*/  LDL.LU.64 R60, [R1+0x1e0] ;  /* 0x0001e000013c7983 */ /* 0x000f220000300a00 */
[----:B------:R-:W-:-:S03]  /*116c0*/  IMAD.WIDE R134, R2, 0x4, R10 ;  /* 0x0000000402867825 */ /* 0x000fc600078e020a */
[----:B------:R3:W-:Y:S01]  /*116d0*/  LDGSTS.E [R16+0x4400c], desc[UR10][R20.64], !P4 ;  /* 0x4400c00014107fae */ /* 0x0007e2000e12184a */
[----:B------:R-:W-:-:S03]  /*116e0*/  ISETP.GE.U32.AND P4, PT, R123, 0x7ffffeaf, PT ;  /* 0x7ffffeaf7b00780c */ /* 0x000fc60003f86070 */
[----:B-1----:R-:W4:Y:S04]  /*116f0*/  LDL.LU.64 R52, [R1+0x1d8] ;  /* 0x0001d80001347983 */ /* 0x002f280000300a00 */
[----:B------:R-:W-:Y:S04]  /*11700*/  LDGSTS.E [R16+0x48000], desc[UR10][R120.64], !P2 ;  /* 0x4800000078107fae */ /* 0x000fe8000d12184a */
[----:B------:R-:W-:Y:S01]  /*11710*/  LDGSTS.E [R16+0x4c000], desc[UR10][R132.64], !P2 ;  /* 0x4c00000084107fae */ /* 0x000fe2000d12184a */
[----:B------:R-:W-:Y:S01]  /*11720*/  ISETP.GE.U32.AND P2, PT, R122, 0x7ffffeae, PT ;  /* 0x7ffffeae7a00780c */ /* 0x000fe20003f46070 */
[----:B------:R-:W-:Y:S01]  /*11730*/  IMAD.WIDE R122, R2, 0x4, R250 ;  /* 0x00000004027a7825 */ /* 0x000fe200078e02fa */
[----:B---3--:R-:W1:Y:S01]  /*11740*/  LDC R20, c[0x0][0x230] ;  /* 0x00008c00ff147b82 */ /* 0x008e620000000800 */
[----:B------:R-:W3:Y:S04]  /*11750*/  LDL.LU.64 R10, [R1+0x1d0] ;  /* 0x0001d000010a7983 */ /* 0x000ee80000300a00 */
[----:B------:R-:W3:Y:S01]  /*11760*/  LDL.LU.64 R250, [R1+0x1c8] ;  /* 0x0001c80001fa7983 */ /* 0x000ee20000300a00 */
[----:B------:R-:W-:-:S02]  /*11770*/  VIADD R127, R127, 0xfffffeec ;  /* 0xfffffeec7f7f7836 */ /* 0x000fc40000000000 */
[----:B------:R-:W-:Y:S01]  /*11780*/  VIADD R126, R126, 0xfffffecf ;  /* 0xfffffecf7e7e7836 */ /* 0x000fe20000000000 */
[----:B------:R-:W-:Y:S01]  /*11790*/  LDGSTS.E [R16+0x48004], desc[UR10][R122.64], !P3 ;  /* 0x480040007a107fae */ /* 0x000fe2000d92184a */
[----:B------:R-:W1:Y:S03]  /*117a0*/  LDC R21, c[0x0][0x230] ;  /* 0x00008c00ff157b82 */ /* 0x000e660000000800 */
[----:B------:R-:W-:Y:S01]  /*117b0*/  LDGSTS.E [R16+0x4c004], desc[UR10][R134.64], !P3 ;  /* 0x4c00400086107fae */ /* 0x000fe2000d92184a */
[----:B------:R-:W-:-:S03]  /*117c0*/  ISETP.GE.U32.AND P3, PT, R127, 0x7ffffead, PT ;  /* 0x7ffffead7f00780c */ /* 0x000fc60003f66070 */
[----:B------:R-:W3:Y:S01]  /*117d0*/  LDL.LU.64 R68, [R1+0x1c0] ;  /* 0x0001c00001447983 */ /* 0x000ee20000300a00 */
[----:B--2---:R-:W-:-:S05]  /*117e0*/  IMAD.WIDE R124, R2, 0x4, R124 ;  /* 0x00000004027c7825 */ /* 0x004fca00078e027c */
[----:B------:R-:W-:Y:S01]  /*117f0*/  LDGSTS.E [R16+0x48008], desc[UR10][R124.64], !P6 ;  /* 0x480080007c107fae */ /* 0x000fe2000f12184a */
[----:B----4-:R-:W-:-:S05]  /*11800*/  IMAD.WIDE R136, R2, 0x4, R136 ;  /* 0x0000000402887825 */ /* 0x010fca00078e0288 */
[----:B------:R-:W-:Y:S01]  /*11810*/  LDGSTS.E [R16+0x4c008], desc[UR10][R136.64], !P6 ;  /* 0x4c00800088107fae */ /* 0x000fe2000f12184a */
[----:B------:R-:W-:Y:S01]  /*11820*/  ISETP.GE.U32.AND P6, PT, R126, 0x7ffffe90, PT ;  /* 0x7ffffe907e00780c */ /* 0x000fe20003fc6070 */
[C---:B------:R-:W-:Y:S02]  /*11830*/  IMAD.WIDE R126, R2.reuse, 0x4, R232 ;  /* 0x00000004027e7825 */ /* 0x040fe400078e02e8 */
[----:B------:R-:W2:Y:S02]  /*11840*/  LDL.LU.64 R232, [R1+0x1b8] ;  /* 0x0001b80001e87983 */ /* 0x000ea40000300a00 */
[C---:B------:R-:W-:Y:S02]  /*11850*/  IMAD.WIDE R138, R2.reuse, 0x4, R138 ;  /* 0x00000004028a7825 */ /* 0x040fe400078e028a */
[----:B------:R-:W-:Y:S02]  /*11860*/  LDGSTS.E [R16+0x4800c], desc[UR10][R126.64], !P5 ;  /* 0x4800c0007e107fae */ /* 0x000fe4000e92184a */
[----:B------:R-:W-:-:S02]  /*11870*/  IMAD.WIDE R84, R2, 0x4, R240 ;  /* 0x0000000402547825 */ /* 0x000fc400078e02f0 */
[----:B------:R-:W-:Y:S02]  /*11880*/  LDGSTS.E [R16+0x4c00c], desc[UR10][R138.64], !P5 ;  /* 0x4c00c0008a107fae */ /* 0x000fe4000e92184a */
[C---:B------:R-:W-:Y:S02]  /*11890*/  IMAD.WIDE R76, R2.reuse, 0x4, R248 ;  /* 0x00000004024c7825 */ /* 0x040fe400078e02f8 */
[----:B------:R4:W-:Y:S04]  /*118a0*/  STL.64 [R1+0x340], R84 ;  /* 0x0003405401007387 */ /* 0x0009e80000100a00 */
[----:B------:R-:W2:Y:S04]  /*118b0*/  LDL.LU.64 R240, [R1+0x1b0] ;  /* 0x0001b00001f07983 */ /* 0x000ea80000300a00 */
[----:B------:R1:W-:Y:S04]  /*118c0*/  STL.64 [R1+0x338], R76 ;  /* 0x0003384c01007387 */ /* 0x0003e80000100a00 */
[----:B------:R-:W2:Y:S01]  /*118d0*/  LDL.LU.64 R248, [R1+0x1a8] ;  /* 0x0001a80001f87983 */ /* 0x000ea20000300a00 */
[----:B------:R-:W-:-:S03]  /*118e0*/  IMAD.WIDE R92, R2, 0x4, R60 ;  /* 0x00000004025c7825 */ /* 0x000fc600078e023c */
[----:B------:R4:W-:Y:S04]  /*118f0*/  LDGSTS.E [R17+0x40000], desc[UR10][R84.64], !P1 ;  /* 0x4000000054117fae */ /* 0x0009e8000c92184a */
[----:B------:R1:W-:Y:S01]  /*11900*/  LDGSTS.E [R17+0x44000], desc[UR10][R76.64], !P1 ;  /* 0x440000004c117fae */ /* 0x0003e2000c92184a */
[----:B---3--:R-:W-:-:S03]  /*11910*/  IMAD.WIDE R10, R2, 0x4, R10 ;  /* 0x00000004020a7825 */ /* 0x008fc600078e020a */
[----:B------:R-:W-:Y:S01]  /*11920*/  STL.64 [R1+0x330], R92 ;  /* 0x0003305c01007387 */ /* 0x000fe20000100a00 */
[----:B----4-:R-:W-:-:S03]  /*11930*/  IMAD.WIDE R84, R2, 0x4, R52 ;  /* 0x0000000402547825 */ /* 0x010fc600078e0234 */
[----:B------:R2:W-:Y:S01]  /*11940*/  LDGSTS.E [R17+0x40004], desc[UR10][R92.64], !P4 ;  /* 0x400040005c117fae */ /* 0x0005e2000e12184a */
[----:B-1----:R-:W-:-:S03]  /*11950*/  IMAD.WIDE R76, R2, 0x4, R250 ;  /* 0x00000004024c7825 */ /* 0x002fc600078e02fa */
[----:B------:R-:W-:Y:S04]  /*11960*/  STL.64 [R1+0x328], R84 ;  /* 0x0003285401007387 */ /* 0x000fe80000100a00 */
[----:B------:R-:W3:Y:S04]  /*11970*/  LDL.LU.64 R60, [R1+0x1a0] ;  /* 0x0001a000013c7983 */ /* 0x000ee80000300a00 */
[----:B------:R-:W4:Y:S04]  /*11980*/  LDL.LU.64 R52, [R1+0x198] ;  /* 0x0001980001347983 */ /* 0x000f280000300a00 */
[----:B------:R1:W-:Y:S04]  /*11990*/  STL.64 [R1+0x320], R10 ;  /* 0x0003200a01007387 */ /* 0x0003e80000100a00 */
[----:B------:R-:W-:Y:S04]  /*119a0*/  STL.64 [R1+0x318], R76 ;  /* 0x0003184c01007387 */ /* 0x000fe80000100a00 */
[----:B------:R-:W4:Y:S01]  /*119b0*/  LDL.LU.64 R250, [R1+0x190] ;  /* 0x0001900001fa7983 */ /* 0x000f220000300a00 */
[----:B------:R-:W-:-:S03]  /*119c0*/  IMAD.WIDE R100, R2, 0x4, R68 ;  /* 0x0000000402647825 */ /* 0x000fc600078e0244 */
[----:B------:R-:W-:Y:S04]  /*119d0*/  LDGSTS.E [R17+0x44004], desc[UR10][R84.64], !P4 ;  /* 0x4400400054117fae */ /* 0x000fe8000e12184a */
[----:B------:R-:W-:Y:S04]  /*119e0*/  LDGSTS.E [R17+0x40008], desc[UR10][R10.64], !P2 ;  /* 0x400080000a117fae */ /* 0x000fe8000d12184a */
[----:B------:R-:W-:Y:S04]  /*119f0*/  LDGSTS.E [R17+0x44008], desc[UR10][R76.64], !P2 ;  /* 0x440080004c117fae */ /* 0x000fe8000d12184a */
[----:B------:R2:W-:Y:S04]  /*11a00*/  LDGSTS.E [R17+0x4000c], desc[UR10][R100.64], !P3 ;  /* 0x4000c00064117fae */ /* 0x0005e8000d92184a */
[----:B-1----:R-:W4:Y:S04]  /*11a10*/  LDL.LU.64 R10, [R1+0x188] ;  /* 0x00018800010a7983 */ /* 0x002f280000300a00 */
[----:B------:R1:W-:Y:S01]  /*11a20*/  STL.64 [R1+0x310], R100 ;  /* 0x0003106401007387 */ /* 0x0003e20000100a00 */
[----:B------:R-:W-:Y:S01]  /*11a30*/  IADD3 R225, R225, -0x132, RZ ;  /* 0xfffffecee1e17810 */ /* 0x000fe20007ffe0ff */
[C---:B--2---:R-:W-:Y:S01]  /*11a40*/  IMAD.WIDE R92, R2.reuse, 0x4, R232 ;  /* 0x00000004025c7825 */ /* 0x044fe200078e02e8 */
[----:B-1----:R-:W1:Y:S04]  /*11a50*/  LDC R100, c[0x0][0x230] ;  /* 0x00008c00ff647b82 */ /* 0x002e680000000800 */
[----:B------:R-:W-:Y:S04]  /*11a60*/  STL.64 [R1+0x308], R92 ;  /* 0x0003085c01007387 */ /* 0x000fe80000100a00 */
[----:B------:R-:W2:Y:S04]  /*11a70*/  LDL.LU.64 R68, [R1+0x180] ;  /* 0x0001800001447983 */ /* 0x000ea80000300a00 */
[----:B------:R-:W2:Y:S01]  /*11a80*/  LDL.LU.64 R232, [R1+0x178] ;  /* 0x0001780001e87983 */ /* 0x000ea20000300a00 */
[----:B------:R-:W-:-:S03]  /*11a90*/  IMAD.WIDE R84, R2, 0x4, R240 ;  /* 0x0000000402547825 */ /* 0x000fc600078e02f0 */
[----:B------:R-:W-:Y:S01]  /*11aa0*/  LDGSTS.E [R17+0x4400c], desc[UR10][R92.64], !P3 ;  /* 0x4400c0005c117fae */ /* 0x000fe2000d92184a */
[----:B------:R-:W-:-:S03]  /*11ab0*/  IMAD.WIDE R76, R2, 0x4, R248 ;  /* 0x00000004024c7825 */ /* 0x000fc600078e02f8 */
[----:B------:R-:W-:Y:S04]  /*11ac0*/  STL.64 [R1+0x240], R84 ;  /* 0x0002405401007387 */ /* 0x000fe80000100a00 */
[----:B------:R4:W-:Y:S04]  /*11ad0*/  STL.64 [R1+0x238], R76 ;  /* 0x0002384c01007387 */ /* 0x0009e80000100a00 */
[----:B------:R-:W2:Y:S04]  /*11ae0*/  LDL.LU.64 R240, [R1+0x170] ;  /* 0x0001700001f07983 */ /* 0x000ea80000300a00 */
[----:B------:R-:W2:Y:S04]  /*11af0*/  LDL.LU.64 R248, [R1+0x168] ;  /* 0x0001680001f87983 */ /* 0x000ea80000300a00 */
[----:B------:R-:W-:Y:S04]  /*11b00*/  LDGSTS.E [R17+0x48000], desc[UR10][R84.64], !P6 ;  /* 0x4800000054117fae */ /* 0x000fe8000f12184a */
[----:B------:R4:W-:Y:S01]  /*11b10*/  LDGSTS.E [R17+0x4c000], desc[UR10][R76.64], !P6 ;  /* 0x4c0000004c117fae */ /* 0x0009e2000f12184a */
[----:B---3--:R-:W-:-:S05]  /*11b20*/  IMAD.WIDE R60, R2, 0x4, R60 ;  /* 0x00000004023c7825 */ /* 0x008fca00078e023c */
[----:B------:R3:W-:Y:S01]  /*11b30*/  STL.64 [R1+0x230], R60 ;  /* 0x0002303c01007387 */ /* 0x0007e20000100a00 */
[----:B----4-:R-:W-:-:S03]  /*11b40*/  IMAD.WIDE R76, R2, 0x4, R250 ;  /* 0x00000004024c7825 */ /* 0x010fc600078e02fa */
[----:B------:R-:W4:Y:S01]  /*11b50*/  LDL.LU.64 R250, [R1+0x160] ;  /* 0x0001600001fa7983 */ /* 0x000f220000300a00 */
[----:B------:R-:W-:Y:S01]  /*11b60*/  VIADD R224, R224, 0xfffffecd ;  /* 0xfffffecde0e07836 */ /* 0x000fe20000000000 */
[----:B------:R-:W-:Y:S01]  /*11b70*/  ISETP.GE.U32.AND P5, PT, R225, 0x7ffffe8f, PT ;  /* 0x7ffffe8fe100780c */ /* 0x000fe20003fa6070 */
[----:B------:R-:W-:Y:S02]  /*11b80*/  VIADD R225, R252, 0xfffffecc ;  /* 0xfffffeccfce17836 */ /* 0x000fe40000000000 */
[----:B------:R-:W-:Y:S01]  /*11b90*/  IMAD.WIDE R52, R2, 0x4, R52 ;  /* 0x0000000402347825 */ /* 0x000fe200078e0234 */
[----:B------:R-:W-:Y:S01]  /*11ba0*/  ISETP.GE.U32.AND P1, PT, R224, 0x7ffffe8e, PT ;  /* 0x7ffffe8ee000780c */ /* 0x000fe20003f26070 */
[----:B------:R-:W1:Y:S01]  /*11bb0*/  LDC R252, c[0x0][0x230] ;  /* 0x00008c00fffc7b82 */ /* 0x000e620000000800 */
[----:B------:R-:W-:Y:S02]  /*11bc0*/  IADD3 R224, R20, -0x115, RZ ;  /* 0xfffffeeb14e07810 */ /* 0x000fe40007ffe0ff */
[----:B------:R-:W-:-:S02]  /*11bd0*/  ISETP.GE.U32.AND P4, PT, R225, 0x7ffffe8d, PT ;  /* 0x7ffffe8de100780c */ /* 0x000fc40003f86070 */
[----:B------:R-:W-:Y:S01]  /*11be0*/  ISETP.GE.U32.AND P2, PT, R224, 0x7ffffeac, PT ;  /* 0x7ffffeace000780c */ /* 0x000fe20003f46070 */
[----:B------:R-:W-:Y:S01]  /*11bf0*/  VIADD R224, R7, 0xfffffee9 ;  /* 0xfffffee907e07836 */ /* 0x000fe20000000000 */
[----:B------:R3:W-:Y:S01]  /*11c00*/  STL.64 [R1+0x228], R52 ;  /* 0x0002283401007387 */ /* 0x0007e20000100a00 */
[----:B------:R-:W-:Y:S01]  /*11c10*/  VIADD R225, R14, 0xfffffeea ;  /* 0xfffffeea0ee17836 */ /* 0x000fe20000000000 */
[----:B------:R-:W1:Y:S01]  /*11c20*/  LDC R20, c[0x0][0x230] ;  /* 0x00008c00ff147b82 */ /* 0x000e620000000800 */
[----:B------:R-:W-:Y:S01]  /*11c30*/  IMAD.WIDE R10, R2, 0x4, R10 ;  /* 0x00000004020a7825 */ /* 0x000fe200078e020a */
[----:B------:R-:W-:Y:S01]  /*11c40*/  LDGSTS.E [R17+0x48004], desc[UR10][R60.64], !P5 ;  /* 0x480040003c117fae */ /* 0x000fe2000e92184a */
[----:B------:R-:W-:-:S03]  /*11c50*/  ISETP.GE.U32.AND P6, PT, R224, 0x7ffffeaa, PT ;  /* 0x7ffffeaae000780c */ /* 0x000fc60003fc6070 */
[----:B------:R-:W-:Y:S01]  /*11c60*/  STL.64 [R1+0x220], R76 ;  /* 0x0002204c01007387 */ /* 0x000fe20000100a00 */
[----:B------:R-:W-:Y:S01]  /*11c70*/  ISETP.GE.U32.AND P3, PT, R225, 0x7ffffeab, PT ;  /* 0x7ffffeabe100780c */ /* 0x000fe20003f66070 */
[----:B------:R-:W-:Y:S01]  /*11c80*/  VIADD R224, R12, 0xfffffecb ;  /* 0xfffffecb0ce07836 */ /* 0x000fe20000000000 */
[----:B------:R-:W2:Y:S01]  /*11c90*/  LDC R7, c[0x0][0x230] ;  /* 0x00008c00ff077b82 */ /* 0x000ea20000000800 */
[----:B------:R-:W-:Y:S01]  /*11ca0*/  LDGSTS.E [R17+0x4c004], desc[UR10][R52.64], !P5 ;  /* 0x4c00400034117fae */ /* 0x000fe2000e92184a */
[----:B------:R-:W-:-:S03]  /*11cb0*/  IADD3 R225, R21, -0x118, RZ ;  /* 0xfffffee815e17810 */ /* 0x000fc60007ffe0ff */
[----:B---3--:R-:W3:Y:S03]  /*11cc0*/  LDL.LU.64 R60, [R1+0x158] ;  /* 0x00015800013c7983 */ /* 0x008ee60000300a00 */
[----:B------:R-:W3:Y:S01]  /*11cd0*/  LDC R14, c[0x0][0x230] ;  /* 0x00008c00ff0e7b82 */ /* 0x000ee20000000800 */
[----:B------:R1:W-:Y:S04]  /*11ce0*/  STL.64 [R1+0x218], R10 ;  /* 0x0002180a01007387 */ /* 0x0003e80000100a00 */
[----:B------:R-:W3:Y:S03]  /*11cf0*/  LDL.LU.64 R52, [R1+0x150] ;  /* 0x0001500001347983 */ /* 0x000ee60000300a00 */
[----:B------:R-:W3:Y:S01]  /*11d00*/  LDC R12, c[0x0][0x230] ;  /* 0x00008c00ff0c7b82 */ /* 0x000ee20000000800 */
[----:B------:R-:W-:Y:S04]  /*11d10*/  LDGSTS.E [R17+0x48008], desc[UR10][R76.64], !P1 ;  /* 0x480080004c117fae */ /* 0x000fe8000c92184a */
[----:B------:R-:W3:Y:S01]  /*11d20*/  LDL.LU.64 R92, [R1+0x148] ;  /* 0x00014800015c7983 */ /* 0x000ee20000300a00 */
[----:B------:R-:W-:-:S03]  /*11d30*/  ISETP.GE.U32.AND P5, PT, R225, 0x7ffffea9, PT ;  /* 0x7ffffea9e100780c */ /* 0x000fc60003fa6070 */
[----:B------:R1:W-:Y:S01]  /*11d40*/  LDGSTS.E [R17+0x4c008], desc[UR10][R10.64], !P1 ;  /* 0x4c0080000a117fae */ /* 0x0003e2000c92184a */
[----:B------:R-:W-:Y:S01]  /*11d50*/  ISETP.GE.U32.AND P1, PT, R224, 0x7ffffe8c, PT ;  /* 0x7ffffe8ce000780c */ /* 0x000fe20003f26070 */
[----:B-1----:R-:W-:Y:S01]  /*11d60*/  VIADD R10, R252, 0xfffffeca ;  /* 0xfffffecafc0a7836 */ /* 0x002fe20000000000 */
[----:B------:R-:W-:Y:S01]  /*11d70*/  IADD3 R252, R20, -0x137, RZ ;  /* 0xfffffec914fc7810 */ /* 0x000fe20007ffe0ff */
[C---:B----4-:R-:W-:Y:S01]  /*11d80*/  IMAD.WIDE R84, R2.reuse, 0x4, R250 ;  /* 0x0000000402547825 */ /* 0x050fe200078e02fa */
[----:B------:R-:W1:Y:S03]  /*11d90*/  LDC R11, c[0x0][0x230] ;  /* 0x00008c00ff0b7b82 */ /* 0x000e660000000800 */
[----:B--2---:R-:W-:-:S04]  /*11da0*/  IMAD.WIDE R76, R2, 0x4, R68 ;  /* 0x00000004024c7825 */ /* 0x004fc800078e0244 */
[C---:B------:R-:W-:Y:S01]  /*11db0*/  IMAD.WIDE R68, R2.reuse, 0x4, R240 ;  /* 0x0000000402447825 */ /* 0x040fe200078e02f0 */
[----:B------:R2:W-:Y:S03]  /*11dc0*/  STL.64 [R1+0x210], R76 ;  /* 0x0002104c01007387 */ /* 0x0005e60000100a00 */
[C---:B------:R-:W-:Y:S01]  /*11dd0*/  IMAD.WIDE R224, R2.reuse, 0x4, R232 ;  /* 0x0000000402e07825 */ /* 0x040fe200078e02e8 */
[----:B------:R-:W-:Y:S04]  /*11de0*/  LDGSTS.E [R17+0x4800c], desc[UR10][R76.64], !P4 ;  /* 0x4800c0004c117fae */ /* 0x000fe8000e12184a */
[----:B------:R-:W4:Y:S04]  /*11df0*/  LDL.LU.64 R232, [R1+0x140] ;  /* 0x0001400001e87983 */ /* 0x000f280000300a00 */
[----:B------:R3:W-:Y:S04]  /*11e00*/  STL.64 [R1+0x300], R68 ;  /* 0x0003004401007387 */ /* 0x0007e80000100a00 */
[----:B------:R-:W4:Y:S01]  /*11e10*/  LDL.LU.64 R240, [R1+0x138] ;  /* 0x0001380001f07983 */ /* 0x000f220000300a00 */
[----:B------:R-:W-:-:S03]  /*11e20*/  IMAD.WIDE R20, R2, 0x4, R248 ;  /* 0x0000000402147825 */ /* 0x000fc600078e02f8 */
[----:B------:R-:W-:Y:S04]  /*11e30*/  LDGSTS.E [R17+0x4c00c], desc[UR10][R224.64], !P4 ;  /* 0x4c00c000e0117fae */ /* 0x000fe8000e12184a */
[----:B------:R1:W-:Y:S04]  /*11e40*/  STL.64 [R1+0x2f8], R20 ;  /* 0x0002f81401007387 */ /* 0x0003e80000100a00 */
[----:B------:R-:W-:Y:S04]  /*11e50*/  LDGSTS.E [R18+0x40000], desc[UR10][R68.64], !P2 ;  /* 0x4000000044127fae */ /* 0x000fe8000d12184a */
[----:B--2---:R-:W2:Y:S01]  /*11e60*/  LDL.LU.64 R76, [R1+0x130] ;  /* 0x00013000014c7983 */ /* 0x004ea20000300a00 */
[----:B---3--:R-:W-:-:S03]  /*11e70*/  IMAD.WIDE R60, R2, 0x4, R60 ;  /* 0x00000004023c7825 */ /* 0x008fc600078e023c */
[----:B------:R1:W-:Y:S04]  /*11e80*/  LDGSTS.E [R18+0x44000], desc[UR10][R20.64], !P2 ;  /* 0x4400000014127fae */ /* 0x0003e8000d12184a */
[----:B------:R-:W3:Y:S04]  /*11e90*/  LDL.LU.64 R68, [R1+0x128] ;  /* 0x0001280001447983 */ /* 0x000ee80000300a00 */
[----:B------:R-:W3:Y:S04]  /*11ea0*/  LDL.LU.64 R248, [R1+0x120] ;  /* 0x0001200001f87983 */ /* 0x000ee80000300a00 */
[----:B------:R-:W3:Y:S01]  /*11eb0*/  LDL.LU.64 R250, [R1+0x118] ;  /* 0x0001180001fa7983 */ /* 0x000ee20000300a00 */
[----:B------:R-:W-:-:S04]  /*11ec0*/  IMAD.WIDE R52, R2, 0x4, R52 ;  /* 0x0000000402347825 */ /* 0x000fc800078e0234 */
[----:B-1----:R-:W-:Y:S01]  /*11ed0*/  IMAD.WIDE R20, R2, 0x4, R92 ;  /* 0x0000000402147825 */ /* 0x002fe200078e025c */
[----:B------:R-:W-:Y:S04]  /*11ee0*/  STL.64 [R1+0x2f0], R84 ;  /* 0x0002f05401007387 */ /* 0x000fe80000100a00 */
[----:B------:R1:W-:Y:S04]  /*11ef0*/  STL.64 [R1+0x2e8], R60 ;  /* 0x0002e83c01007387 */ /* 0x0003e80000100a00 */
[----:B------:R4:W-:Y:S04]  /*11f00*/  LDGSTS.E [R18+0x40004], desc[UR10][R84.64], !P3 ;  /* 0x4000400054127fae */ /* 0x0009e8000d92184a */
[----:B------:R2:W-:Y:S04]  /*11f10*/  STL.64 [R1+0x2e0], R52 ;  /* 0x0002e03401007387 */ /* 0x0005e80000100a00 */
[----:B------:R-:W-:Y:S04]  /*11f20*/  LDGSTS.E [R18+0x44004], desc[UR10][R60.64], !P3 ;  /* 0x440040003c127fae */ /* 0x000fe8000d92184a */
[----:B------:R3:W-:Y:S04]  /*11f30*/  STL.64 [R1+0x2d8], R20 ;  /* 0x0002d81401007387 */ /* 0x0007e80000100a00 */
[----:B------:R-:W-:Y:S04]  /*11f40*/  LDGSTS.E [R18+0x40008], desc[UR10][R52.64], !P6 ;  /* 0x4000800034127fae */ /* 0x000fe8000f12184a */
[----:B-1----:R-:W3:Y:S01]  /*11f50*/  LDL.LU.64 R60, [R1+0x110] ;  /* 0x00011000013c7983 */ /* 0x002ee20000300a00 */
[----:B------:R-:W-:Y:S01]  /*11f60*/  ISETP.GE.U32.AND P4, PT, R10, 0x7ffffe8b, PT ;  /* 0x7ffffe8b0a00780c */ /* 0x000fe20003f86070 */
[----:B--2---:R-:W-:-:S02]  /*11f70*/  IMAD.WIDE R76, R2, 0x4, R76 ;  /* 0x00000004024c7825 */ /* 0x004fc400078e024c */
[----:B------:R-:W2:Y:S02]  /*11f80*/  LDL.LU.64 R52, [R1+0x108] ;  /* 0x0001080001347983 */ /* 0x000ea40000300a00 */
[----:B------:R-:W-:Y:S02]  /*11f90*/  VIADD R7, R7, 0xfffffec8 ;  /* 0xfffffec807077836 */ /* 0x000fe40000000000 */
[----:B------:R1:W-:Y:S01]  /*11fa0*/  LDGSTS.E [R18+0x44008], desc[UR10][R20.64], !P6 ;  /* 0x4400800014127fae */ /* 0x0003e2000f12184a */
[----:B----4-:R-:W-:Y:S01]  /*11fb0*/  IMAD.WIDE R92, R2, 0x4, R232 ;  /* 0x00000004025c7825 */ /* 0x010fe200078e02e8 */
[----:B------:R-:W-:Y:S01]  /*11fc0*/  ISETP.GE.U32.AND P2, PT, R252, 0x7ffffe8a, PT ;  /* 0x7ffffe8afc00780c */ /* 0x000fe20003f46070 */
[----:B------:R-:W4:Y:S01]  /*11fd0*/  LDC R10, c[0x0][0x230] ;  /* 0x00008c00ff0a7b82 */ /* 0x000f220000000800 */
[----:B------:R-:W4:Y:S01]  /*11fe0*/  LDL.LU.64 R232, [R1+0x100] ;  /* 0x0001000001e87983 */ /* 0x000f220000300a00 */
[----:B------:R-:W-:-:S03]  /*11ff0*/  IMAD.WIDE R84, R2, 0x4, R240 ;  /* 0x0000000402547825 */ /* 0x000fc600078e02f0 */
[----:B------:R-:W4:Y:S01]  /*12000*/  LDL.LU.64 R240, [R1+0xf8] ;  /* 0x0000f80001f07983 */ /* 0x000f220000300a00 */
[----:B---3--:R-:W-:-:S03]  /*12010*/  IMAD.WIDE R68, R2, 0x4, R68 ;  /* 0x0000000402447825 */ /* 0x008fc600078e0244 */
[----:B------:R-:W-:Y:S01]  /*12020*/  STL.64 [R1+0x2d0], R92 ;  /* 0x0002d05c01007387 */ /* 0x000fe20000100a00 */
[----:B------:R-:W-:Y:S01]  /*12030*/  ISETP.GE.U32.AND P3, PT, R7, 0x7ffffe89, PT ;  /* 0x7ffffe890700780c */ /* 0x000fe20003f66070 */
[----:B-1----:R-:W1:Y:S02]  /*12040*/  LDC R21, c[0x0][0x230] ;  /* 0x00008c00ff157b82 */ /* 0x002e640000000800 */
[----:B------:R-:W-:Y:S04]  /*12050*/  LDGSTS.E [R18+0x4000c], desc[UR10][R92.64], !P5 ;  /* 0x4000c0005c127fae */ /* 0x000fe8000e92184a */
[----:B------:R3:W-:Y:S02]  /*12060*/  STL.64 [R1+0x2c8], R84 ;  /* 0x0002c85401007387 */ /* 0x0007e40000100a00 */
[----:B------:R-:W1:Y:S02]  /*12070*/  LDC R7, c[0x0][0x230] ;  /* 0x00008c00ff077b82 */ /* 0x000e640000000800 */
[----:B------:R3:W-:Y:S04]  /*12080*/  LDGSTS.E [R18+0x4400c], desc[UR10][R84.64], !P5 ;  /* 0x4400c00054127fae */ /* 0x0007e8000e92184a */
[----:B------:R3:W-:Y:S01]  /*12090*/  STL.64 [R1+0x208], R76 ;  /* 0x0002084c01007387 */ /* 0x0007e20000100a00 */
[----:B------:R-:W-:Y:S01]  /*120a0*/  IADD3 R11, R11, -0x11a, RZ ;  /* 0xfffffee60b0b7810 */ /* 0x000fe20007ffe0ff */
[----:B------:R-:W4:Y:S02]  /*120b0*/  LDC R20, c[0x0][0x230] ;  /* 0x00008c00ff147b82 */ /* 0x000f240000000800 */
[----:B------:R-:W-:Y:S01]  /*120c0*/  LDGSTS.E [R18+0x48000], desc[UR10][R76.64], !P1 ;  /* 0x480000004c127fae */ /* 0x000fe2000c92184a */
[----:B---3--:R-:W-:-:S03]  /*120d0*/  IMAD.WIDE R84, R2, 0x4, R248 ;  /* 0x0000000402547825 */ /* 0x008fc600078e02f8 */
[----:B------:R3:W-:Y:S04]  /*120e0*/  STL.64 [R1+0x200], R68 ;  /* 0x0002004401007387 */ /* 0x0007e80000100a00 */
[----:B------:R3:W-:Y:S04]  /*120f0*/  LDGSTS.E [R18+0x4c000], desc[UR10][R68.64], !P1 ;  /* 0x4c00000044127fae */ /* 0x0007e8000c92184a */
[----:B------:R-:W-:Y:S04]  /*12100*/  STL.64 [R1+0x1f8], R84 ;  /* 0x0001f85401007387 */ /* 0x000fe80000100a00 */
[----:B------:R-:W4:Y:S01]  /*12110*/  LDL.LU.64 R76, [R1+0xf0] ;  /* 0x0000f000014c7983 */ /* 0x000f220000300a00 */
[----:B---3--:R-:W-:-:S03]  /*12120*/  IMAD.WIDE R68, R2, 0x4, R250 ;  /* 0x0000000402447825 */ /* 0x008fc600078e02fa */
[----:B------:R4:W-:Y:S04]  /*12130*/  LDGSTS.E [R18+0x48004], desc[UR10][R84.64], !P4 ;  /* 0x4800400054127fae */ /* 0x0009e8000e12184a */
[----:B------:R3:W-:Y:S04]  /*12140*/  STL.64 [R1+0x1f0], R68 ;  /* 0x0001f04401007387 */ /* 0x0007e80000100a00 */
[----:B------:R-:W4:Y:S04]  /*12150*/  LDL.LU.64 R248, [R1+0xe8] ;  /* 0x0000e80001f87983 */ /* 0x000f280000300a00 */
[----:B------:R-:W4:Y:S04]  /*12160*/  LDL.LU.64 R250, [R1+0xe0] ;  /* 0x0000e00001fa7983 */ /* 0x000f280000300a00 */
[----:B------:R-:W-:Y:S04]  /*12170*/  LDGSTS.E [R18+0x4c004], desc[UR10][R68.64], !P4 ;  /* 0x4c00400044127fae */ /* 0x000fe8000e12184a */
[----:B---3--:R-:W3:Y:S01]  /*12180*/  LDL.LU.64 R68, [R1+0xd8] ;  /* 0x0000d80001447983 */ /* 0x008ee20000300a00 */
[----:B------:R-:W-:-:S04]  /*12190*/  IMAD.WIDE R60, R2, 0x4, R60 ;  /* 0x00000004023c7825 */ /* 0x000fc800078e023c */
[----:B------:R-:W-:Y:S01]  /*121a0*/  VIADD R252, R14, 0xfffffee7 ;  /* 0xfffffee70efc7836 */ /* 0x000fe20000000000 */
[----:B------:R4:W-:Y:S01]  /*121b0*/  STL.64 [R1+0x1e8], R60 ;  /* 0x0001e83c01007387 */ /* 0x0009e20000100a00 */
[----:B-1----:R-:W-:Y:S02]  /*121c0*/  VIADD R7, R7, 0xfffffec0 ;  /* 0xfffffec007077836 */ /* 0x002fe40000000000 */
[C---:B--2---:R-:W-:Y:S01]  /*121d0*/  IMAD.WIDE R52, R2.reuse, 0x4, R52 ;  /* 0x0000000402347825 */ /* 0x044fe200078e0234 */
[----:B------:R-:W-:Y:S03]  /*121e0*/  LDGSTS.E [R18+0x48008], desc[UR10][R60.64], !P2 ;  /* 0x480080003c127fae */ /* 0x000fe6000d12184a */
[----:B----4-:R-:W-:-:S04]  /*121f0*/  IMAD.WIDE R84, R2, 0x4, R240 ;  /* 0x0000000402547825 */ /* 0x010fc800078e02f0 */
[----:B------:R-:W-:Y:S01]  /*12200*/  IMAD.WIDE R92, R2, 0x4, R232 ;  /* 0x00000004025c7825 */ /* 0x000fe200078e02e8 */
[----:B------:R-:W1:Y:S01]  /*12210*/  S2R R241, SR_TID.X ;  /* 0x0000000000f17919 */ /* 0x000e620000002100 */
[----:B------:R-:W-:Y:S01]  /*12220*/  ISETP.GE.U32.AND P6, PT, R252, 0x7ffffea8, PT ;  /* 0x7ffffea8fc00780c */ /* 0x000fe20003fc6070 */
[----:B------:R-:W2:Y:S01]  /*12230*/  LDC R14, c[0x0][0x230] ;  /* 0x00008c00ff0e7b82 */ /* 0x000ea20000000800 */
[----:B------:R4:W-:Y:S04]  /*12240*/  STL.64 [R1+0x1e0], R52 ;  /* 0x0001e03401007387 */ /* 0x0009e80000100a00 */
[----:B------:R1:W-:Y:S04]  /*12250*/  STL.64 [R1+0x1d8], R92 ;  /* 0x0001d85c01007387 */ /* 0x0003e80000100a00 */
[----:B------:R-:W2:Y:S04]  /*12260*/  LDL.LU.64 R60, [R1+0xd0] ;  /* 0x0000d000013c7983 */ /* 0x000ea80000300a00 */
[----:B------:R-:W-:Y:S04]  /*12270*/  LDGSTS.E [R18+0x4c008], desc[UR10][R52.64], !P2 ;  /* 0x4c00800034127fae */ /* 0x000fe8000d12184a */
[----:B------:R1:W-:Y:S04]  /*12280*/  STL.64 [R1+0x1d0], R84 ;  /* 0x0001d05401007387 */ /* 0x0003e80000100a00 */
[----:B------:R1:W-:Y:S04]  /*12290*/  LDGSTS.E [R18+0x4800c], desc[UR10][R92.64], !P3 ;  /* 0x4800c0005c127fae */ /* 0x0003e8000d92184a */
[----:B----4-:R-:W4:Y:S01]  /*122a0*/  LDL.LU.64 R52, [R1+0xc8] ;  /* 0x0000c80001347983 */ /* 0x010f220000300a00 */
[----:B-1----:R-:W-:-:S03]  /*122b0*/  LOP3.LUT R241, R241, 0x3f, RZ, 0xc0, !PT ;  /* 0x0000003ff1f17812 */ /* 0x002fc600078ec0ff */
[----:B------:R1:W-:Y:S01]  /*122c0*/  LDGSTS.E [R18+0x4c00c], desc[UR10][R84.64], !P3 ;  /* 0x4c00c00054127fae */ /* 0x0003e2000d92184a */
[C---:B------:R-:W-:Y:S01]  /*122d0*/  IMAD.WIDE R92, R2.reuse, 0x4, R76 ;  /* 0x00000004025c7825 */ /* 0x040fe200078e024c */
[----:B------:R-:W-:Y:S02]  /*122e0*/  ISETP.GE.AND P2, PT, R241, R7, PT ;  /* 0x00000007f100720c */ /* 0x000fe40003f46270 */
[----:B------:R-:W4:Y:S04]  /*122f0*/  LDL.LU.64 R240, [R1+0xc0] ;  /* 0x0000c00001f07983 */ /* 0x000f280000300a00 */
[----:B------:R-:W4:Y:S01]  /*12300*/  LDL.LU.64 R232, [R1+0xb8] ;  /* 0x0000b80001e87983 */ /* 0x000f220000300a00 */
[----:B-1----:R-:W-:-:S03]  /*12310*/  IMAD.WIDE R84, R2, 0x4, R248 ;  /* 0x0000000402547825 */ /* 0x002fc600078e02f8 */
[----:B------:R1:W-:Y:S01]  /*12320*/  STL.64 [R1+0x2c0], R92 ;  /* 0x0002c05c01007387 */ /* 0x0003e20000100a00 */
[----:B------:R-:W-:-:S03]  /*12330*/  IMAD.WIDE R76, R2, 0x4, R250 ;  /* 0x00000004024c7825 */ /* 0x000fc600078e02fa */
[----:B------:R-:W4:Y:S04]  /*12340*/  LDL.LU.64 R248, [R1+0xb0] ;  /* 0x0000b00001f87983 */ /* 0x000f280000300a00 */
[----:B------:R1:W-:Y:S04]  /*12350*/  STL.64 [R1+0x2b8], R84 ;  /* 0x0002b85401007387 */ /* 0x0003e80000100a00 */
[----:B------:R-:W4:Y:S01]  /*12360*/  LDL.LU.64 R250, [R1+0xa8] ;  /* 0x0000a80001fa7983 */ /* 0x000f220000300a00 */
[----:B---3--:R-:W-:-:S03]  /*12370*/  IMAD.WIDE R68, R2, 0x4, R68 ;  /* 0x0000000402447825 */ /* 0x008fc600078e0244 */
[----:B------:R-:W-:Y:S04]  /*12380*/  STL.64 [R1+0x2b0], R76 ;  /* 0x0002b04c01007387 */ /* 0x000fe80000100a00 */
[----:B------:R3:W-:Y:S04]  /*12390*/  LDGSTS.E [R19+0x40000], desc[UR10][R92.64], !P6 ;  /* 0x400000005c137fae */ /* 0x0007e8000f12184a */
[----:B------:R3:W-:Y:S04]  /*123a0*/  STL.64 [R1+0x2a8], R68 ;  /* 0x0002a84401007387 */ /* 0x0007e80000100a00 */
[----:B------:R4:W-:Y:S04]  /*123b0*/  LDGSTS.E [R19+0x44000], desc[UR10][R84.64], !P6 ;  /* 0x4400000054137fae */ /* 0x0009e8000f12184a */
[----:B-1----:R-:W4:Y:S04]  /*123c0*/  LDL.LU.64 R92, [R1+0xa0] ;  /* 0x0000a000015c7983 */ /* 0x002f280000300a00 */
[----:B------:R-:W4:Y:S01]  /*123d0*/  LDL.LU.64 R84, [R1+0x98] ;  /* 0x0000980001547983 */ /* 0x000f220000300a00 */
[----:B------:R-:W-:-:S02]  /*123e0*/  ISETP.GE.U32.AND P5, PT, R11, 0x7ffffea7, PT ;  /* 0x7ffffea70b00780c */ /* 0x000fc40003fa6070 */
[----:B------:R-:W1:Y:S01]  /*123f0*/  LDC R11, c[0x0][0x230] ;  /* 0x00008c00ff0b7b82 */ /* 0x000e620000000800 */
[----:B------:R-:W-:-:S05]  /*12400*/  VIADD R252, R12, 0xfffffee5 ;  /* 0xfffffee50cfc7836 */ /* 0x000fca0000000000 */
[----:B------:R-:W-:Y:S01]  /*12410*/  ISETP.GE.U32.AND P1, PT, R252, 0x7ffffea6, PT ;  /* 0x7ffffea6fc00780c */ /* 0x000fe20003f26070 */
[----:B------:R-:W-:Y:S01]  /*12420*/  VIADD R252, R10, 0xfffffee4 ;  /* 0xfffffee40afc7836 */ /* 0x000fe20000000000 */
[----:B------:R-:W4:Y:S01]  /*12430*/  LDC R12, c[0x0][0x230] ;  /* 0x00008c00ff0c7b82 */ /* 0x000f220000000800 */
[----:B------:R-:W-:Y:S02]  /*12440*/  VIADD R101, R20, 0xfffffec6 ;  /* 0xfffffec614657836 */ /* 0x000fe40000000000 */
[----:B------:R-:W-:Y:S01]  /*12450*/  LDGSTS.E [R19+0x40004], desc[UR10][R76.64], !P5 ;  /* 0x400040004c137fae */ /* 0x000fe2000e92184a */
[----:B------:R-:W-:Y:S02]  /*12460*/  ISETP.GE.U32.AND P4, PT, R252, 0x7ffffea5, PT ;  /* 0x7ffffea5fc00780c */ /* 0x000fe40003f86070 */
[----:B------:R-:W-:Y:S01]  /*12470*/  IADD3 R252, R21, -0x11d, RZ ;  /* 0xfffffee315fc7810 */ /* 0x000fe20007ffe0ff */
[----:B------:R-:W-:Y:S01]  /*12480*/  LDGSTS.E [R19+0x44004], desc[UR10][R68.64], !P5 ;  /* 0x4400400044137fae */ /* 0x000fe2000e92184a */
[----:B------:R-:W4:Y:S01]  /*12490*/  LDC R10, c[0x0][0x230] ;  /* 0x00008c00ff0a7b82 */ /* 0x000f220000000800 */
[----:B-1----:R-:W-:-:S02]  /*124a0*/  VIADD R11, R11, 0xfffffec7 ;  /* 0xfffffec70b0b7836 */ /* 0x002fc40000000000 */
[----:B---3--:R-:W3:Y:S03]  /*124b0*/  LDL.LU.64 R68, [R1+0x90] ;  /* 0x0000900001447983 */ /* 0x008ee60000300a00 */
[----:B------:R-:W-:Y:S01]  /*124c0*/  ISETP.GE.U32.AND P5, PT, R11, 0x7ffffe88, PT ;  /* 0x7ffffe880b00780c */ /* 0x000fe20003fa6070 */
[----:B--2---:R-:W-:-:S04]  /*124d0*/  IMAD.WIDE R152, R2, 0x4, R60 ;  /* 0x0000000402987825 */ /* 0x004fc800078e023c */
[C---:B----4-:R-:W-:Y:S01]  /*124e0*/  IMAD.WIDE R20, R2.reuse, 0x4, R52 ;  /* 0x0000000402147825 */ /* 0x050fe200078e0234 */
[----:B------:R-:W2:Y:S03]  /*124f0*/  LDL.LU.64 R60, [R1+0x88] ;  /* 0x00008800013c7983 */ /* 0x000ea60000300a00 */
[C---:B------:R-:W-:Y:S01]  /*12500*/  IMAD.WIDE R240, R2.reuse, 0x4, R240 ;  /* 0x0000000402f07825 */ /* 0x040fe200078e02f0 */
[----:B------:R1:W-:Y:S03]  /*12510*/  STL.64 [R1+0x2a0], R152 ;  /* 0x0002a09801007387 */ /* 0x0003e60000100a00 */
[C---:B------:R-:W-:Y:S01]  /*12520*/  IMAD.WIDE R232, R2.reuse, 0x4, R232 ;  /* 0x0000000402e87825 */ /* 0x040fe200078e02e8 */
[----:B------:R4:W-:Y:S03]  /*12530*/  STL.64 [R1+0x298], R20 ;  /* 0x0002981401007387 */ /* 0x0009e60000100a00 */
[C---:B------:R-:W-:Y:S01]  /*12540*/  IMAD.WIDE R248, R2.reuse, 0x4, R248 ;  /* 0x0000000402f87825 */ /* 0x040fe200078e02f8 */
[----:B------:R-:W2:Y:S03]  /*12550*/  LDL.LU.64 R76, [R1+0x80] ;  /* 0x00008000014c7983 */ /* 0x000ea60000300a00 */
[C---:B------:R-:W-:Y:S01]  /*12560*/  IMAD.WIDE R92, R2.reuse, 0x4, R92 ;  /* 0x00000004025c7825 */ /* 0x040fe200078e025c */
[----:B------:R-:W2:Y:S03]  /*12570*/  LDL.LU.64 R52, [R1+0x78] ;  /* 0x0000780001347983 */ /* 0x000ea60000300a00 */
[----:B------:R-:W-:Y:S01]  /*12580*/  IMAD.WIDE R84, R2, 0x4, R84 ;  /* 0x0000000402547825 */ /* 0x000fe200078e0254 */
[----:B------:R-:W-:Y:S03]  /*12590*/  LDGSTS.E [R19+0x40008], desc[UR10][R152.64], !P1 ;  /* 0x4000800098137fae */ /* 0x000fe6000c92184a */
[----:B------:R-:W-:Y:S01]  /*125a0*/  VIADD R14, R14, 0xfffffee2 ;  /* 0xfffffee20e0e7836 */ /* 0x000fe20000000000 */
[----:B------:R-:W-:Y:S01]  /*125b0*/  LDGSTS.E [R19+0x44008], desc[UR10][R20.64], !P1 ;  /* 0x4400800014137fae */ /* 0x000fe2000c92184a */
[----:B------:R-:W-:Y:S01]  /*125c0*/  ISETP.GE.U32.AND P3, PT, R252, 0x7ffffea4, PT ;  /* 0x7ffffea4fc00780c */ /* 0x000fe20003f66070 */
[----:B------:R-:W3:Y:S02]  /*125d0*/  LDC R11, c[0x0][0x230] ;  /* 0x00008c00ff0b7b82 */ /* 0x000ee40000000800 */
[----:B------:R4:W-:Y:S04]  /*125e0*/  LDGSTS.E [R19+0x4000c], desc[UR10][R240.64], !P4 ;  /* 0x4000c000f0137fae */ /* 0x0009e8000e12184a */
[----:B-1----:R-:W2:Y:S04]  /*125f0*/  LDL.LU.64 R152, [R1+0x808] ;  /* 0x0008080001987983 */ /* 0x002ea80000300a00 */
[----:B------:R1:W-:Y:S04]  /*12600*/  STL.64 [R1+0x290], R240 ;  /* 0x000290f001007387 */ /* 0x0003e80000100a00 */
[----:B----4-:R-:W4:Y:S04]  /*12610*/  LDL.LU.64 R20, [R1+0x800] ;  /* 0x0008000001147983 */ /* 0x010f280000300a00 */
[----:B------:R1:W-:Y:S04]  /*12620*/  STL.64 [R1+0x248], R232 ;  /* 0x000248e801007387 */ /* 0x0003e80000100a00 */
[----:B------:R-:W-:Y:S01]  /*12630*/  LDGSTS.E [R19+0x4400c], desc[UR10][R232.64], !P4 ;  /* 0x4400c000e8137fae */ /* 0x000fe2000e12184a */
[----:B-1----:R-:W-:-:S03]  /*12640*/  IMAD.WIDE R240, R2, 0x4, R250 ;  /* 0x0000000402f07825 */ /* 0x002fc600078e02fa */
[----:B------:R-:W-:Y:S04]  /*12650*/  LDGSTS.E [R19+0x48000], desc[UR10][R248.64], !P5 ;  /* 0x48000000f8137fae */ /* 0x000fe8000e92184a */
[----:B------:R-:W-:Y:S04]  /*12660*/  LDGSTS.E [R19+0x4c000], desc[UR10][R240.64], !P5 ;  /* 0x4c000000f0137fae */ /* 0x000fe8000e92184a */
[----:B------:R-:W4:Y:S04]  /*12670*/  LDL.LU.64 R232, [R1+0x70] ;  /* 0x0000700001e87983 */ /* 0x000f280000300a00 */
[----:B------:R1:W-:Y:S04]  /*12680*/  STL.64 [R1+0x1c8], R248 ;  /* 0x0001c8f801007387 */ /* 0x0003e80000100a00 */
[----:B------:R-:W4:Y:S04]  /*12690*/  LDL.LU.64 R250, [R1+0x68] ;  /* 0x0000680001fa7983 */ /* 0x000f280000300a00 */
[----:B------:R3:W-:Y:S04]  /*126a0*/  STL.64 [R1+0x1c0], R240 ;  /* 0x0001c0f001007387 */ /* 0x0007e80000100a00 */
[----:B------:R-:W-:Y:S04]  /*126b0*/  STL.64 [R1+0x1b8], R92 ;  /* 0x0001b85c01007387 */ /* 0x000fe80000100a00 */
[----:B------:R2:W-:Y:S04]  /*126c0*/  STL.64 [R1+0x1b0], R84 ;  /* 0x0001b05401007387 */ /* 0x0005e80000100a00 */
[----:B-1----:R-:W4:Y:S04]  /*126d0*/  LDL.LU.64 R248, [R1+0x60] ;  /* 0x0000600001f87983 */ /* 0x002f280000300a00 */
[----:B---3--:R-:W3:Y:S01]  /*126e0*/  LDL.LU.64 R240, [R1+0x58] ;  /* 0x0000580001f07983 */ /* 0x008ee20000300a00 */
[----:B------:R-:W-:-:S02]  /*126f0*/  SEL R252, RZ, 0x4, P2 ;  /* 0x00000004fffc7807 */ /* 0x000fc40001000000 */
[----:B------:R-:W-:Y:S02]  /*12700*/  ISETP.GE.U32.AND P2, PT, R14, 0x7ffffea3, PT ;  /* 0x7ffffea30e00780c */ /* 0x000fe40003f46070 */
[----:B------:R-:W1:Y:S01]  /*12710*/  LDC R14, c[0x0][0x230] ;  /* 0x00008c00ff0e7b82 */ /* 0x000e620000000800 */
[----:B------:R-:W-:Y:S02]  /*12720*/  IADD3 R10, R10, -0x13b, RZ ;  /* 0xfffffec50a0a7810 */ /* 0x000fe40007ffe0ff */
[----:B------:R-:W-:Y:S01]  /*12730*/  ISETP.GE.U32.AND P1, PT, R101, 0x7ffffe87, PT ;  /* 0x7ffffe876500780c */ /* 0x000fe20003f26070 */
[----:B------:R-:W-:Y:S01]  /*12740*/  VIADD R100, R100, 0xfffffec4 ;  /* 0xfffffec464647836 */ /* 0x000fe20000000000 */
[----:B------:R-:W-:-:S03]  /*12750*/  ISETP.GE.U32.AND P4, PT, R10, 0x7ffffe86, PT ;  /* 0x7ffffe860a00780c */ /* 0x000fc60003f86070 */
[----:B------:R-:W1:Y:S01]  /*12760*/  LDC R10, c[0x0][0x230] ;  /* 0x00008c00ff0a7b82 */ /* 0x000e620000000800 */
[----:B------:R-:W-:Y:S01]  /*12770*/  ISETP.GE.U32.AND P5, PT, R100, 0x7ffffe85, PT ;  /* 0x7ffffe856400780c */ /* 0x000fe20003fa6070 */
[----:B------:R-:W-:-:S06]  /*12780*/  IMAD.WIDE R68, R2, 0x4, R68 ;  /* 0x0000000402447825 */ /* 0x000fcc00078e0244 */
[----:B------:R2:W-:Y:S04]  /*12790*/  LDGSTS.E [R19+0x48004], desc[UR10][R92.64], !P1 ;  /* 0x480040005c137fae */ /* 0x0005e8000c92184a */
[----:B------:R2:W-:Y:S04]  /*127a0*/  STL.64 [R1+0x1a8], R68 ;  /* 0x0001a84401007387 */ /* 0x0005e80000100a00 */
[----:B------:R-:W-:Y:S01]  /*127b0*/  LDGSTS.E [R19+0x4c004], desc[UR10][R84.64], !P1 ;  /* 0x4c00400054137fae */ /* 0x000fe2000c92184a */
[----:B-1----:R-:W-:-:S03]  /*127c0*/  VIADD R14, R14, 0xfffffee0 ;  /* 0xfffffee00e0e7836 */ /* 0x002fc60000000000 */
[----:B------:R-:W-:Y:S01]  /*127d0*/  LDGSTS.E [R19+0x48008], desc[UR10][R68.64], !P4 ;  /* 0x4800800044137fae */ /* 0x000fe2000e12184a */
[----:B------:R-:W-:Y:S01]  /*127e0*/  VIADD R11, R11, 0xfffffec2 ;  /* 0xfffffec20b0b7836 */ /* 0x000fe20000000000 */
[----:B------:R-:W-:Y:S01]  /*127f0*/  ISETP.GE.U32.AND P1, PT, R14, 0x7ffffea1, PT ;  /* 0x7ffffea10e00780c */ /* 0x000fe20003f26070 */
[----:B------:R-:W-:Y:S02]  /*12800*/  VIADD R14, R10, 0xfffffec1 ;  /* 0xfffffec10a0e7836 */ /* 0x000fe40000000000 */
[----:B--2---:R-:W-:-:S05]  /*12810*/  IMAD.WIDE R60, R2, 0x4, R60 ;  /* 0x00000004023c7825 */ /* 0x004fca00078e023c */
[----:B------:R1:W-:Y:S04]  /*12820*/  STL.64 [R1+0x1a0], R60 ;  /* 0x0001a03c01007387 */ /* 0x0003e80000100a00 */
[----:B------:R-:W2:Y:S04]  /*12830*/  LDL.LU.64 R84, [R1+0x50] ;  /* 0x0000500001547983 */ /* 0x000ea80000300a00 */
[----:B------:R-:W-:Y:S01]  /*12840*/  LDGSTS.E [R19+0x4c008], desc[UR10][R60.64], !P4 ;  /* 0x4c0080003c137fae */ /* 0x000fe2000e12184a */
[----:B------:R-:W-:-:S05]  /*12850*/  IMAD.WIDE R92, R2, 0x4, R76 ;  /* 0x00000004025c7825 */ /* 0x000fca00078e024c */
[----:B------:R-:W-:Y:S04]  /*12860*/  STL.64 [R1+0x198], R92 ;  /* 0x0001985c01007387 */ /* 0x000fe80000100a00 */
[----:B------:R-:W2:Y:S04]  /*12870*/  LDL.LU.64 R76, [R1+0x48] ;  /* 0x00004800014c7983 */ /* 0x000ea80000300a00 */
[----:B------:R4:W-:Y:S01]  /*12880*/  LDGSTS.E [R19+0x4800c], desc[UR10][R92.64], !P5 ;  /* 0x4800c0005c137fae */ /* 0x0009e2000e92184a */
[----:B------:R-:W-:-:S05]  /*12890*/  IMAD.WIDE R52, R2, 0x4, R52 ;  /* 0x0000000402347825 */ /* 0x000fca00078e0234 */
[----:B------:R1:W-:Y:S04]  /*128a0*/  STL.64 [R1+0x190], R52 ;  /* 0x0001903401007387 */ /* 0x0003e80000100a00 */
[----:B------:R-:W2:Y:S04]  /*128b0*/  LDL.LU.64 R68, [R1+0x40] ;  /* 0x0000400001447983 */ /* 0x000ea80000300a00 */
[----:B-1----:R-:W2:Y:S04]  /*128c0*/  LDL.LU.64 R60, [R1+0x38] ;  /* 0x00003800013c7983 */ /* 0x002ea80000300a00 */
[----:B------:R1:W-:Y:S01]  /*128d0*/  LDGSTS.E [R19+0x4c00c], desc[UR10][R52.64], !P5 ;  /* 0x4c00c00034137fae */ /* 0x0003e2000e92184a */
[----:B------:R-:W-:-:S03]  /*128e0*/  ISETP.GE.U32.AND P5, PT, R11, 0x7ffffe83, PT ;  /* 0x7ffffe830b00780c */ /* 0x000fc60003fa6070 */
[----:B------:R-:W1:Y:S01]  /*128f0*/  LDL.LU.64 R52, [R1+0x30] ;  /* 0x0000300001347983 */ /* 0x000e620000300a00 */
[----:B----4-:R-:W-:-:S05]  /*12900*/  IMAD.WIDE R100, R2, 0x4, R232 ;  /* 0x0000000402647825 */ /* 0x010fca00078e02e8 */
[----:B------:R4:W-:Y:S01]  /*12910*/  STL.64 [R1+0x288], R100 ;  /* 0x0002886401007387 */ /* 0x0009e20000100a00 */
[----:B------:R-:W-:-:S03]  /*12920*/  IMAD.WIDE R92, R2, 0x4, R250 ;  /* 0x00000004025c7825 */ /* 0x000fc600078e02fa */
[----:B------:R-:W2:Y:S04]  /*12930*/  LDL.LU.64 R232, [R1+0x28] ;  /* 0x0000280001e87983 */ /* 0x000ea80000300a00 */
[----:B------:R4:W-:Y:S04]  /*12940*/  STL.64 [R1+0x280], R92 ;  /* 0x0002805c01007387 */ /* 0x0009e80000100a00 */
[----:B------:R-:W2:Y:S04]  /*12950*/  LDL.LU.64 R250, [R1+0x20] ;  /* 0x0000200001fa7983 */ /* 0x000ea80000300a00 */
[----:B------:R-:W2:Y:S01]  /*12960*/  LDL.LU.64 R10, [R1+0x18] ;  /* 0x00001800010a7983 */ /* 0x000ea20000300a00 */
[----:B------:R-:W-:-:S03]  /*12970*/  IMAD.WIDE R248, R2, 0x4, R248 ;  /* 0x0000000402f87825 */ /* 0x000fc600078e02f8 */
[----:B------:R-:W-:Y:S04]  /*12980*/  LDGSTS.E [R8+0x40000], desc[UR10][R100.64], !P3 ;  /* 0x4000000064087fae */ /* 0x000fe8000d92184a */
[----:B------:R-:W-:Y:S01]  /*12990*/  LDGSTS.E [R8+0x44000], desc[UR10][R92.64], !P3 ;  /* 0x440000005c087fae */ /* 0x000fe2000d92184a */
[----:B------:R-:W-:Y:S01]  /*129a0*/  ISETP.GE.U32.AND P3, PT, R14, 0x7ffffe82, PT ;  /* 0x7ffffe820e00780c */ /* 0x000fe20003f66070 */
[----:B---3--:R-:W-:Y:S02]  /*129b0*/  IMAD.WIDE R240, R2, 0x4, R240 ;  /* 0x0000000402f07825 */ /* 0x008fe400078e02f0 */
[----:B------:R-:W-:Y:S04]  /*129c0*/  LDGSTS.E [R8+0x40004], desc[UR10][R248.64], !P2 ;  /* 0x40004000f8087fae */ /* 0x000fe8000d12184a */
[----:B----4-:R-:W3:Y:S04]  /*129d0*/  LDL.LU.64 R100, [R1+0x7f8] ;  /* 0x0007f80001647983 */ /* 0x010ee80000300a00 */
[----:B------:R-:W4:Y:S04]  /*129e0*/  LDL.LU.64 R92, [R1+0x7f0] ;  /* 0x0007f000015c7983 */ /* 0x000f280000300a00 */
[----:B------:R-:W-:Y:S04]  /*129f0*/  STL.64 [R1+0x278], R248 ;  /* 0x000278f801007387 */ /* 0x000fe80000100a00 */
[----:B------:R-:W3:Y:S04]  /*12a00*/  LDL.LU R14, [R1+0x7ec] ;  /* 0x0007ec00010e7983 */ /* 0x000ee80000300800 */
[----:B------:R2:W-:Y:S04]  /*12a10*/  STL.64 [R1+0x270], R240 ;  /* 0x000270f001007387 */ /* 0x0005e80000100a00 */
[----:B------:R3:W-:Y:S04]  /*12a20*/  LDGSTS.E [R8+0x44004], desc[UR10][R240.64], !P2 ;  /* 0x44004000f0087fae */ /* 0x0007e8000d12184a */
[----:B--2---:R-:W2:Y:S04]  /*12a30*/  LDL.LU.64 R240, [R1+0x10] ;  /* 0x0000100001f07983 */ /* 0x004ea80000300a00 */
[----:B------:R-:W4:Y:S01]  /*12a40*/  LDL.LU.64 R248, [R1+0x8] ;  /* 0x0000080001f87983 */ /* 0x000f220000300a00 */
[----:B------:R-:W-:-:S04]  /*12a50*/  IADD3 R12, R12, -0x11f, RZ ;  /* 0xfffffee10c0c7810 */ /* 0x000fc80007ffe0ff */
[----:B------:R-:W-:Y:S02]  /*12a60*/  ISETP.GE.U32.AND P6, PT, R12, 0x7ffffea2, PT ;  /* 0x7ffffea20c00780c */ /* 0x000fe40003fc6070 */
[----:B------:R-:W1:Y:S02]  /*12a70*/  LDC R12, c[0x0][0x230] ;  /* 0x00008c00ff0c7b82 */ /* 0x000e640000000800 */
[----:B-1----:R-:W-:-:S04]  /*12a80*/  IADD3 R12, R12, -0x13d, RZ ;  /* 0xfffffec30c0c7810 */ /* 0x002fc80007ffe0ff */
[----:B------:R-:W-:Y:S02]  /*12a90*/  ISETP.GE.U32.AND P4, PT, R12, 0x7ffffe84, PT ;  /* 0x7ffffe840c00780c */ /* 0x000fe40003f86070 */
[----:B------:R-:W1:Y:S02]  /*12aa0*/  LDC R12, c[0x0][0x230] ;  /* 0x00008c00ff0c7b82 */ /* 0x000e640000000800 */
[----:B-1----:R-:W-:Y:S01]  /*12ab0*/  IADD3 R12, R12, -0x141, RZ ;  /* 0xfffffebf0c0c7810 */ /* 0x002fe20007ffe0ff */
[----:B------:R-:W-:-:S05]  /*12ac0*/  IMAD.WIDE R84, R2, 0x4, R84 ;  /* 0x0000000402547825 */ /* 0x000fca00078e0254 */
[----:B------:R-:W-:Y:S01]  /*12ad0*/  LDGSTS.E [R8+0x40008], desc[UR10][R84.64], !P6 ;  /* 0x4000800054087fae */ /* 0x000fe2000f12184a */
[----:B------:R-:W-:-:S05]  /*12ae0*/  IMAD.WIDE R76, R2, 0x4, R76 ;  /* 0x00000004024c7825 */ /* 0x000fca00078e024c */
[----:B------:R-:W-:Y:S01]  /*12af0*/  LDGSTS.E [R8+0x44008], desc[UR10][R76.64], !P6 ;  /* 0x440080004c087fae */ /* 0x000fe2000f12184a */
[----:B------:R-:W-:Y:S01]  /*12b00*/  ISETP.GE.U32.AND P6, PT, R7, 0x7ffffe81, PT ;  /* 0x7ffffe810700780c */ /* 0x000fe20003fc6070 */
[----:B------:R-:W-:-:S04]  /*12b10*/  IMAD.WIDE R68, R2, 0x4, R68 ;  /* 0x0000000402447825 */ /* 0x000fc800078e0244 */
[----:B------:R-:W-:Y:S01]  /*12b20*/  IMAD.WIDE R60, R2, 0x4, R60 ;  /* 0x00000004023c7825 */ /* 0x000fe200078e023c */
[----:B------:R-:W-:Y:S04]  /*12b30*/  LDGSTS.E [R8+0x4000c], desc[UR10][R68.64], !P1 ;  /* 0x4000c00044087fae */ /* 0x000fe8000c92184a */
[----:B------:R-:W-:Y:S01]  /*12b40*/  LDGSTS.E [R8+0x4400c], desc[UR10][R60.64], !P1 ;  /* 0x4400c0003c087fae */ /* 0x000fe2000c92184a */
[----:B------:R-:W-:Y:S01]  /*12b50*/  ISETP.GE.U32.AND P1, PT, R12, 0x7ffffe80, PT ;  /* 0x7ffffe800c00780c */ /* 0x000fe20003f26070 */
[----:B------:R-:W-:-:S05]  /*12b60*/  IMAD.WIDE R52, R2, 0x4, R52 ;  /* 0x0000000402347825 */ /* 0x000fca00078e0234 */
[----:B------:R-:W-:Y:S01]  /*12b70*/  LDGSTS.E [R8+0x48000], desc[UR10][R52.64], !P4 ;  /* 0x4800000034087fae */ /* 0x000fe2000e12184a */
[----:B------:R-:W-:-:S05]  /*12b80*/  IMAD.WIDE R232, R2, 0x4, R232 ;  /* 0x0000000402e87825 */ /* 0x000fca00078e02e8 */
[----:B------:R-:W-:Y:S01]  /*12b90*/  LDGSTS.E [R8+0x4c000], desc[UR10][R232.64], !P4 ;  /* 0x4c000000e8087fae */ /* 0x000fe2000e12184a */
[----:B------:R-:W-:-:S04]  /*12ba0*/  IMAD.WIDE R250, R2, 0x4, R250 ;  /* 0x0000000402fa7825 */ /* 0x000fc800078e02fa */
[----:B------:R-:W-:Y:S01]  /*12bb0*/  IMAD.WIDE R10, R2, 0x4, R10 ;  /* 0x00000004020a7825 */ /* 0x000fe200078e020a */
[----:B------:R1:W-:Y:S04]  /*12bc0*/  LDGSTS.E [R8+0x48004], desc[UR10][R250.64], !P5 ;  /* 0x48004000fa087fae */ /* 0x0003e8000e92184a */
[----:B------:R1:W-:Y:S01]  /*12bd0*/  LDGSTS.E [R8+0x4c004], desc[UR10][R10.64], !P5 ;  /* 0x4c0040000a087fae */ /* 0x0003e2000e92184a */
[----:B---3--:R-:W-:-:S03]  /*12be0*/  ISETP.GT.AND P2, PT, R14, 0x17f, PT ;  /* 0x0000017f0e00780c */ /* 0x008fc60003f44270 */
[----:B------:R-:W3:Y:S04]  /*12bf0*/  LDL.LU R14, [R1+0x7e8] ;  /* 0x0007e800010e7983 */ /* 0x000ee80000300800 */
[----:B------:R1:W-:Y:S04]  /*12c00*/  STL.64 [R1+0x268], R84 ;  /* 0x0002685401007387 */ /* 0x0003e80000100a00 */
[----:B------:R2:W-:Y:S04]  /*12c10*/  STL.64 [R1+0x260], R76 ;  /* 0x0002604c01007387 */ /* 0x0005e80000100a00 */
[----:B-1----:R-:W3:Y:S04]  /*12c20*/  LDL.LU.64 R84, [R1+0x7e0] ;  /* 0x0007e00001547983 */ /* 0x002ee80000300a00 */
[----:B--2---:R-:W2:Y:S04]  /*12c30*/  LDL.LU.64 R76, [R1+0x7d8] ;  /* 0x0007d800014c7983 */ /* 0x004ea80000300a00 */
[----:B------:R1:W-:Y:S04]  /*12c40*/  STL.64 [R1+0x258], R68 ;  /* 0x0002584401007387 */ /* 0x0003e80000100a00 */
[----:B------:R-:W3:Y:S04]  /*12c50*/  LDL.LU R7, [R1+0x7d0] ;  /* 0x0007d00001077983 */ /* 0x000ee80000300800 */
[----:B------:R4:W-:Y:S04]  /*12c60*/  STL.64 [R1+0x250], R60 ;  /* 0x0002503c01007387 */ /* 0x0009e80000100a00 */
[----:B-1----:R-:W2:Y:S04]  /*12c70*/  LDL.LU.64 R68, [R1+0x7c8] ;  /* 0x0007c80001447983 */ /* 0x002ea80000300a00 */
[----:B----4-:R-:W4:Y:S04]  /*12c80*/  LDL.LU.64 R60, [R1+0x7c0] ;  /* 0x0007c000013c7983 */ /* 0x010f280000300a00 */
[----:B------:R-:W3:Y:S04]  /*12c90*/  LDL.LU R12, [R1+0x7b8] ;  /* 0x0007b800010c7983 */ /* 0x000ee80000300800 */
[----:B------:R1:W-:Y:S04]  /*12ca0*/  STL.64 [R1+0x188], R52 ;  /* 0x0001883401007387 */ /* 0x0003e80000100a00 */
[----:B-1----:R-:W2:Y:S04]  /*12cb0*/  LDL.LU.64 R52, [R1+0x7b0] ;  /* 0x0007b00001347983 */ /* 0x002ea80000300a00 */
[----:B------:R1:W-:Y:S04]  /*12cc0*/  STL.64 [R1+0x180], R232 ;  /* 0x000180e801007387 */ /* 0x0003e80000100a00 */
[----:B-1----:R-:W4:Y:S04]  /*12cd0*/  LDL.LU.64 R232, [R1+0x7a8] ;  /* 0x0007a80001e87983 */ /* 0x002f280000300a00 */
[----:B------:R1:W-:Y:S04]  /*12ce0*/  STL.64 [R1+0x178], R250 ;  /* 0x000178fa01007387 */ /* 0x0003e80000100a00 */
[----:B------:R1:W-:Y:S04]  /*12cf0*/  STL.64 [R1+0x170], R10 ;  /* 0x0001700a01007387 */ /* 0x0003e80000100a00 */
[----:B-1----:R-:W3:Y:S04]  /*12d00*/  LDL.LU.64 R250, [R1+0x7a0] ;  /* 0x0007a00001fa7983 */ /* 0x002ee80000300a00 */
[----:B------:R-:W2:Y:S01]  /*12d10*/  LDL.LU.64 R10, [R1+0x798] ;  /* 0x00079800010a7983 */ /* 0x000ea20000300a00 */
[----:B------:R-:W-:-:S04]  /*12d20*/  IMAD.WIDE R240, R2, 0x4, R240 ;  /* 0x0000000402f07825 */ /* 0x000fc800078e02f0 */
[----:B------:R-:W-:Y:S01]  /*12d30*/  IMAD.WIDE R248, R2, 0x4, R248 ;  /* 0x0000000402f87825 */ /* 0x000fe200078e02f8 */
[----:B------:R1:W-:Y:S04]  /*12d40*/  STL.64 [R1+0x168], R240 ;  /* 0x000168f001007387 */ /* 0x0003e80000100a00 */
[----:B------:R-:W-:Y:S04]  /*12d50*/  LDGSTS.E [R8+0x48008], desc[UR10][R240.64], !P3 ;  /* 0x48008000f0087fae */ /* 0x000fe8000d92184a */
[----:B------:R-:W-:Y:S04]  /*12d60*/  LDGSTS.E [R8+0x4c008], desc[UR10][R248.64], !P3 ;  /* 0x4c008000f8087fae */ /* 0x000fe8000d92184a */
[----:B-1----:R-:W4:Y:S04]  /*12d70*/  LDL.LU.64 R240, [R1+0x790] ;  /* 0x0007900001f07983 */ /* 0x002f280000300a00 */
[----:B------:R1:W-:Y:S04]  /*12d80*/  STL.64 [R1+0x160], R248 ;  /* 0x000160f801007387 */ /* 0x0003e80000100a00 */
[----:B-1----:R-:W4:Y:S01]  /*12d90*/  LDL.LU.64 R248, [R1+0x788] ;  /* 0x0007880001f87983 */ /* 0x002f220000300a00 */
[----:B------:R-:W-:-:S04]  /*12da0*/  SEL R252, R252, RZ, P2 ;  /* 0x000000fffcfc7207 */ /* 0x000fc80001000000 */
[----:B------:R-:W-:Y:S02]  /*12db0*/  ISETP.NE.U32.AND P2, PT, R252, RZ, PT ;  /* 0x000000fffc00720c */ /* 0x000fe40003f45070 */
[----:B------:R-:W1:Y:S02]  /*12dc0*/  LDC R252, c[0x0][0x230] ;  /* 0x00008c00fffc7b82 */ /* 0x000e640000000800 */
[----:B-1----:R-:W-:-:S05]  /*12dd0*/  VIADD R252, R252, 0xfffffebe ;  /* 0xfffffebefcfc7836 */ /* 0x002fca0000000000 */
[----:B------:R-:W-:Y:S02]  /*12de0*/  ISETP.GE.U32.AND P4, PT, R252, 0x7ffffe7f, PT ;  /* 0x7ffffe7ffc00780c */ /* 0x000fe40003f86070 */
[----:B------:R-:W1:Y:S02]  /*12df0*/  LDC R252, c[0x0][0x230] ;  /* 0x00008c00fffc7b82 */ /* 0x000e640000000800 */
[----:B-1----:R-:W-:-:S05]  /*12e00*/  VIADD R252, R252, 0xfffffebd ;  /* 0xfffffebdfcfc7836 */ /* 0x002fca0000000000 */
[----:B------:R-:W-:Y:S02]  /*12e10*/  ISETP.GE.U32.AND P5, PT, R252, 0x7ffffe7e, PT ;  /* 0x7ffffe7efc00780c */ /* 0x000fe40003fa6070 */
[----:B------:R-:W1:Y:S02]  /*12e20*/  LDC R252, c[0x0][0x230] ;  /* 0x00008c00fffc7b82 */ /* 0x000e640000000800 */
[----:B-1----:R-:W-:-:S04]  /*12e30*/  IADD3 R252, R252, -0x144, RZ ;  /* 0xfffffebcfcfc7810 */ /* 0x002fc80007ffe0ff */
[----:B------:R-:W-:Y:S02]  /*12e40*/  ISETP.GE.U32.AND P3, PT, R252, 0x7ffffe7d, PT ;  /* 0x7ffffe7dfc00780c */ /* 0x000fe40003f66070 */
[----:B------:R-:W1:Y:S01]  /*12e50*/  LDC R252, c[0x0][0x230] ;  /* 0x00008c00fffc7b82 */ /* 0x000e620000000800 */
[----:B------:R-:W-:-:S04]  /*12e60*/  IMAD.WIDE R222, R4, 0x4, R222 ;  /* 0x0000000404de7825 */ /* 0x000fc800078e02de */
[----:B-1----:R-:W-:Y:S02]  /*12e70*/  VIADD R252, R252, 0xfffffe9f ;  /* 0xfffffe9ffcfc7836 */ /* 0x002fe40000000000 */
[----:B------:R-:W-:-:S04]  /*12e80*/  IMAD.WIDE R26, R4, 0x4, R26 ;  /* 0x00000004041a7825 */ /* 0x000fc800078e021a */
[----:B---3--:R-:W-:-:S04]  /*12e90*/  IMAD.WIDE R250, R2, 0x4, R250 ;  /* 0x0000000402fa7825 */ /* 0x008fc800078e02fa */
[----:B--2---:R-:W-:-:S05]  /*12ea0*/  IMAD.WIDE R10, R2, 0x4, R10 ;  /* 0x00000004020a7825 */ /* 0x004fca00078e020a */
[----:B------:R1:W-:Y:S04]  /*12eb0*/  STL.64 [R1+0x158], R10 ;  /* 0x0001580a01007387 */ /* 0x0003e80000100a00 */
[----:B------:R-:W-:Y:S04]  /*12ec0*/  LDGSTS.E [R8+0x4800c], desc[UR10][R10.64], !P6 ;  /* 0x4800c0000a087fae */ /* 0x000fe8000f12184a */
[----:B------:R2:W-:Y:S04]  /*12ed0*/  STL.64 [R1+0x150], R250 ;  /* 0x000150fa01007387 */ /* 0x0005e80000100a00 */
[----:B------:R2:W-:Y:S04]  /*12ee0*/  LDGSTS.E [R8+0x4c00c], desc[UR10][R250.64], !P6 ;  /* 0x4c00c000fa087fae */ /* 0x0005e8000f12184a */
[----:B-1----:R-:W3:Y:S01]  /*12ef0*/  LDL.LU.64 R10, [R1+0x780] ;  /* 0x00078000010a7983 */ /* 0x002ee20000300a00 */
[----:B--2---:R-:W1:Y:S01]  /*12f00*/  LDC R251, c[0x0][0x230] ;  /* 0x00008c00fffb7b82 */ /* 0x004e620000000800 */
[----:B------:R-:W-:Y:S01]  /*12f10*/  ISETP.GE.U32.AND P6, PT, R252, 0x7ffffe60, PT ;  /* 0x7ffffe60fc00780c */ /* 0x000fe20003fc6070 */
[----:B-1----:R-:W-:-:S02]  /*12f20*/  VIADD R252, R251, 0xfffffe9e ;  /* 0xfffffe9efbfc7836 */ /* 0x002fc40000000000 */
[----:B----4-:R-:W-:-:S04]  /*12f30*/  IMAD.WIDE R250, R4, 0x4, R248 ;  /* 0x0000000404fa7825 */ /* 0x010fc800078e02f8 */
[C---:B------:R-:W-:Y:S01]  /*12f40*/  IMAD.WIDE R248, R4.reuse, 0x4, R246 ;  /* 0x0000000404f87825 */ /* 0x040fe200078e02f6 */
[----:B------:R-:W-:Y:S03]  /*12f50*/  STL.64 [R1+0x148], R250 ;  /* 0x000148fa01007387 */ /* 0x000fe60000100a00 */
        /* <DEDUP_REMOVED lines=21> */
[----:B------:R-:W-:Y:S04]  /*130b0*/  STL.64 [R1+0x90], R222 ;  /* 0x000090de01007387 */ /* 0x000fe80000100a00 */
[----:B------:R1:W-:Y:S01]  /*130c0*/  STL.64 [R1+0x80], R50 ;  /* 0x0000803201007387 */ /* 0x0003e20000100a00 */
[----:B------:R-:W-:-:S03]  /*130d0*/  IMAD.WIDE R54, R4, 0x4, R58 ;  /* 0x0000000404367825 */ /* 0x000fc600078e023a */
[----:B------:R2:W-:Y:S01]  /*130e0*/  STL.64 [R1+0x78], R52 ;  /* 0x0000783401007387 */ /* 0x0005e20000100a00 */
[----:B-1----:R-:W-:-:S04]  /*130f0*/  IMAD.WIDE R50, R4, 0x4, R56 ;  /* 0x0000000404327825 */ /* 0x002fc800078e0238 */
[C---:B--2---:R-:W-:Y:S01]  /*13100*/  IMAD.WIDE R52, R4.reuse, 0x4, R60 ;  /* 0x0000000404347825 */ /* 0x044fe200078e023c */
[----:B------:R1:W-:Y:S04]  /*13110*/  STL.64 [R1+0x70], R50 ;  /* 0x0000703201007387 */ /* 0x0003e80000100a00 */
[----:B------:R2:W-:Y:S04]  /*13120*/  STL.64 [R1+0x68], R54 ;  /* 0x0000683601007387 */ /* 0x0005e80000100a00 */
[----:B------:R4:W-:Y:S01]  /*13130*/  STL.64 [R1+0x60], R52 ;  /* 0x0000603401007387 */ /* 0x0009e20000100a00 */
[----:B-1----:R-:W-:-:S04]  /*13140*/  IMAD.WIDE R50, R4, 0x4, R62 ;  /* 0x0000000404327825 */ /* 0x002fc800078e023e */
[C---:B--2---:R-:W-:Y:S01]  /*13150*/  IMAD.WIDE R54, R4.reuse, 0x4, R64 ;  /* 0x0000000404367825 */ /* 0x044fe200078e0240 */
[----:B------:R1:W-:Y:S03]  /*13160*/  STL.64 [R1+0x58], R50 ;  /* 0x0000583201007387 */ /* 0x0003e60000100a00 */
[C---:B----4-:R-:W-:Y:S01]  /*13170*/  IMAD.WIDE R52, R4.reuse, 0x4, R66 ;  /* 0x0000000404347825 */ /* 0x050fe200078e0242 */
[----:B------:R-:W-:Y:S04]  /*13180*/  STL.64 [R1+0x50], R54 ;  /* 0x0000503601007387 */ /* 0x000fe80000100a00 */
[----:B------:R2:W-:Y:S01]  /*13190*/  STL.64 [R1+0x48], R52 ;  /* 0x0000483401007387 */ /* 0x0005e20000100a00 */
[----:B-1----:R-:W-:-:S04]  /*131a0*/  IMAD.WIDE R50, R4, 0x4, R68 ;  /* 0x0000000404327825 */ /* 0x002fc800078e0244 */
[C---:B------:R-:W-:Y:S01]  /*131b0*/  IMAD.WIDE R226, R4.reuse, 0x4, R70 ;  /* 0x0000000404e27825 */ /* 0x040fe200078e0246 */
[----:B------:R1:W-:Y:S03]  /*131c0*/  STL.64 [R1+0x40], R50 ;  /* 0x0000403201007387 */ /* 0x0003e60000100a00 */
[----:B--2---:R-:W-:-:S05]  /*131d0*/  IMAD.WIDE R52, R4, 0x4, R72 ;  /* 0x0000000404347825 */ /* 0x004fca00078e0248 */
[----:B------:R2:W-:Y:S01]  /*131e0*/  STL.64 [R1+0x30], R52 ;  /* 0x0000303401007387 */ /* 0x0005e20000100a00 */
[----:B-1----:R-:W-:-:S03]  /*131f0*/  IMAD.WIDE R50, R4, 0x4, R74 ;  /* 0x0000000404327825 */ /* 0x002fc600078e024a */
[----:B------:R-:W-:Y:S01]  /*13200*/  STL.64 [R1+0x38], R226 ;  /* 0x000038e201007387 */ /* 0x000fe20000100a00 */
[----:B------:R-:W-:-:S03]  /*13210*/  IMAD.WIDE R74, R4, 0x4, R76 ;  /* 0x00000004044a7825 */ /* 0x000fc600078e024c */
[----:B------:R1:W-:Y:S01]  /*13220*/  STL.64 [R1+0x28], R50 ;  /* 0x0000283201007387 */ /* 0x0003e20000100a00 */
[----:B--2---:R-:W-:-:S03]  /*13230*/  IMAD.WIDE R52, R4, 0x4, R80 ;  /* 0x0000000404347825 */ /* 0x004fc600078e0250 */
[----:B------:R-:W-:Y:S01]  /*13240*/  STL.64 [R1+0x20], R74 ;  /* 0x0000204a01007387 */ /* 0x000fe20000100a00 */
[----:B-1----:R-:W-:-:S04]  /*13250*/  IMAD.WIDE R50, R4, 0x4, R78 ;  /* 0x0000000404327825 */ /* 0x002fc800078e024e */
[C---:B------:R-:W-:Y:S01]  /*13260*/  IMAD.WIDE R72, R4.reuse, 0x4, R28 ;  /* 0x0000000404487825 */ /* 0x040fe200078e021c */
[----:B------:R1:W-:Y:S03]  /*13270*/  STL.64 [R1+0x18], R50 ;  /* 0x0000183201007387 */ /* 0x0003e60000100a00 */
[C---:B------:R-:W-:Y:S01]  /*13280*/  IMAD.WIDE R28, R4.reuse, 0x4, R24 ;  /* 0x00000004041c7825 */ /* 0x040fe200078e0218 */
[----:B------:R-:W-:Y:S03]  /*13290*/  STL.64 [R1+0x10], R52 ;  /* 0x0000103401007387 */ /* 0x000fe60000100a00 */
[----:B------:R-:W-:-:S04]  /*132a0*/  IMAD.WIDE R24, R4, 0x4, R20 ;  /* 0x0000000404187825 */ /* 0x000fc800078e0214 */
[----:B-1----:R-:W-:-:S04]  /*132b0*/  IMAD.WIDE R50, R4, 0x4, R82 ;  /* 0x0000000404327825 */ /* 0x002fc800078e0252 */
[C---:B------:R-:W-:Y:S01]  /*132c0*/  IMAD.WIDE R20, R4.reuse, 0x4, R150 ;  /* 0x0000000404147825 */ /* 0x040fe200078e0296 */
[----:B------:R1:W-:Y:S03]  /*132d0*/  STL.64 [R1+0x8], R50 ;  /* 0x0000083201007387 */ /* 0x0003e60000100a00 */
[C---:B------:R-:W-:Y:S01]  /*132e0*/  IMAD.WIDE R244, R4.reuse, 0x4, R90 ;  /* 0x0000000404f47825 */ /* 0x040fe200078e025a */
[----:B------:R-:W-:Y:S03]  /*132f0*/  STL.64 [R1+0x128], R28 ;  /* 0x0001281c01007387 */ /* 0x000fe60000100a00 */
[C---:B------:R-:W-:Y:S01]  /*13300*/  IMAD.WIDE R90, R4.reuse, 0x4, R152 ;  /* 0x00000004045a7825 */ /* 0x040fe200078e0298 */
[----:B------:R-:W-:Y:S04]  /*13310*/  STL.64 [R1+0x130], R72 ;  /* 0x0001304801007387 */ /* 0x000fe80000100a00 */
[----:B------:R2:W-:Y:S01]  /*13320*/  STL.64 [R1+0x120], R20 ;  /* 0x0001201401007387 */ /* 0x0005e20000100a00 */
[----:B-1----:R-:W-:-:S03]  /*13330*/  IMAD.WIDE R50, R4, 0x4, R156 ;  /* 0x0000000404327825 */ /* 0x002fc600078e029c */
[----:B------:R-:W-:Y:S01]  /*13340*/  STL.64 [R1+0x118], R90 ;  /* 0x0001185a01007387 */ /* 0x000fe20000100a00 */
[----:B------:R-:W-:-:S03]  /*13350*/  IMAD.WIDE R246, R4, 0x4, R88 ;  /* 0x0000000404f67825 */ /* 0x000fc600078e0258 */
[----:B------:R1:W-:Y:S01]  /*13360*/  STL.64 [R1+0x108], R50 ;  /* 0x0001083201007387 */ /* 0x0003e20000100a00 */
[----:B------:R-:W-:-:S04]  /*13370*/  IMAD.WIDE R76, R4, 0x4, R154 ;  /* 0x00000004044c7825 */ /* 0x000fc800078e029a */
[----:B--2---:R-:W-:-:S04]  /*13380*/  IMAD.WIDE R20, R4, 0x4, R158 ;  /* 0x0000000404147825 */ /* 0x004fc800078e029e */
[C---:B------:R-:W-:Y:S01]  /*13390*/  IMAD.WIDE R88, R4.reuse, 0x4, R160 ;  /* 0x0000000404587825 */ /* 0x040fe200078e02a0 */
[----:B------:R2:W-:Y:S03]  /*133a0*/  STL.64 [R1+0x100], R20 ;  /* 0x0001001401007387 */ /* 0x0005e60000100a00 */
[C---:B------:R-:W-:Y:S01]  /*133b0*/  IMAD.WIDE R52, R4.reuse, 0x4, R164 ;  /* 0x0000000404347825 */ /* 0x040fe200078e02a4 */
[----:B------:R-:W-:Y:S03]  /*133c0*/  STL.64 [R1+0x110], R76 ;  /* 0x0001104c01007387 */ /* 0x000fe60000100a00 */
[C---:B------:R-:W-:Y:S01]  /*133d0*/  IMAD.WIDE R248, R4.reuse, 0x4, R86 ;  /* 0x0000000404f87825 */ /* 0x040fe200078e0256 */
[----:B------:R-:W-:Y:S03]  /*133e0*/  STL.64 [R1+0xf8], R88 ;  /* 0x0000f85801007387 */ /* 0x000fe60000100a00 */
[----:B-1----:R-:W-:-:S04]  /*133f0*/  IMAD.WIDE R50, R4, 0x4, R166 ;  /* 0x0000000404327825 */ /* 0x002fc800078e02a6 */
[C---:B--2---:R-:W-:Y:S01]  /*13400*/  IMAD.WIDE R20, R4.reuse, 0x4, R162 ;  /* 0x0000000404147825 */ /* 0x044fe200078e02a2 */
[----:B------:R-:W-:Y:S03]  /*13410*/  STL.64 [R1+0xe8], R52 ;  /* 0x0000e83401007387 */ /* 0x000fe60000100a00 */
[C---:B------:R-:W-:Y:S01]  /*13420*/  IMAD.WIDE R86, R4.reuse, 0x4, R168 ;  /* 0x0000000404567825 */ /* 0x040fe200078e02a8 */
[----:B------:R-:W-:Y:S04]  /*13430*/  STL.64 [R1+0xf0], R20 ;  /* 0x0000f01401007387 */ /* 0x000fe80000100a00 */
[----:B------:R1:W-:Y:S04]  /*13440*/  STL.64 [R1+0xe0], R50 ;  /* 0x0000e03201007387 */ /* 0x0003e80000100a00 */
[----:B------:R-:W-:Y:S01]  /*13450*/  STL.64 [R1+0xd8], R86 ;  /* 0x0000d85601007387 */ /* 0x000fe20000100a00 */
        /* <DEDUP_REMOVED lines=8> */
[----:B-1----:R-:W-:-:S04]  /*134e0*/  IMAD.WIDE R50, R4, 0x4, R170 ;  /* 0x0000000404327825 */ /* 0x002fc800078e02aa */
        /* <DEDUP_REMOVED lines=9> */
[----:B------:R-:W-:Y:S01]  /*13580*/  IMAD.WIDE R70, R4, 0x4, R202 ;  /* 0x0000000404467825 */ /* 0x000fe200078e02ca */
[----:B------:R-:W2:Y:S04]  /*13590*/  LDL.64 R82, [R1+0x80] ;  /* 0x0000800001527983 */ /* 0x000ea80000100a00 */
[----:B------:R-:W4:Y:S04]  /*135a0*/  LDL.64 R80, [R1+0x60] ;  /* 0x0000600001507983 */ /* 0x000f280000100a00 */
[----:B------:R-:W3:Y:S04]  /*135b0*/  LDL.64 R78, [R1+0x40] ;  /* 0x00004000014e7983 */ /* 0x000ee80000100a00 */
[----:B------:R-:W3:Y:S04]  /*135c0*/  LDL.64 R104, [R1+0x148] ;  /* 0x0001480001687983 */ /* 0x000ee80000100a00 */
[----:B------:R-:W3:Y:S04]  /*135d0*/  LDL.64 R102, [R1+0xc0] ;  /* 0x0000c00001667983 */ /* 0x000ee80000100a00 */
[----:B------:R-:W3:Y:S01]  /*135e0*/  LDL.64 R100, [R1+0xa0] ;  /* 0x0000a00001647983 */ /* 0x000ee20000100a00 */
[----:B------:R-:W-:Y:S01]  /*135f0*/  MOV R92, R74 ;  /* 0x0000004a005c7202 */ /* 0x000fe20000000f00 */
[----:B------:R-:W-:-:S02]  /*13600*/  IMAD.MOV.U32 R93, RZ, RZ, R75 ;  /* 0x000000ffff5d7224 */ /* 0x000fc400078e004b */
[----:B------:R-:W0:Y:S04]  /*13610*/  LDGDEPBAR ;  /* 0x00000000000079af */ /* 0x000e280000000000 */
[----:B------:R-:W3:Y:S04]  /*13620*/  LDL.64 R84, [R1+0x140] ;  /* 0x0001400001547983 */ /* 0x000ee80000100a00 */
[----:B------:R-:W3:Y:S01]  /*13630*/  LDL.64 R74, [R1+0x58] ;  /* 0x00005800014a7983 */ /* 0x000ee20000100a00 */
[----:B--2---:R-:W-:Y:S01]  /*13640*/  MOV R98, R82 ;  /* 0x0000005200627202 */ /* 0x004fe20000000f00 */
[----:B------:R-:W-:-:S02]  /*13650*/  IMAD.MOV.U32 R99, RZ, RZ, R83 ;  /* 0x000000ffff637224 */ /* 0x000fc400078e0053 */
[----:B------:R-:W2:Y:S01]  /*13660*/  LDL.64 R82, [R1+0xb8] ;  /* 0x0000b80001527983 */ /* 0x000ea20000100a00 */
[----:B----4-:R-:W-:Y:S01]  /*13670*/  IMAD.MOV.U32 R96, RZ, RZ, R80 ;  /* 0x000000ffff607224 */ /* 0x010fe200078e0050 */
[----:B------:R-:W-:Y:S02]  /*13680*/  MOV R97, R81 ;  /* 0x0000005100617202 */ /* 0x000fe40000000f00 */
[----:B------:R-:W4:Y:S01]  /*13690*/  LDL.64 R80, [R1+0x98] ;  /* 0x0000980001507983 */ /* 0x000f220000100a00 */
[----:B---3--:R-:W-:Y:S02]  /*136a0*/  IMAD.MOV.U32 R94, RZ, RZ, R78 ;  /* 0x000000ffff5e7224 */ /* 0x008fe400078e004e */
[----:B------:R-:W-:Y:S01]  /*136b0*/  IMAD.MOV.U32 R95, RZ, RZ, R79 ;  /* 0x000000ffff5f7224 */ /* 0x000fe200078e004f */
[----:B------:R-:W-:Y:S04]  /*136c0*/  LDGSTS.E [R0+-0x60000], desc[UR10][R104.64], P0 ;  /* 0xa000000068007fae */ /* 0x000fe8000812184a */
[----:B------:R-:W-:Y:S04]  /*136d0*/  LDGSTS.E [R0+-0x5fc00], desc[UR10][R102.64], P0 ;  /* 0xa040000066007fae */ /* 0x000fe8000812184a */
[----:B------:R-:W-:Y:S04]  /*136e0*/  LDGSTS.E [R0+-0x5f800], desc[UR10][R100.64], P0 ;  /* 0xa080000064007fae */ /* 0x000fe8000812184a */
[----:B------:R-:W-:Y:S04]  /*136f0*/  LDGSTS.E [R0+-0x5f400], desc[UR10][R98.64], P0 ;  /* 0xa0c0000062007fae */ /* 0x000fe8000812184a */
[----:B------:R-:W3:Y:S04]  /*13700*/  LDL.64 R78, [R1+0x78] ;  /* 0x00007800014e7983 */ /* 0x000ee80000100a00 */
[----:B------:R-:W-:Y:S04]  /*13710*/  LDGSTS.E [R0+-0x5f000], desc[UR10][R96.64], P0 ;  /* 0xa100000060007fae */ /* 0x000fe8000812184a */
[----:B------:R-:W-:Y:S04]  /*13720*/  STL.64 [R1+0x780], R10 ;  /* 0x0007800a01007387 */ /* 0x000fe80000100a00 */
[----:B------:R-:W-:Y:S04]  /*13730*/  LDGSTS.E [R0+-0x5ec00], desc[UR10][R94.64], P0 ;  /* 0xa14000005e007fae */ /* 0x000fe8000812184a */
[----:B------:R-:W-:Y:S04]  /*13740*/  STL [R1+0x77c], R7 ;  /* 0x00077c0701007387 */ /* 0x000fe80000100800 */
[----:B------:R1:W-:Y:S04]  /*13750*/  LDGSTS.E [R0+-0x5e800], desc[UR10][R92.64], P0 ;  /* 0xa18000005c007fae */ /* 0x0003e8000812184a */
[----:B------:R-:W-:Y:S04]  /*13760*/  LDGSTS.E [R0+-0x5e400], desc[UR10][R250.64], P0 ;  /* 0xa1c00000fa007fae */ /* 0x000fe8000812184a */
[----:B------:R-:W-:Y:S04]  /*13770*/  STL.64 [R1+0x8b8], R250 ;  /* 0x0008b8fa01007387 */ /* 0x000fe80000100a00 */
[----:B------:R-:W-:Y:S01]  /*13780*/  LDGSTS.E [R0+-0x5e000], desc[UR10][R242.64], P0 ;  /* 0xa2000000f2007fae */ /* 0x000fe2000812184a */
[C---:B------:R-:W-:Y:S01]  /*13790*/  IMAD.WIDE R36, R2.reuse, 0x4, R36 ;  /* 0x0000000402247825 */ /* 0x040fe200078e0224 */
[----:B-1----:R-:W1:Y:S02]  /*137a0*/  LDC R92, c[0x0][0x230] ;  /* 0x00008c00ff5c7b82 */ /* 0x002e640000000800 */
[----:B------:R1:W-:Y:S04]  /*137b0*/  STL.64 [R1+0x8b0], R242 ;  /* 0x0008b0f201007387 */ /* 0x0003e80000100a00 */
[----:B------:R-:W-:Y:S04]  /*137c0*/  LDGSTS.E [R0+-0x5dc00], desc[UR10][R234.64], P0 ;  /* 0xa2400000ea007fae */ /* 0x000fe8000812184a */
[----:B------:R-:W-:Y:S04]  /*137d0*/  LDGSTS.E [R0+-0x5d800], desc[UR10][R24.64], P0 ;  /* 0xa280000018007fae */ /* 0x000fe8000812184a */
[----:B-1----:R-:W3:Y:S04]  /*137e0*/  LDL.LU.64 R242, [R1+0x18] ;  /* 0x0000180001f27983 */ /* 0x002ee80000300a00 */
[----:B------:R-:W-:Y:S04]  /*137f0*/  LDGSTS.E [R0+-0x5d400], desc[UR10][R90.64], P0 ;  /* 0xa2c000005a007fae */ /* 0x000fe8000812184a */
[----:B------:R-:W-:Y:S04]  /*13800*/  LDGSTS.E [R0+-0x5d000], desc[UR10][R88.64], P0 ;  /* 0xa300000058007fae */ /* 0x000fe8000812184a */
[----:B------:R-:W-:Y:S04]  /*13810*/  LDGSTS.E [R0+-0x5cc00], desc[UR10][R86.64], P0 ;  /* 0xa340000056007fae */ /* 0x000fe8000812184a */
[----:B------:R-:W-:Y:S04]  /*13820*/  LDGSTS.E [R0+-0x5c800], desc[UR10][R56.64], P0 ;  /* 0xa380000038007fae */ /* 0x000fe8000812184a */
[----:B------:R-:W-:Y:S04]  /*13830*/  STL.64 [R1+0x8a8], R234 ;  /* 0x0008a8ea01007387 */ /* 0x000fe80000100a00 */
[----:B------:R-:W-:Y:S04]  /*13840*/  LDGSTS.E [R0+-0x5c400], desc[UR10][R64.64], P0 ;  /* 0xa3c0000040007fae */ /* 0x000fe8000812184a */
[----:B------:R1:W-:Y:S04]  /*13850*/  STL.64 [R1+0x8c0], R24 ;  /* 0x0008c01801007387 */ /* 0x0003e80000100a00 */
[----:B------:R-:W-:Y:S04]  /*13860*/  LDGSTS.E [R3+-0x5ff00], desc[UR10][R84.64], P0 ;  /* 0xa010000054037fae */ /* 0x000fe8000812184a */
[----:B-1----:R-:W3:Y:S04]  /*13870*/  LDL.LU.64 R24, [R1+0x30] ;  /* 0x0000300001187983 */ /* 0x002ee80000300a00 */
[----:B------:R-:W3:Y:S04]  /*13880*/  LDL.LU.64 R234, [R1+0x10] ;  /* 0x0000100001ea7983 */ /* 0x000ee80000300a00 */
[----:B------:R-:W-:Y:S04]  /*13890*/  STL.64 [R1+0x888], R56 ;  /* 0x0008883801007387 */ /* 0x000fe80000100a00 */
[----:B------:R1:W-:Y:S04]  /*138a0*/  STL.64 [R1+0x880], R64 ;  /* 0x0008804001007387 */ /* 0x0003e80000100a00 */
[----:B-1----:R-:W3:Y:S04]  /*138b0*/  LDL.LU.64 R64, [R1+0xe8] ;  /* 0x0000e80001407983 */ /* 0x002ee80000300a00 */
[----:B--2---:R-:W-:Y:S04]  /*138c0*/  LDGSTS.E [R3+-0x5fb00], desc[UR10][R82.64], P0 ;  /* 0xa050000052037fae */ /* 0x004fe8000812184a */
[----:B----4-:R-:W-:Y:S04]  /*138d0*/  LDGSTS.E [R3+-0x5f700], desc[UR10][R80.64], P0 ;  /* 0xa090000050037fae */ /* 0x010fe8000812184a */
[----:B---3--:R-:W-:Y:S04]  /*138e0*/  LDGSTS.E [R3+-0x5f300], desc[UR10][R78.64], P0 ;  /* 0xa0d000004e037fae */ /* 0x008fe8000812184a */
[----:B------:R-:W-:Y:S04]  /*138f0*/  LDGSTS.E [R3+-0x5ef00], desc[UR10][R74.64], P0 ;  /* 0xa11000004a037fae */ /* 0x000fe8000812184a */
[----:B------:R-:W-:Y:S04]  /*13900*/  LDGSTS.E [R3+-0x5eb00], desc[UR10][R226.64], P0 ;  /* 0xa1500000e2037fae */ /* 0x000fe8000812184a */
[----:B------:R-:W2:Y:S04]  /*13910*/  LDL.64 R74, [R1+0x138] ;  /* 0x00013800014a7983 */ /* 0x000ea80000100a00 */
[----:B------:R-:W3:Y:S04]  /*13920*/  LDL.64 R226, [R1+0xb0] ;  /* 0x0000b00001e27983 */ /* 0x000ee80000100a00 */
[----:B------:R-:W-:Y:S04]  /*13930*/  LDGSTS.E [R3+-0x5e700], desc[UR10][R242.64], P0 ;  /* 0xa1900000f2037fae */ /* 0x000fe8000812184a */
[----:B------:R-:W-:Y:S04]  /*13940*/  STL.64 [R1+0x8c8], R242 ;  /* 0x0008c8f201007387 */ /* 0x000fe80000100a00 */
[----:B------:R-:W-:Y:S04]  /*13950*/  LDGSTS.E [R3+-0x5e300], desc[UR10][R248.64], P0 ;  /* 0xa1d00000f8037fae */ /* 0x000fe8000812184a */
[----:B------:R1:W-:Y:S04]  /*13960*/  STL.64 [R1+0x8d0], R248 ;  /* 0x0008d0f801007387 */ /* 0x0003e80000100a00 */
[----:B------:R-:W-:Y:S04]  /*13970*/  LDGSTS.E [R3+-0x5df00], desc[UR10][R240.64], P0 ;  /* 0xa2100000f0037fae */ /* 0x000fe8000812184a */
[----:B------:R-:W-:Y:S04]  /*13980*/  LDGSTS.E [R3+-0x5db00], desc[UR10][R232.64], P0 ;  /* 0xa2500000e8037fae */ /* 0x000fe8000812184a */
[----:B-1----:R-:W4:Y:S04]  /*13990*/  LDL.LU.64 R248, [R1+0x50] ;  /* 0x0000500001f87983 */ /* 0x002f280000300a00 */
[----:B------:R-:W-:Y:S04]  /*139a0*/  STL.64 [R1+0x8d8], R240 ;  /* 0x0008d8f001007387 */ /* 0x000fe80000100a00 */
[----:B------:R1:W-:Y:S04]  /*139b0*/  STL.64 [R1+0x8e0], R232 ;  /* 0x0008e0e801007387 */ /* 0x0003e80000100a00 */
[----:B------:R-:W-:Y:S04]  /*139c0*/  LDGSTS.E [R3+-0x5d700], desc[UR10][R26.64], P0 ;  /* 0xa29000001a037fae */ /* 0x000fe8000812184a */
[----:B------:R-:W-:Y:S04]  /*139d0*/  LDGSTS.E [R3+-0x5d300], desc[UR10][R76.64], P0 ;  /* 0xa2d000004c037fae */ /* 0x000fe8000812184a */
[----:B-1----:R-:W4:Y:S04]  /*139e0*/  LDL.LU.64 R232, [R1+0x70] ;  /* 0x0000700001e87983 */ /* 0x002f280000300a00 */
[----:B------:R1:W-:Y:S04]  /*139f0*/  STL.64 [R1+0x8e8], R26 ;  /* 0x0008e81a01007387 */ /* 0x0003e80000100a00 */
[----:B------:R-:W-:Y:S04]  /*13a00*/  LDGSTS.E [R3+-0x5cf00], desc[UR10][R20.64], P0 ;  /* 0xa310000014037fae */ /* 0x000fe8000812184a */
[----:B------:R-:W-:Y:S04]  /*13a10*/  LDGSTS.E [R3+-0x5cb00], desc[UR10][R50.64], P0 ;  /* 0xa350000032037fae */ /* 0x000fe8000812184a */
[----:B-1----:R-:W4:Y:S04]  /*13a20*/  LDL.LU.64 R26, [R1+0x88] ;  /* 0x00008800011a7983 */ /* 0x002f280000300a00 */
[----:B------:R-:W4:Y:S04]  /*13a30*/  LDL.LU.64 R240, [R1+0x68] ;  /* 0x0000680001f07983 */ /* 0x000f280000300a00 */
[----:B------:R-:W4:Y:S04]  /*13a40*/  LDL.LU.64 R242, [R1+0x48] ;  /* 0x0000480001f27983 */ /* 0x000f280000300a00 */
[----:B------:R-:W4:Y:S04]  /*13a50*/  LDL.LU.64 R250, [R1+0x28] ;  /* 0x0000280001fa7983 */ /* 0x000f280000300a00 */
[----:B------:R-:W4:Y:S04]  /*13a60*/  LDL.LU.64 R10, [R1+0x8] ;  /* 0x00000800010a7983 */ /* 0x000f280000300a00 */
[----:B------:R-:W4:Y:S04]  /*13a70*/  LDL.LU.64 R56, [R1+0x100] ;  /* 0x0001000001387983 */ /* 0x000f280000300a00 */
[----:B------:R1:W-:Y:S04]  /*13a80*/  STL.64 [R1+0x898], R50 ;  /* 0x0008983201007387 */ /* 0x0003e80000100a00 */
[----:B------:R-:W-:Y:S04]  /*13a90*/  LDGSTS.E [R3+-0x5c700], desc[UR10][R58.64], P0 ;  /* 0xa39000003a037fae */ /* 0x000fe8000812184a */
[----:B------:R-:W-:Y:S04]  /*13aa0*/  LDGSTS.E [R3+-0x5c300], desc[UR10][R66.64], P0 ;  /* 0xa3d0000042037fae */ /* 0x000fe8000812184a */
[----:B-1----:R-:W4:Y:S04]  /*13ab0*/  LDL.LU.64 R50, [R1+0x120] ;  /* 0x0001200001327983 */ /* 0x002f280000300a00 */
[----:B------:R1:W-:Y:S04]  /*13ac0*/  STL.64 [R1+0x890], R58 ;  /* 0x0008903a01007387 */ /* 0x0003e80000100a00 */
[----:B-1----:R-:W4:Y:S04]  /*13ad0*/  LDL.LU.64 R58, [R1+0x108] ;  /* 0x00010800013a7983 */ /* 0x002f280000300a00 */
[----:B------:R1:W-:Y:S04]  /*13ae0*/  STL.64 [R1+0x8a0], R66 ;  /* 0x0008a04201007387 */ /* 0x0003e80000100a00 */
[----:B-1----:R-:W4:Y:S04]  /*13af0*/  LDL.LU.64 R66, [R1+0x128] ;  /* 0x0001280001427983 */ /* 0x002f280000300a00 */
[----:B--2---:R-:W-:Y:S04]  /*13b00*/  LDGSTS.E [R5+-0x5fe00], desc[UR10][R74.64], P0 ;  /* 0xa02000004a057fae */ /* 0x004fe8000812184a */
[----:B---3--:R1:W-:Y:S04]  /*13b10*/  LDGSTS.E [R5+-0x5fa00], desc[UR10][R226.64], P0 ;  /* 0xa0600000e2057fae */ /* 0x0083e8000812184a */
[----:B------:R-:W-:Y:S01]  /*13b20*/  LDGSTS.E [R5+-0x5f600], desc[UR10][R222.64], P0 ;  /* 0xa0a00000de057fae */ /* 0x000fe2000812184a */
[----:B-1----:R-:W1:Y:S03]  /*13b30*/  LDC R227, c[0x0][0x230] ;  /* 0x00008c00ffe37b82 */ /* 0x002e660000000800 */
[----:B----4-:R-:W-:Y:S04]  /*13b40*/  LDGSTS.E [R5+-0x5f200], desc[UR10][R232.64], P0 ;  /* 0xa0e00000e8057fae */ /* 0x010fe8000812184a */
[----:B------:R2:W-:Y:S04]  /*13b50*/  STL.64 [R1+0x8f0], R232 ;  /* 0x0008f0e801007387 */ /* 0x0005e80000100a00 */
[----:B------:R-:W-:Y:S04]  /*13b60*/  LDGSTS.E [R5+-0x5ee00], desc[UR10][R248.64], P0 ;  /* 0xa1200000f8057fae */ /* 0x000fe8000812184a */
[----:B------:R-:W-:Y:S04]  /*13b70*/  LDGSTS.E [R5+-0x5ea00], desc[UR10][R24.64], P0 ;  /* 0xa160000018057fae */ /* 0x000fe8000812184a */
[----:B--2---:R-:W2:Y:S04]  /*13b80*/  LDL.LU.64 R232, [R1+0xa8] ;  /* 0x0000a80001e87983 */ /* 0x004ea80000300a00 */
[----:B------:R3:W-:Y:S04]  /*13b90*/  STL.64 [R1+0x8f8], R248 ;  /* 0x0008f8f801007387 */ /* 0x0007e80000100a00 */
[----:B------:R-:W-:Y:S04]  /*13ba0*/  LDGSTS.E [R5+-0x5e600], desc[UR10][R234.64], P0 ;  /* 0xa1a00000ea057fae */ /* 0x000fe8000812184a */
[----:B------:R-:W-:Y:S04]  /*13bb0*/  LDGSTS.E [R5+-0x5e200], desc[UR10][R246.64], P0 ;  /* 0xa1e00000f6057fae */ /* 0x000fe8000812184a */
[----:B---3--:R-:W3:Y:S04]  /*13bc0*/  LDL.LU.64 R248, [R1+0xc8] ;  /* 0x0000c80001f87983 */ /* 0x008ee80000300a00 */
[----:B------:R-:W4:Y:S04]  /*13bd0*/  LDL.LU.64 R74, [R1+0x370] ;  /* 0x00037000014a7983 */ /* 0x000f280000300a00 */
[----:B------:R-:W2:Y:S04]  /*13be0*/  LDL.LU.64 R90, [R1+0x3b8] ;  /* 0x0003b800015a7983 */ /* 0x000ea80000300a00 */
[----:B------:R-:W-:Y:S04]  /*13bf0*/  LDGSTS.E [R5+-0x5de00], desc[UR10][R238.64], P0 ;  /* 0xa2200000ee057fae */ /* 0x000fe8000812184a */
[----:B------:R-:W2:Y:S04]  /*13c00*/  LDL.LU.64 R88, [R1+0x3b0] ;  /* 0x0003b00001587983 */ /* 0x000ea80000300a00 */
[----:B------:R1:W-:Y:S04]  /*13c10*/  LDGSTS.E [R5+-0x5da00], desc[UR10][R72.64], P0 ;  /* 0xa260000048057fae */ /* 0x0003e8000812184a */
[----:B------:R-:W2:Y:S04]  /*13c20*/  LDL.LU.64 R86, [R1+0x3a8] ;  /* 0x0003a80001567983 */ /* 0x000ea80000300a00 */
[----:B------:R-:W2:Y:S04]  /*13c30*/  LDL.LU.64 R84, [R1+0x3a0] ;  /* 0x0003a00001547983 */ /* 0x000ea80000300a00 */
[----:B------:R-:W-:Y:S01]  /*13c40*/  LDGSTS.E [R5+-0x5d600], desc[UR10][R28.64], P0 ;  /* 0xa2a000001c057fae */ /* 0x000fe2000812184a */
[C---:B------:R-:W-:Y:S01]  /*13c50*/  IMAD.WIDE R76, R2.reuse, 0x4, R118 ;  /* 0x00000004024c7825 */ /* 0x040fe200078e0276 */
[----:B-1----:R-:W1:Y:S02]  /*13c60*/  LDC R72, c[0x0][0x230] ;  /* 0x00008c00ff487b82 */ /* 0x002e640000000800 */
[----:B------:R-:W2:Y:S04]  /*13c70*/  LDL.LU.64 R82, [R1+0x398] ;  /* 0x0003980001527983 */ /* 0x000ea80000300a00 */
[----:B------:R-:W-:Y:S01]  /*13c80*/  LDGSTS.E [R5+-0x5d200], desc[UR10][R58.64], P0 ;  /* 0xa2e000003a057fae */ /* 0x000fe2000812184a */
[----:B------:R-:W-:Y:S01]  /*13c90*/  VIADD R20, R227, 0xfffffe9d ;  /* 0xfffffe9de3147836 */ /* 0x000fe20000000000 */
[----:B------:R-:W1:Y:S02]  /*13ca0*/  LDC R73, c[0x0][0x230] ;  /* 0x00008c00ff497b82 */ /* 0x000e640000000800 */
[----:B------:R-:W2:Y:S04]  /*13cb0*/  LDL.LU.64 R80, [R1+0x390] ;  /* 0x0003900001507983 */ /* 0x000ea80000300a00 */
[----:B------:R-:W-:Y:S04]  /*13cc0*/  LDGSTS.E [R5+-0x5ce00], desc[UR10][R64.64], P0 ;  /* 0xa320000040057fae */ /* 0x000fe8000812184a */
[----:B------:R-:W2:Y:S04]  /*13cd0*/  LDL.LU.64 R78, [R1+0x380] ;  /* 0x00038000014e7983 */ /* 0x000ea80000300a00 */
[----:B------:R-:W-:Y:S04]  /*13ce0*/  LDGSTS.E [R5+-0x5ca00], desc[UR10][R52.64], P0 ;  /* 0xa360000034057fae */ /* 0x000fe8000812184a */
[----:B------:R-:W2:Y:S04]  /*13cf0*/  LDL.LU.64 R222, [R1+0x378] ;  /* 0x0003780001de7983 */ /* 0x000ea80000300a00 */
[----:B------:R-:W-:Y:S04]  /*13d00*/  LDGSTS.E [R5+-0x5c600], desc[UR10][R60.64], P0 ;  /* 0xa3a000003c057fae */ /* 0x000fe8000812184a */
[----:B------:R-:W-:Y:S04]  /*13d10*/  LDGSTS.E [R5+-0x5c200], desc[UR10][R68.64], P0 ;  /* 0xa3e0000044057fae */ /* 0x000fe8000812184a */
[----:B------:R1:W-:Y:S04]  /*13d20*/  STL.64 [R1+0x878], R68 ;  /* 0x0008784401007387 */ /* 0x0003e80000100a00 */
[----:B-1----:R-:W2:Y:S04]  /*13d30*/  LDL.LU.64 R68, [R1+0xe0] ;  /* 0x0000e00001447983 */ /* 0x002ea80000300a00 */
[----:B------:R1:W-:Y:S04]  /*13d40*/  STL.64 [R1+0xd0], R76 ;  /* 0x0000d04c01007387 */ /* 0x0003e80000100a00 */
[----:B---3--:R-:W-:Y:S01]  /*13d50*/  LDGSTS.E [R6+-0x5fd00], desc[UR10][R248.64], P0 ;  /* 0xa0300000f8067fae */ /* 0x008fe2000812184a */
[----:B----4-:R-:W-:-:S03]  /*13d60*/  IMAD.WIDE R74, R2, 0x4, R74 ;  /* 0x00000004024a7825 */ /* 0x010fc600078e024a */
[----:B--2---:R-:W-:Y:S04]  /*13d70*/  LDGSTS.E [R6+-0x5f900], desc[UR10][R232.64], P0 ;  /* 0xa0700000e8067fae */ /* 0x004fe8000812184a */
[----:B------:R2:W-:Y:S04]  /*13d80*/  STL.64 [R1+0x388], R74 ;  /* 0x0003884a01007387 */ /* 0x0005e80000100a00 */
[----:B------:R-:W3:Y:S04]  /*13d90*/  LDL.LU.64 R226, [R1+0x368] ;  /* 0x0003680001e27983 */ /* 0x000ee80000300a00 */
        /* <DEDUP_REMOVED lines=14> */
[----:B------:R-:W0:Y:S01]  /*13e80*/  LDGDEPBAR ;  /* 0x00000000000079af */ /* 0x000e220000000000 */
[----:B------:R-:W-:Y:S01]  /*13e90*/  BAR.SYNC.DEFER_BLOCKING 0x0 ;  /* 0x0000000000007b1d */ /* 0x000fe20000010000 */
[----:B------:R-:W-:-:S05]  /*13ea0*/  IMAD.WIDE R90, R2, 0x4, R90 ;  /* 0x00000004025a7825 */ /* 0x000fca00078e025a */
[----:B------:R-:W-:Y:S01]  /*13eb0*/  @!PT LDS RZ, [RZ] ;  /* 0x00000000fffff984 */ /* 0x000fe20000000800 */
[----:B------:R-:W-:Y:S01]  /*13ec0*/  @!PT LDS RZ, [RZ] ;  /* 0x00000000fffff984 */ /* 0x000fe20000000800 */
[----:B------:R-:W-:Y:S01]  /*13ed0*/  @!PT LDS RZ, [RZ] ;  /* 0x00000000fffff984 */ /* 0x000fe20000000800 */
[----:B------:R1:W-:Y:S04]  /*13ee0*/  LDGSTS.E [R9+0x50000], desc[UR10][R76.64], !P1 ;  /* 0x500000004c097fae */ /* 0x0003e8000c92184a */
[----:B------:R2:W-:Y:S01]  /*13ef0*/  LDGSTS.E [R9+0x54000], desc[UR10][R74.64], !P1 ;  /* 0x540000004a097fae */ /* 0x0005e2000c92184a */
[----:B-1----:R-:W1:Y:S01]  /*13f00*/  LDC R77, c[0x0][0x230] ;  /* 0x00008c00ff4d7b82 */ /* 0x002e620000000800 */
[C---:B------:R-:W-:Y:S02]  /*13f10*/  IMAD.WIDE R88, R2.reuse, 0x4, R88 ;  /* 0x0000000402587825 */ /* 0x040fe400078e0258 */
[----:B------:R4:W-:Y:S05]  /*13f20*/  STL.64 [R1+0x3c8], R90 ;  /* 0x0003c85a01007387 */ /* 0x0009ea0000100a00 */
[----:B--2---:R-:W2:Y:S01]  /*13f30*/  LDC R75, c[0x0][0x230] ;  /* 0x00008c00ff4b7b82 */ /* 0x004ea20000000800 */
[C---:B------:R-:W-:Y:S01]  /*13f40*/  IMAD.WIDE R86, R2.reuse, 0x4, R86 ;  /* 0x0000000402567825 */ /* 0x040fe200078e0256 */
[----:B------:R4:W-:Y:S03]  /*13f50*/  LDGSTS.E [R9+0x50004], desc[UR10][R90.64], !P4 ;  /* 0x500040005a097fae */ /* 0x0009e6000e12184a */
[----:B------:R-:W-:-:S03]  /*13f60*/  IMAD.WIDE R84, R2, 0x4, R84 ;  /* 0x0000000402547825 */ /* 0x000fc600078e0254 */
[----:B------:R-:W4:Y:S01]  /*13f70*/  LDC R76, c[0x0][0x230] ;  /* 0x00008c00ff4c7b82 */ /* 0x000f220000000800 */
[----:B------:R-:W-:Y:S01]  /*13f80*/  IMAD.WIDE R82, R2, 0x4, R82 ;  /* 0x0000000402527825 */ /* 0x000fe200078e0252 */
[----:B------:R-:W-:Y:S01]  /*13f90*/  ISETP.GE.U32.AND P1, PT, R20, 0x7ffffe5e, PT ;  /* 0x7ffffe5e1400780c */ /* 0x000fe20003f26070 */
[----:B------:R-:W-:Y:S02]  /*13fa0*/  STL.64 [R1+0x428], R88 ;  /* 0x0004285801007387 */ /* 0x000fe40000100a00 */
[----:B------:R-:W-:Y:S01]  /*13fb0*/  IMAD.WIDE R80, R2, 0x4, R80 ;  /* 0x0000000402507825 */ /* 0x000fe200078e0250 */
[----:B------:R-:W-:Y:S01]  /*13fc0*/  ISETP.GE.U32.AND P0, PT, R252, 0x7ffffe5f, PT ;  /* 0x7ffffe5ffc00780c */ /* 0x000fe20003f06070 */
[----:B------:R-:W-:Y:S01]  /*13fd0*/  LDGSTS.E [R9+0x54004], desc[UR10][R88.64], !P4 ;  /* 0x5400400058097fae */ /* 0x000fe2000e12184a */
[----:B-1----:R-:W-:Y:S01]  /*13fe0*/  IADD3 R21, R77, -0x164, RZ ;  /* 0xfffffe9c4d157810 */ /* 0x002fe20007ffe0ff */
[----:B------:R-:W-:Y:S01]  /*13ff0*/  IMAD.WIDE R78, R2, 0x4, R78 ;  /* 0x00000004024e7825 */ /* 0x000fe200078e024e */
[----:B------:R-:W1:Y:S01]  /*14000*/  LDC R77, c[0x0][0x230] ;  /* 0x00008c00ff4d7b82 */ /* 0x000e620000000800 */
[----:B------:R-:W-:Y:S04]  /*14010*/  STL.64 [R1+0x420], R86 ;  /* 0x0004205601007387 */ /* 0x000fe80000100a00 */
[----:B------:R-:W-:Y:S01]  /*14020*/  LDGSTS.E [R9+0x50008], desc[UR10][R86.64], !P5 ;  /* 0x5000800056097fae */ /* 0x000fe2000e92184a */
[----:B--2---:R-:W-:Y:S01]  /*14030*/  VIADD R20, R75, 0xfffffebb ;  /* 0xfffffebb4b147836 */ /* 0x004fe20000000000 */
[----:B------:R-:W-:Y:S01]  /*14040*/  ISETP.GE.U32.AND P4, PT, R21, 0x7ffffe5d, PT ;  /* 0x7ffffe5d1500780c */ /* 0x000fe20003f86070 */
[----:B------:R-:W2:Y:S01]  /*14050*/  LDC R74, c[0x0][0x230] ;  /* 0x00008c00ff4a7b82 */ /* 0x000ea20000000800 */
[----:B------:R-:W-:Y:S04]  /*14060*/  STL.64 [R1+0x430], R84 ;  /* 0x0004305401007387 */ /* 0x000fe80000100a00 */
[----:B------:R-:W-:Y:S01]  /*14070*/  LDGSTS.E [R9+0x54008], desc[UR10][R84.64], !P5 ;  /* 0x5400800054097fae */ /* 0x000fe2000e92184a */
[----:B------:R-:W-:-:S02]  /*14080*/  ISETP.GE.U32.AND P5, PT, R20, 0x7ffffe7c, PT ;  /* 0x7ffffe7c1400780c */ /* 0x000fc40003fa6070 */
[----:B------:R-:W1:Y:S01]  /*14090*/  LDC R75, c[0x0][0x230] ;  /* 0x00008c00ff4b7b82 */ /* 0x000e620000000800 */
[----:B------:R4:W-:Y:S04]  /*140a0*/  STL.64 [R1+0x410], R82 ;  /* 0x0004105201007387 */ /* 0x0009e80000100a00 */
[----:B------:R4:W-:Y:S01]  /*140b0*/  LDGSTS.E [R9+0x5000c], desc[UR10][R82.64], !P3 ;  /* 0x5000c00052097fae */ /* 0x0009e2000d92184a */
[----:B------:R-:W-:Y:S02]  /*140c0*/  VIADD R21, R72, 0xfffffeba ;  /* 0xfffffeba48157836 */ /* 0x000fe40000000000 */
[----:B----4-:R-:W4:Y:S01]  /*140d0*/  LDC R91, c[0x0][0x230] ;  /* 0x00008c00ff5b7b82 */ /* 0x010f220000000800 */
[----:B------:R2:W-:Y:S01]  /*140e0*/  STL.64 [R1+0x418], R80 ;  /* 0x0004185001007387 */ /* 0x0005e20000100a00 */
[----:B------:R-:W-:-:S03]  /*140f0*/  IADD3 R20, R73, -0x147, RZ ;  /* 0xfffffeb949147810 */ /* 0x000fc60007ffe0ff */
[----:B------:R2:W-:Y:S01]  /*14100*/  LDGSTS.E [R9+0x5400c], desc[UR10][R80.64], !P3 ;  /* 0x5400c00050097fae */ /* 0x0005e2000d92184a */
[C---:B------:R-:W-:Y:S02]  /*14110*/  IMAD.WIDE R72, R2.reuse, 0x4, R222 ;  /* 0x0000000402487825 */ /* 0x040fe400078e02de */
[----:B------:R-:W4:Y:S01]  /*14120*/  LDC R90, c[0x0][0x230] ;  /* 0x00008c00ff5a7b82 */ /* 0x000f220000000800 */
[----:B------:R2:W-:Y:S04]  /*14130*/  STL.64 [R1+0x400], R78 ;  /* 0x0004004e01007387 */ /* 0x0005e80000100a00 */
[----:B------:R2:W-:Y:S01]  /*14140*/  LDGSTS.E [R9+0x58000], desc[UR10][R78.64], !P6 ;  /* 0x580000004e097fae */ /* 0x0005e2000f12184a */
[----:B------:R-:W-:Y:S01]  /*14150*/  IMAD.WIDE R82, R2, 0x4, R190 ;  /* 0x0000000402527825 */ /* 0x000fe200078e02be */
[----:B------:R-:W-:-:S02]  /*14160*/  ISETP.GE.U32.AND P3, PT, R21, 0x7ffffe7b, PT ;  /* 0x7ffffe7b1500780c */ /* 0x000fc40003f66070 */
[----:B------:R1:W-:Y:S01]  /*14170*/  STL.64 [R1+0x408], R72 ;  /* 0x0004084801007387 */ /* 0x0003e20000100a00 */
[----:B--2---:R-:W-:-:S03]  /*14180*/  IMAD.WIDE R80, R2, 0x4, R172 ;  /* 0x0000000402507825 */ /* 0x004fc600078e02ac */
[----:B------:R1:W-:Y:S01]  /*14190*/  LDGSTS.E [R9+0x5c000], desc[UR10][R72.64], !P6 ;  /* 0x5c00000048097fae */ /* 0x0003e2000f12184a */
[----:B------:R-:W2:Y:S01]  /*141a0*/  LDC R78, c[0x0][0x230] ;  /* 0x00008c00ff4e7b82 */ /* 0x000ea20000000800 */
[----:B------:R-:W-:Y:S01]  /*141b0*/  ISETP.GE.U32.AND P6, PT, R20, 0x7ffffe7a, PT ;  /* 0x7ffffe7a1400780c */ /* 0x000fe20003fc6070 */
[----:B------:R-:W-:-:S04]  /*141c0*/  IMAD.WIDE R86, R2, 0x4, R180 ;  /* 0x0000000402567825 */ /* 0x000fc800078e02b4 */
[----:B------:R-:W-:Y:S02]  /*141d0*/  VIADD R20, R76, 0xfffffe9b ;  /* 0xfffffe9b4c147836 */ /* 0x000fe40000000000 */
[----:B-1----:R-:W1:Y:S01]  /*141e0*/  LDC R72, c[0x0][0x230] ;  /* 0x00008c00ff487b82 */ /* 0x002e620000000800 */
[----:B---3--:R-:W-:-:S07]  /*141f0*/  IMAD.WIDE R84, R2, 0x4, R226 ;  /* 0x0000000402547825 */ /* 0x008fce00078e02e2 */
[----:B------:R-:W3:Y:S01]  /*14200*/  LDC R76, c[0x0][0x230] ;  /* 0x00008c00ff4c7b82 */ /* 0x000ee20000000800 */
[----:B------:R4:W-:Y:S04]  /*14210*/  STL.64 [R1+0x3f0], R84 ;  /* 0x0003f05401007387 */ /* 0x0009e80000100a00 */
[----:B------:R4:W-:Y:S01]  /*14220*/  LDGSTS.E [R9+0x58004], desc[UR10][R84.64], !P0 ;  /* 0x5800400054097fae */ /* 0x0009e2000c12184a */
[----:B------:R-:W-:Y:S02]  /*14230*/  VIADD R21, R74, 0xfffffeb8 ;  /* 0xfffffeb84a157836 */ /* 0x000fe40000000000 */
[----:B------:R-:W3:Y:S01]  /*14240*/  LDC R73, c[0x0][0x230] ;  /* 0x00008c00ff497b82 */ /* 0x000ee20000000800 */
[----:B------:R2:W-:Y:S04]  /*14250*/  STL.64 [R1+0x3f8], R36 ;  /* 0x0003f82401007387 */ /* 0x0005e80000100a00 */
[----:B------:R2:W-:Y:S03]  /*14260*/  LDGSTS.E [R9+0x5c004], desc[UR10][R36.64], !P0 ;  /* 0x5c00400024097fae */ /* 0x0005e6000c12184a */
[----:B------:R-:W3:Y:S01]  /*14270*/  LDC R74, c[0x0][0x230] ;  /* 0x00008c00ff4a7b82 */ /* 0x000ee20000000800 */
[----:B------:R1:W-:Y:S01]  /*14280*/  STL.64 [R1+0x3e0], R82 ;  /* 0x0003e05201007387 */ /* 0x0003e20000100a00 */
[----:B----4-:R-:W-:-:S03]  /*14290*/  IMAD.WIDE R84, R2, 0x4, R176 ;  /* 0x0000000402547825 */ /* 0x010fc600078e02b0 */
[----:B------:R1:W-:Y:S04]  /*142a0*/  LDGSTS.E [R9+0x58008], desc[UR10][R82.64], !P1 ;  /* 0x5800800052097fae */ /* 0x0003e8000c92184a */
[----:B------:R4:W-:Y:S01]  /*142b0*/  STL.64 [R1+0x3e8], R80 ;  /* 0x0003e85001007387 */ /* 0x0009e20000100a00 */
[----:B--2---:R-:W2:Y:S03]  /*142c0*/  LDC R36, c[0x0][0x230] ;  /* 0x00008c00ff247b82 */ /* 0x004ea60000000800 */
[----:B------:R4:W-:Y:S01]  /*142d0*/  LDGSTS.E [R9+0x5c008], desc[UR10][R80.64], !P1 ;  /* 0x5c00800050097fae */ /* 0x0009e2000c92184a */
[----:B-1----:R-:W-:-:S03]  /*142e0*/  IMAD.WIDE R82, R2, 0x4, R196 ;  /* 0x0000000402527825 */ /* 0x002fc600078e02c4 */
[----:B------:R1:W-:Y:S01]  /*142f0*/  STL.64 [R1+0x390], R86 ;  /* 0x0003905601007387 */ /* 0x0003e20000100a00 */
[----:B------:R-:W-:Y:S01]  /*14300*/  ISETP.GE.U32.AND P1, PT, R20, 0x7ffffe5c, PT ;  /* 0x7ffffe5c1400780c */ /* 0x000fe20003f26070 */
[----:B------:R-:W2:Y:S02]  /*14310*/  LDC R37, c[0x0][0x230] ;  /* 0x00008c00ff257b82 */ /* 0x000ea40000000800 */
[----:B------:R1:W-:Y:S01]  /*14320*/  LDGSTS.E [R9+0x5800c], desc[UR10][R86.64], !P4 ;  /* 0x5800c00056097fae */ /* 0x0003e2000e12184a */
[----:B----4-:R-:W-:-:S03]  /*14330*/  IMAD.WIDE R80, R2, 0x4, R178 ;  /* 0x0000000402507825 */ /* 0x010fc600078e02b2 */
[----:B------:R4:W-:Y:S04]  /*14340*/  STL.64 [R1+0x3d0], R84 ;  /* 0x0003d05401007387 */ /* 0x0009e80000100a00 */
[----:B------:R4:W-:Y:S01]  /*14350*/  LDGSTS.E [R9+0x5c00c], desc[UR10][R84.64], !P4 ;  /* 0x5c00c00054097fae */ /* 0x0009e2000e12184a */
[----:B------:R-:W-:Y:S02]  /*14360*/  VIADD R20, R77, 0xfffffe99 ;  /* 0xfffffe994d147836 */ /* 0x000fe40000000000 */
[C---:B-1----:R-:W-:Y:S01]  /*14370*/  IMAD.WIDE R86, R2.reuse, 0x4, R184 ;  /* 0x0000000402567825 */ /* 0x042fe200078e02b8 */
[----:B------:R1:W-:Y:S04]  /*14380*/  STL.64 [R1+0x3c0], R82 ;  /* 0x0003c05201007387 */ /* 0x0003e80000100a00 */
[----:B------:R1:W-:Y:S01]  /*14390*/  LDGSTS.E [R13+0x50000], desc[UR10][R82.64], !P5 ;  /* 0x50000000520d7fae */ /* 0x0003e2000e92184a */
[----:B----4-:R-:W-:-:S03]  /*143a0*/  IMAD.WIDE R84, R2, 0x4, R182 ;  /* 0x0000000402547825 */ /* 0x010fc600078e02b6 */
[----:B------:R4:W-:Y:S04]  /*143b0*/  STL.64 [R1+0x3b8], R80 ;  /* 0x0003b85001007387 */ /* 0x0009e80000100a00 */
[----:B------:R4:W-:Y:S01]  /*143c0*/  LDGSTS.E [R13+0x54000], desc[UR10][R80.64], !P5 ;  /* 0x54000000500d7fae */ /* 0x0009e2000e92184a */
[----:B-1----:R-:W-:-:S03]  /*143d0*/  IMAD.WIDE R82, R2, 0x4, R144 ;  /* 0x0000000402527825 */ /* 0x002fc600078e0290 */
[----:B------:R1:W-:Y:S01]  /*143e0*/  STL.64 [R1+0x3b0], R86 ;  /* 0x0003b05601007387 */ /* 0x0003e20000100a00 */
[----:B------:R-:W-:-:S03]  /*143f0*/  ISETP.GE.U32.AND P5, PT, R20, 0x7ffffe5a, PT ;  /* 0x7ffffe5a1400780c */ /* 0x000fc60003fa6070 */
[----:B------:R1:W-:Y:S01]  /*14400*/  LDGSTS.E [R13+0x50004], desc[UR10][R86.64], !P3 ;  /* 0x50004000560d7fae */ /* 0x0003e2000d92184a */
[----:B----4-:R-:W-:-:S03]  /*14410*/  IMAD.WIDE R80, R2, 0x4, R140 ;  /* 0x0000000402507825 */ /* 0x010fc600078e028c */
[----:B------:R4:W-:Y:S01]  /*14420*/  STL.64 [R1+0x3a8], R84 ;  /* 0x0003a85401007387 */ /* 0x0009e20000100a00 */
[----:B------:R-:W-:-:S03]  /*14430*/  IADD3 R20, R78, -0x149, RZ ;  /* 0xfffffeb74e147810 */ /* 0x000fc60007ffe0ff */
[----:B------:R4:W-:Y:S01]  /*14440*/  LDGSTS.E [R13+0x54004], desc[UR10][R84.64], !P3 ;  /* 0x54004000540d7fae */ /* 0x0009e2000d92184a */
[----:B------:R-:W-:-:S03]  /*14450*/  IMAD.WIDE R78, R2, 0x4, R186 ;  /* 0x00000004024e7825 */ /* 0x000fc600078e02ba */
[----:B------:R3:W-:Y:S01]  /*14460*/  STL.64 [R1+0x3a0], R82 ;  /* 0x0003a05201007387 */ /* 0x0007e20000100a00 */
[----:B-1----:R-:W-:-:S03]  /*14470*/  IMAD.WIDE R86, R2, 0x4, R130 ;  /* 0x0000000402567825 */ /* 0x002fc600078e0282 */
[----:B------:R3:W-:Y:S04]  /*14480*/  LDGSTS.E [R13+0x50008], desc[UR10][R82.64], !P6 ;  /* 0x50008000520d7fae */ /* 0x0007e8000f12184a */
[----:B------:R1:W-:Y:S01]  /*14490*/  STL.64 [R1+0x3d8], R80 ;  /* 0x0003d85001007387 */ /* 0x0003e20000100a00 */
[----:B------:R-:W-:Y:S01]  /*144a0*/  ISETP.GE.U32.AND P0, PT, R21, 0x7ffffe79, PT ;  /* 0x7ffffe791500780c */ /* 0x000fe20003f06070 */
[----:B----4-:R-:W4:Y:S02]  /*144b0*/  LDC R84, c[0x0][0x230] ;  /* 0x00008c00ff547b82 */ /* 0x010f240000000800 */
[----:B------:R1:W-:Y:S01]  /*144c0*/  LDGSTS.E [R13+0x54008], desc[UR10][R80.64], !P6 ;  /* 0x54008000500d7fae */ /* 0x0003e2000f12184a */
[----:B---3--:R-:W-:-:S03]  /*144d0*/  IMAD.WIDE R82, R2, 0x4, R128 ;  /* 0x0000000402527825 */ /* 0x008fc600078e0280 */
[----:B------:R-:W-:Y:S01]  /*144e0*/  STL.64 [R1+0x380], R86 ;  /* 0x0003805601007387 */ /* 0x000fe20000100a00 */
[----:B-1----:R-:W-:-:S03]  /*144f0*/  IMAD.WIDE R80, R2, 0x4, R198 ;  /* 0x0000000402507825 */ /* 0x002fc600078e02c6 */
[----:B------:R-:W-:Y:S04]  /*14500*/  STL.64 [R1+0x398], R82 ;  /* 0x0003985201007387 */ /* 0x000fe80000100a00 */
[----:B------:R-:W-:Y:S04]  /*14510*/  STL.64 [R1], R80 ;  /* 0x0000005001007387 */ /* 0x000fe80000100a00 */
[----:B------:R1:W-:Y:S04]  /*14520*/  STL.64 [R1+0x378], R78 ;  /* 0x0003784e01007387 */ /* 0x0003e80000100a00 */
[----:B------:R-:W3:Y:S04]  /*14530*/  LDL.LU.64 R152, [R1+0x360] ;  /* 0x0003600001987983 */ /* 0x000ee80000300a00 */
[----:B------:R-:W3:Y:S01]  /*14540*/  LDL.LU.64 R150, [R1+0x358] ;  /* 0x0003580001967983 */ /* 0x000ee20000300a00 */
[----:B------:R-:W-:-:S02]  /*14550*/  IADD3 R21, R75, -0x166, RZ ;  /* 0xfffffe9a4b157810 */ /* 0x000fc40007ffe0ff */
[----:B------:R-:W-:Y:S01]  /*14560*/  ISETP.GE.U32.AND P6, PT, R20, 0x7ffffe78, PT ;  /* 0x7ffffe781400780c */ /* 0x000fe20003fc6070 */
[----:B------:R-:W-:Y:S01]  /*14570*/  LDGSTS.E [R13+0x5000c], desc[UR10][R86.64], !P0 ;  /* 0x5000c000560d7fae */ /* 0x000fe2000c12184a */
[----:B------:R-:W-:Y:S01]  /*14580*/  ISETP.GE.U32.AND P4, PT, R21, 0x7ffffe5b, PT ;  /* 0x7ffffe5b1500780c */ /* 0x000fe20003f86070 */
[----:B------:R-:W-:Y:S02]  /*14590*/  VIADD R21, R72, 0xfffffe98 ;  /* 0xfffffe9848157836 */ /* 0x000fe40000000000 */
[----:B------:R-:W-:Y:S01]  /*145a0*/  VIADD R20, R76, 0xfffffeb5 ;  /* 0xfffffeb54c147836 */ /* 0x000fe20000000000 */
[----:B------:R-:W-:Y:S02]  /*145b0*/  LDGSTS.E [R13+0x5400c], desc[UR10][R82.64], !P0 ;  /* 0x5400c000520d7fae */ /* 0x000fe4000c12184a */
[----:B------:R-:W-:Y:S01]  /*145c0*/  ISETP.GE.U32.AND P3, PT, R21, 0x7ffffe59, PT ;  /* 0x7ffffe591500780c */ /* 0x000fe20003f66070 */
[----:B--2---:R-:W-:Y:S01]  /*145d0*/  VIADD R21, R36, 0xfffffeb6 ;  /* 0xfffffeb624157836 */ /* 0x004fe20000000000 */
[----:B------:R-:W-:Y:S01]  /*145e0*/  LDGSTS.E [R13+0x58000], desc[UR10][R80.64], !P1 ;  /* 0x58000000500d7fae */ /* 0x000fe2000c92184a */
[----:B------:R-:W2:Y:S03]  /*145f0*/  LDC R36, c[0x0][0x230] ;  /* 0x00008c00ff247b82 */ /* 0x000ea60000000800 */
[----:B------:R-:W-:Y:S01]  /*14600*/  ISETP.GE.U32.AND P0, PT, R21, 0x7ffffe77, PT ;  /* 0x7ffffe771500780c */ /* 0x000fe20003f06070 */
[----:B------:R1:W-:Y:S01]  /*14610*/  LDGSTS.E [R13+0x5c000], desc[UR10][R78.64], !P1 ;  /* 0x5c0000004e0d7fae */ /* 0x0003e2000c92184a */
[----:B------:R-:W-:Y:S01]  /*14620*/  IADD3 R21, R73, -0x14c, RZ ;  /* 0xfffffeb449157810 */ /* 0x000fe20007ffe0ff */
[----:B------:R-:W-:Y:S01]  /*14630*/  IMAD.WIDE R72, R2, 0x4, R194 ;  /* 0x0000000402487825 */ /* 0x000fe200078e02c2 */
[----:B------:R-:W-:Y:S01]  /*14640*/  ISETP.GE.U32.AND P1, PT, R20, 0x7ffffe76, PT ;  /* 0x7ffffe761400780c */ /* 0x000fe20003f26070 */
[----:B------:R-:W3:Y:S02]  /*14650*/  LDL.LU.64 R222, [R1+0x350] ;  /* 0x0003500001de7983 */ /* 0x000ee40000300a00 */
[----:B------:R-:W-:-:S02]  /*14660*/  VIADD R20, R74, 0xfffffe97 ;  /* 0xfffffe974a147836 */ /* 0x000fc40000000000 */
[C---:B------:R-:W-:Y:S01]  /*14670*/  IMAD.WIDE R74, R2.reuse, 0x4, R200 ;  /* 0x00000004024a7825 */ /* 0x040fe200078e02c8 */
[----:B------:R-:W-:Y:S03]  /*14680*/  LDGSTS.E [R13+0x58004], desc[UR10][R72.64], !P4 ;  /* 0x58004000480d7fae */ /* 0x000fe6000e12184a */
[C---:B-1----:R-:W-:Y:S01]  /*14690*/  IMAD.WIDE R78, R2.reuse, 0x4, R188 ;  /* 0x00000004024e7825 */ /* 0x042fe200078e02bc */
[----:B------:R-:W3:Y:S03]  /*146a0*/  LDL.LU.64 R226, [R1+0x348] ;  /* 0x0003480001e27983 */ /* 0x000ee60000300a00 */
[----:B------:R-:W-:Y:S01]  /*146b0*/  IMAD.WIDE R80, R2, 0x4, R192 ;  /* 0x0000000402507825 */ /* 0x000fe200078e02c0 */
[----:B------:R-:W-:Y:S01]  /*146c0*/  LDGSTS.E [R13+0x5c004], desc[UR10][R78.64], !P4 ;  /* 0x5c0040004e0d7fae */ /* 0x000fe2000e12184a */
[----:B------:R-:W-:-:S02]  /*146d0*/  ISETP.GE.U32.AND P4, PT, R21, 0x7ffffe75, PT ;  /* 0x7ffffe751500780c */ /* 0x000fc40003f86070 */
[C---:B------:R-:W-:Y:S01]  /*146e0*/  IMAD.WIDE R76, R2.reuse, 0x4, R174 ;  /* 0x00000004024c7825 */ /* 0x040fe200078e02ae */
[----:B------:R-:W-:Y:S03]  /*146f0*/  LDGSTS.E [R13+0x58008], desc[UR10][R74.64], !P5 ;  /* 0x580080004a0d7fae */ /* 0x000fe6000e92184a */
[----:B------:R-:W-:Y:S01]  /*14700*/  IMAD.WIDE R82, R2, 0x4, R148 ;  /* 0x0000000402527825 */ /* 0x000fe200078e0294 */
[----:B------:R-:W-:Y:S01]  /*14710*/  LDGSTS.E [R13+0x5c008], desc[UR10][R80.64], !P5 ;  /* 0x5c008000500d7fae */ /* 0x000fe2000e92184a */
[----:B------:R-:W-:Y:S02]  /*14720*/  ISETP.GE.U32.AND P5, PT, R20, 0x7ffffe58, PT ;  /* 0x7ffffe581400780c */ /* 0x000fe40003fa6070 */
[----:B------:R-:W-:Y:S01]  /*14730*/  VIADD R21, R37, 0xfffffe96 ;  /* 0xfffffe9625157836 */ /* 0x000fe20000000000 */
[----:B----4-:R-:W-:Y:S01]  /*14740*/  IADD3 R20, R84, -0x16b, RZ ;  /* 0xfffffe9554147810 */ /* 0x010fe20007ffe0ff */
[C---:B------:R-:W-:Y:S01]  /*14750*/  IMAD.WIDE R88, R2.reuse, 0x4, R146 ;  /* 0x0000000402587825 */ /* 0x040fe200078e0292 */
[----:B------:R-:W-:Y:S01]  /*14760*/  LDGSTS.E [R13+0x5800c], desc[UR10][R76.64], !P3 ;  /* 0x5800c0004c0d7fae */ /* 0x000fe2000d92184a */
[----:B------:R-:W1:Y:S02]  /*14770*/  LDC R37, c[0x0][0x230] ;  /* 0x00008c00ff257b82 */ /* 0x000e640000000800 */
[----:B------:R-:W-:Y:S01]  /*14780*/  IMAD.WIDE R84, R2, 0x4, R48 ;  /* 0x0000000402547825 */ /* 0x000fe200078e0230 */
[----:B------:R-:W-:Y:S01]  /*14790*/  LDGSTS.E [R13+0x5c00c], desc[UR10][R82.64], !P3 ;  /* 0x5c00c000520d7fae */ /* 0x000fe2000d92184a */
[----:B------:R-:W-:-:S02]  /*147a0*/  ISETP.GE.U32.AND P3, PT, R21, 0x7ffffe57, PT ;  /* 0x7ffffe571500780c */ /* 0x000fc40003f66070 */
[C---:B------:R-:W-:Y:S01]  /*147b0*/  IMAD.WIDE R230, R2.reuse, 0x4, R230 ;  /* 0x0000000402e67825 */ /* 0x040fe200078e02e6 */
[----:B------:R-:W-:Y:S01]  /*147c0*/  STL.64 [R1+0x7c8], R72 ;  /* 0x0007c84801007387 */ /* 0x000fe20000100a00 */
[----:B------:R-:W4:Y:S02]  /*147d0*/  LDC R48, c[0x0][0x230] ;  /* 0x00008c00ff307b82 */ /* 0x000f240000000800 */
[----:B------:R-:W-:Y:S01]  /*147e0*/  IMAD.WIDE R86, R2, 0x4, R46 ;  /* 0x0000000402567825 */ /* 0x000fe200078e022e */
[----:B------:R-:W-:Y:S03]  /*147f0*/  LDGSTS.E [R15+0x50000], desc[UR10][R88.64], !P6 ;  /* 0x50000000580f7fae */ /* 0x000fe6000f12184a */
[----:B--2---:R-:W-:Y:S01]  /*14800*/  VIADD R21, R36, 0xfffffe94 ;  /* 0xfffffe9424157836 */ /* 0x004fe20000000000 */
[----:B------:R-:W-:Y:S01]  /*14810*/  STL.64 [R1+0x7d0], R78 ;  /* 0x0007d04e01007387 */ /* 0x000fe20000100a00 */
[----:B------:R-:W-:Y:S01]  /*14820*/  IMAD.WIDE R142, R2, 0x4, R142 ;  /* 0x00000004028e7825 */ /* 0x000fe200078e028e */
[----:B------:R-:W2:Y:S02]  /*14830*/  LDC R36, c[0x0][0x230] ;  /* 0x00008c00ff247b82 */ /* 0x000ea40000000800 */
[----:B------:R-:W-:Y:S01]  /*14840*/  LDGSTS.E [R15+0x54000], desc[UR10][R84.64], !P6 ;  /* 0x54000000540f7fae */ /* 0x000fe2000f12184a */
[----:B------:R-:W-:Y:S01]  /*14850*/  ISETP.GE.U32.AND P6, PT, R20, 0x7ffffe56, PT ;  /* 0x7ffffe561400780c */ /* 0x000fe20003fc6070 */
[----:B------:R-:W-:-:S02]  /*14860*/  IMAD.WIDE R100, R2, 0x4, R44 ;  /* 0x0000000402647825 */ /* 0x000fc400078e022c */
[----:B------:R-:W-:Y:S02]  /*14870*/  STL.64 [R1+0x7d8], R74 ;  /* 0x0007d84a01007387 */ /* 0x000fe40000100a00 */
[----:B------:R-:W-:Y:S01]  /*14880*/  VIADD R20, R91, 0xfffffeb3 ;  /* 0xfffffeb35b147836 */ /* 0x000fe20000000000 */
[----:B------:R-:W2:Y:S01]  /*14890*/  LDC R44, c[0x0][0x230] ;  /* 0x00008c00ff2c7b82 */ /* 0x000ea20000000800 */
[----:B------:R-:W-:Y:S04]  /*148a0*/  STL.64 [R1+0x7e0], R80 ;  /* 0x0007e05001007387 */ /* 0x000fe80000100a00 */
[----:B------:R-:W-:Y:S04]  /*148b0*/  STL.64 [R1+0x7e8], R76 ;  /* 0x0007e84c01007387 */ /* 0x000fe80000100a00 */
[----:B------:R-:W-:Y:S04]  /*148c0*/  LDGSTS.E [R15+0x50004], desc[UR10][R230.64], !P0 ;  /* 0x50004000e60f7fae */ /* 0x000fe8000c12184a */
[----:B------:R-:W-:Y:S04]  /*148d0*/  STL.64 [R1+0x7f8], R12 ;  /* 0x0007f80c01007387 */ /* 0x000fe80000100a00 */
[----:B------:R1:W-:Y:S01]  /*148e0*/  LDGSTS.E [R15+0x54004], desc[UR10][R86.64], !P0 ;  /* 0x54004000560f7fae */ /* 0x0003e2000c12184a */
[----:B------:R-:W-:-:S02]  /*148f0*/  ISETP.GE.U32.AND P0, PT, R21, 0x7ffffe55, PT ;  /* 0x7ffffe551500780c */ /* 0x000fc40003f06070 */
[----:B------:R-:W-:Y:S01]  /*14900*/  IADD3 R21, R90, -0x14e, RZ ;  /* 0xfffffeb25a157810 */ /* 0x000fe20007ffe0ff */
[----:B------:R-:W-:Y:S01]  /*14910*/  STL.64 [R1+0x7f0], R82 ;  /* 0x0007f05201007387 */ /* 0x000fe20000100a00 */
[----:B------:R-:W-:-:S03]  /*14920*/  IMAD.WIDE R90, R2, 0x4, R42 ;  /* 0x00000004025a7825 */ /* 0x000fc600078e022a */
[----:B------:R-:W-:Y:S01]  /*14930*/  LDGSTS.E [R15+0x50008], desc[UR10][R142.64], !P1 ;  /* 0x500080008e0f7fae */ /* 0x000fe2000c92184a */
[----:B------:R-:W-:-:S03]  /*14940*/  IMAD.WIDE R102, R2, 0x4, R40 ;  /* 0x0000000402667825 */ /* 0x000fc600078e0228 */
[----:B------:R-:W-:Y:S04]  /*14950*/  STL.64 [R1+0x788], R88 ;  /* 0x0007885801007387 */ /* 0x000fe80000100a00 */
[----:B------:R-:W-:Y:S01]  /*14960*/  LDGSTS.E [R15+0x54008], desc[UR10][R100.64], !P1 ;  /* 0x54008000640f7fae */ /* 0x000fe2000c92184a */
[----:B------:R-:W-:Y:S01]  /*14970*/  ISETP.GE.U32.AND P1, PT, R20, 0x7ffffe74, PT ;  /* 0x7ffffe741400780c */ /* 0x000fe20003f26070 */
[----:B------:R-:W-:Y:S02]  /*14980*/  VIADD R20, R92, 0xfffffeb1 ;  /* 0xfffffeb15c147836 */ /* 0x000fe40000000000 */
[----:B------:R-:W-:Y:S01]  /*14990*/  STL.64 [R1+0x790], R84 ;  /* 0x0007905401007387 */ /* 0x000fe20000100a00 */
[C---:B------:R-:W-:Y:S02]  /*149a0*/  IMAD.WIDE R92, R2.reuse, 0x4, R38 ;  /* 0x00000004025c7825 */ /* 0x040fe400078e0226 */
[----:B------:R-:W2:Y:S01]  /*149b0*/  LDC R38, c[0x0][0x230] ;  /* 0x00008c00ff267b82 */ /* 0x000ea20000000800 */
[----:B------:R-:W-:Y:S01]  /*149c0*/  STL.64 [R1+0x798], R230 ;  /* 0x000798e601007387 */ /* 0x000fe20000100a00 */
[----:B------:R-:W-:-:S03]  /*149d0*/  IMAD.WIDE R104, R2, 0x4, R34 ;  /* 0x0000000402687825 */ /* 0x000fc600078e0222 */
[----:B------:R1:W-:Y:S01]  /*149e0*/  STL.64 [R1+0x7a0], R86 ;  /* 0x0007a05601007387 */ /* 0x0003e20000100a00 */
[C---:B------:R-:W-:Y:S02]  /*149f0*/  IMAD.WIDE R94, R2.reuse, 0x4, R32 ;  /* 0x00000004025e7825 */ /* 0x040fe400078e0220 */
[----:B------:R-:W2:Y:S01]  /*14a00*/  LDC R34, c[0x0][0x230] ;  /* 0x00008c00ff227b82 */ /* 0x000ea20000000800 */
[----:B------:R-:W-:Y:S01]  /*14a10*/  STL.64 [R1+0x7a8], R142 ;  /* 0x0007a88e01007387 */ /* 0x000fe20000100a00 */
[----:B------:R-:W-:-:S03]  /*14a20*/  IMAD.WIDE R106, R2, 0x4, R106 ;  /* 0x00000004026a7825 */ /* 0x000fc600078e026a */
[----:B------:R-:W-:Y:S01]  /*14a30*/  STL.64 [R1+0x7b0], R100 ;  /* 0x0007b06401007387 */ /* 0x000fe20000100a00 */
[C---:B------:R-:W-:Y:S02]  /*14a40*/  IMAD.WIDE R96, R2.reuse, 0x4, R30 ;  /* 0x0000000402607825 */ /* 0x040fe400078e021e */
[----:B------:R-:W2:Y:S01]  /*14a50*/  LDC R31, c[0x0][0x230] ;  /* 0x00008c00ff1f7b82 */ /* 0x000ea20000000800 */
[----:B------:R4:W-:Y:S01]  /*14a60*/  STL.64 [R1+0x7b8], R90 ;  /* 0x0007b85a01007387 */ /* 0x0009e20000100a00 */
[----:B------:R-:W-:-:S03]  /*14a70*/  IMAD.WIDE R108, R2, 0x4, R108 ;  /* 0x00000004026c7825 */ /* 0x000fc600078e026c */
[----:B------:R-:W-:Y:S01]  /*14a80*/  STL.64 [R1+0x7c0], R102 ;  /* 0x0007c06601007387 */ /* 0x000fe20000100a00 */
[C---:B------:R-:W-:Y:S02]  /*14a90*/  IMAD.WIDE R98, R2.reuse, 0x4, R22 ;  /* 0x0000000402627825 */ /* 0x040fe400078e0216 */
[----:B------:R-:W2:Y:S01]  /*14aa0*/  LDC R35, c[0x0][0x230] ;  /* 0x00008c00ff237b82 */ /* 0x000ea20000000800 */
[----:B------:R-:W-:Y:S01]  /*14ab0*/  STL.64 [R1+0x800], R92 ;  /* 0x0008005c01007387 */ /* 0x000fe20000100a00 */
        /* <DEDUP_REMOVED lines=14> */
[----:B------:R-:W-:Y:S04]  /*14ba0*/  STL.64 [R1+0x830], R98 ;  /* 0x0008306201007387 */ /* 0x000fe80000100a00 */
[----:B------:R2:W-:Y:S03]  /*14bb0*/  STL.64 [R1+0x840], R14 ;  /* 0x0008400e01007387 */ /* 0x0005e60000100a00 */
[----:B------:R-:W2:Y:S01]  /*14bc0*/  LDC R22, c[0x0][0x230] ;  /* 0x00008c00ff167b82 */ /* 0x000ea20000000800 */
[----:B------:R-:W-:Y:S04]  /*14bd0*/  STL.64 [R1+0x838], R110 ;  /* 0x0008386e01007387 */ /* 0x000fe80000100a00 */
[----:B------:R-:W-:Y:S03]  /*14be0*/  STL.64 [R1+0x848], R116 ;  /* 0x0008487401007387 */ /* 0x000fe60000100a00 */
[----:B------:R-:W2:Y:S01]  /*14bf0*/  LDC R32, c[0x0][0x230] ;  /* 0x00008c00ff207b82 */ /* 0x000ea20000000800 */
[----:B------:R-:W-:Y:S04]  /*14c00*/  STL.64 [R1+0x850], R112 ;  /* 0x0008507001007387 */ /* 0x000fe80000100a00 */
[----:B------:R-:W-:Y:S01]  /*14c10*/  STL.64 [R1+0x858], R228 ;  /* 0x000858e401007387 */ /* 0x000fe20000100a00 */
[----:B------:R-:W-:-:S02]  /*14c20*/  IMAD.WIDE R120, R2, 0x4, R120 ;  /* 0x0000000402787825 */ /* 0x000fc400078e0278 */
[----:B-1----:R-:W1:Y:S01]  /*14c30*/  LDC R87, c[0x0][0x230] ;  /* 0x00008c00ff577b82 */ /* 0x002e620000000800 */
[----:B------:R-:W-:Y:S04]  /*14c40*/  STL.64 [R1+0x860], R114 ;  /* 0x0008607201007387 */ /* 0x000fe80000100a00 */
[----:B------:R4:W-:Y:S01]  /*14c50*/  LDGSTS.E [R15+0x5000c], desc[UR10][R90.64], !P4 ;  /* 0x5000c0005a0f7fae */ /* 0x0009e2000e12184a */
[C---:B------:R-:W-:Y:S02]  /*14c60*/  IMAD.WIDE R132, R2.reuse, 0x4, R132 ;  /* 0x0000000402847825 */ /* 0x040fe400078e0284 */
[----:B------:R-:W1:Y:S01]  /*14c70*/  LDC R86, c[0x0][0x230] ;  /* 0x00008c00ff567b82 */ /* 0x000e620000000800 */
[----:B------:R-:W-:Y:S01]  /*14c80*/  LDGSTS.E [R15+0x5400c], desc[UR10][R102.64], !P4 ;  /* 0x5400c000660f7fae */ /* 0x000fe2000e12184a */
[----:B---3--:R-:W-:-:S04]  /*14c90*/  IMAD.WIDE R172, R2, 0x4, R152 ;  /* 0x0000000402ac7825 */ /* 0x008fc800078e0298 */
[C---:B------:R-:W-:Y:S01]  /*14ca0*/  IMAD.WIDE R128, R2.reuse, 0x4, R150 ;  /* 0x0000000402807825 */ /* 0x040fe200078e0296 */
[----:B------:R-:W-:Y:S01]  /*14cb0*/  STL.64 [R1+0x868], R172 ;  /* 0x000868ac01007387 */ /* 0x000fe20000100a00 */
[----:B----4-:R-:W3:Y:S03]  /*14cc0*/  LDC R91, c[0x0][0x230] ;  /* 0x00008c00ff5b7b82 */ /* 0x010ee60000000800 */
[----:B------:R-:W-:Y:S04]  /*14cd0*/  STL.64 [R1+0x870], R128 ;  /* 0x0008708001007387 */ /* 0x000fe80000100a00 */
[----:B------:R-:W4:Y:S01]  /*14ce0*/  LDL.LU.64 R156, [R1+0x340] ;  /* 0x00034000019c7983 */ /* 0x000f220000300a00 */
[----:B------:R-:W-:-:S03]  /*14cf0*/  IMAD.WIDE R118, R2, 0x4, R222 ;  /* 0x0000000402767825 */ /* 0x000fc600078e02de */
[----:B------:R-:W2:Y:S01]  /*14d00*/  LDL.LU.64 R150, [R1+0x338] ;  /* 0x0003380001967983 */ /* 0x000ea20000300a00 */
[C---:B------:R-:W-:Y:S01]  /*14d10*/  IMAD.WIDE R130, R2.reuse, 0x4, R226 ;  /* 0x0000000402827825 */ /* 0x040fe200078e02e2 */
[----:B------:R-:W-:Y:S02]  /*14d20*/  ISETP.GE.U32.AND P4, PT, R21, 0x7ffffe73, PT ;  /* 0x7ffffe731500780c */ /* 0x000fe40003f86070 */
[----:B------:R-:W3:Y:S01]  /*14d30*/  LDL.LU.64 R226, [R1+0x330] ;  /* 0x0003300001e27983 */ /* 0x000ee20000300a00 */
[----:B------:R-:W1:Y:S03]  /*14d40*/  LDC R90, c[0x0][0x230] ;  /* 0x00008c00ff5a7b82 */ /* 0x000e660000000800 */
[----:B------:R-:W3:Y:S04]  /*14d50*/  LDL.LU.64 R154, [R1+0x328] ;  /* 0x00032800019a7983 */ /* 0x000ee80000300a00 */
[----:B------:R-:W3:Y:S04]  /*14d60*/  LDL.LU.64 R152, [R1+0x320] ;  /* 0x0003200001987983 */ /* 0x000ee80000300a00 */
[----:B------:R-:W3:Y:S04]  /*14d70*/  LDL.LU.64 R222, [R1+0x318] ;  /* 0x0003180001de7983 */ /* 0x000ee80000300a00 */
[----:B------:R-:W3:Y:S04]  /*14d80*/  LDL.LU.64 R160, [R1+0x310] ;  /* 0x0003100001a07983 */ /* 0x000ee80000300a00 */
[----:B------:R-:W-:Y:S01]  /*14d90*/  LDGSTS.E [R15+0x58000], desc[UR10][R92.64], !P5 ;  /* 0x580000005c0f7fae */ /* 0x000fe2000e92184a */
[----:B----4-:R-:W-:-:S03]  /*14da0*/  IMAD.WIDE R146, R2, 0x4, R156 ;  /* 0x0000000402927825 */ /* 0x010fc600078e029c */
[----:B------:R-:W-:Y:S04]  /*14db0*/  LDGSTS.E [R15+0x5c000], desc[UR10][R104.64], !P5 ;  /* 0x5c000000680f7fae */ /* 0x000fe8000e92184a */
[----:B------:R-:W4:Y:S01]  /*14dc0*/  LDL.LU.64 R156, [R1+0x308] ;  /* 0x00030800019c7983 */ /* 0x000f220000300a00 */
[----:B--2---:R-:W-:-:S04]  /*14dd0*/  IMAD.WIDE R140, R2, 0x4, R150 ;  /* 0x00000004028c7825 */ /* 0x004fc800078e0296 */
[C---:B---3--:R-:W-:Y:S01]  /*14de0*/  IMAD.WIDE R144, R2.reuse, 0x4, R154 ;  /* 0x0000000402907825 */ /* 0x048fe200078e029a */
[----:B------:R-:W2:Y:S03]  /*14df0*/  LDL.LU.64 R150, [R1+0x240] ;  /* 0x0002400001967983 */ /* 0x000ea60000300a00 */
[C---:B------:R-:W-:Y:S01]  /*14e00*/  IMAD.WIDE R202, R2.reuse, 0x4, R152 ;  /* 0x0000000402ca7825 */ /* 0x040fe200078e0298 */
[----:B------:R-:W3:Y:S04]  /*14e10*/  LDL.LU.64 R162, [R1+0x238] ;  /* 0x0002380001a27983 */ /* 0x000ee80000300a00 */
[----:B------:R-:W3:Y:S01]  /*14e20*/  LDL.LU.64 R152, [R1+0x230] ;  /* 0x0002300001987983 */ /* 0x000ee20000300a00 */
[----:B------:R-:W-:-:S03]  /*14e30*/  IMAD.WIDE R158, R2, 0x4, R222 ;  /* 0x00000004029e7825 */ /* 0x000fc600078e02de */
[----:B------:R-:W3:Y:S04]  /*14e40*/  LDL.LU.64 R164, [R1+0x228] ;  /* 0x0002280001a47983 */ /* 0x000ee80000300a00 */
[----:B------:R-:W3:Y:S04]  /*14e50*/  LDL.LU.64 R154, [R1+0x220] ;  /* 0x00022000019a7983 */ /* 0x000ee80000300a00 */
[----:B------:R-:W2:Y:S01]  /*14e60*/  LDL.LU.64 R222, [R1+0x218] ;  /* 0x0002180001de7983 */ /* 0x000ea20000300a00 */
[----:B------:R-:W-:Y:S01]  /*14e70*/  IMAD.WIDE R148, R2, 0x4, R160 ;  /* 0x0000000402947825 */ /* 0x000fe200078e02a0 */
[----:B------:R-:W-:-:S02]  /*14e80*/  ISETP.GE.U32.AND P5, PT, R20, 0x7ffffe72, PT ;  /* 0x7ffffe721400780c */ /* 0x000fc40003fa6070 */
[----:B------:R-:W-:Y:S01]  /*14e90*/  LDGSTS.E [R15+0x58004], desc[UR10][R94.64], !P3 ;  /* 0x580040005e0f7fae */ /* 0x000fe2000d92184a */
[----:B----4-:R-:W-:-:S04]  /*14ea0*/  IMAD.WIDE R160, R2, 0x4, R156 ;  /* 0x0000000402a07825 */ /* 0x010fc800078e029c */
[----:B--2---:R-:W-:Y:S01]  /*14eb0*/  IMAD.WIDE R166, R2, 0x4, R222 ;  /* 0x0000000402a67825 */ /* 0x004fe200078e02de */
[----:B------:R-:W2:Y:S04]  /*14ec0*/  LDL.LU.64 R156, [R1+0x210] ;  /* 0x00021000019c7983 */ /* 0x000ea80000300a00 */
[----:B------:R-:W4:Y:S04]  /*14ed0*/  LDL.LU.64 R206, [R1+0x300] ;  /* 0x0003000001ce7983 */ /* 0x000f280000300a00 */
[----:B------:R-:W2:Y:S04]  /*14ee0*/  LDL.LU.64 R170, [R1+0x2f8] ;  /* 0x0002f80001aa7983 */ /* 0x000ea80000300a00 */
[----:B------:R-:W3:Y:S04]  /*14ef0*/  LDL.LU.64 R214, [R1+0x2f0] ;  /* 0x0002f00001d67983 */ /* 0x000ee80000300a00 */
[----:B------:R-:W2:Y:S04]  /*14f00*/  LDL.LU.64 R212, [R1+0x2e8] ;  /* 0x0002e80001d47983 */ /* 0x000ea80000300a00 */
[----:B------:R-:W2:Y:S04]  /*14f10*/  LDL.LU.64 R204, [R1+0x2e0] ;  /* 0x0002e00001cc7983 */ /* 0x000ea80000300a00 */
[----:B------:R-:W2:Y:S04]  /*14f20*/  LDL.LU.64 R222, [R1+0x2d8] ;  /* 0x0002d80001de7983 */ /* 0x000ea80000300a00 */
[----:B------:R-:W2:Y:S04]  /*14f30*/  LDL.LU.64 R216, [R1+0x2d0] ;  /* 0x0002d00001d87983 */ /* 0x000ea80000300a00 */
[----:B------:R-:W2:Y:S04]  /*14f40*/  LDL.LU.64 R210, [R1+0x2c8] ;  /* 0x0002c80001d27983 */ /* 0x000ea80000300a00 */
[----:B------:R-:W2:Y:S01]  /*14f50*/  LDL.LU.64 R208, [R1+0x208] ;  /* 0x0002080001d07983 */ /* 0x000ea20000300a00 */
[----:B------:R-:W-:Y:S01]  /*14f60*/  VIADD R21, R37, 0xfffffeb0 ;  /* 0xfffffeb025157836 */ /* 0x000fe20000000000 */
[----:B------:R-:W-:-:S02]  /*14f70*/  IADD3 R20, R48, -0x16d, RZ ;  /* 0xfffffe9330147810 */ /* 0x000fc40007ffe0ff */
[----:B------:R-:W-:Y:S01]  /*14f80*/  LDGSTS.E [R15+0x5c004], desc[UR10][R106.64], !P3 ;  /* 0x5c0040006a0f7fae */ /* 0x000fe2000d92184a */
[----:B----4-:R-:W-:-:S04]  /*14f90*/  IMAD.WIDE R176, R2, 0x4, R206 ;  /* 0x0000000402b07825 */ /* 0x010fc800078e02ce */
[C---:B---3--:R-:W-:Y:S01]  /*14fa0*/  IMAD.WIDE R224, R2.reuse, 0x4, R214 ;  /* 0x0000000402e07825 */ /* 0x048fe200078e02d6 */
[----:B------:R-:W3:Y:S03]  /*14fb0*/  LDL.LU.64 R206, [R1+0x200] ;  /* 0x0002000001ce7983 */ /* 0x000ee60000300a00 */
[C---:B--2---:R-:W-:Y:S01]  /*14fc0*/  IMAD.WIDE R174, R2.reuse, 0x4, R212 ;  /* 0x0000000402ae7825 */ /* 0x044fe200078e02d4 */
[----:B------:R-:W2:Y:S03]  /*14fd0*/  LDL.LU.64 R214, [R1+0x1f8] ;  /* 0x0001f80001d67983 */ /* 0x000ea60000300a00 */
[C---:B------:R-:W-:Y:S01]  /*14fe0*/  IMAD.WIDE R218, R2.reuse, 0x4, R204 ;  /* 0x0000000402da7825 */ /* 0x040fe200078e02cc */
[----:B------:R-:W4:Y:S03]  /*14ff0*/  LDL.LU.64 R212, [R1+0x1f0] ;  /* 0x0001f00001d47983 */ /* 0x000f260000300a00 */
[C---:B------:R-:W-:Y:S01]  /*15000*/  IMAD.WIDE R188, R2.reuse, 0x4, R222 ;  /* 0x0000000402bc7825 */ /* 0x040fe200078e02de */
[----:B------:R-:W4:Y:S04]  /*15010*/  LDL.LU.64 R204, [R1+0x1e8] ;  /* 0x0001e80001cc7983 */ /* 0x000f280000300a00 */
[----:B------:R-:W4:Y:S01]  /*15020*/  LDL.LU.64 R222, [R1+0x1e0] ;  /* 0x0001e00001de7983 */ /* 0x000f220000300a00 */
[----:B------:R-:W-:-:S03]  /*15030*/  IMAD.WIDE R178, R2, 0x4, R216 ;  /* 0x0000000402b27825 */ /* 0x000fc600078e02d8 */
[----:B------:R-:W4:Y:S01]  /*15040*/  LDL.LU.64 R216, [R1+0x1d8] ;  /* 0x0001d80001d87983 */ /* 0x000f220000300a00 */
[----:B------:R-:W-:-:S04]  /*15050*/  IMAD.WIDE R190, R2, 0x4, R210 ;  /* 0x0000000402be7825 */ /* 0x000fc800078e02d2 */
[C---:B------:R-:W-:Y:S01]  /*15060*/  IMAD.WIDE R180, R2.reuse, 0x4, R208 ;  /* 0x0000000402b47825 */ /* 0x040fe200078e02d0 */
[----:B------:R-:W-:Y:S01]  /*15070*/  ISETP.GE.U32.AND P3, PT, R21, 0x7ffffe71, PT ;  /* 0x7ffffe711500780c */ /* 0x000fe20003f66070 */
[----:B------:R-:W4:Y:S04]  /*15080*/  LDL.LU.64 R208, [R1+0x1d0] ;  /* 0x0001d00001d07983 */ /* 0x000f280000300a00 */
[----:B------:R-:W-:Y:S01]  /*15090*/  LDGSTS.E [R15+0x58008], desc[UR10][R96.64], !P6 ;  /* 0x58008000600f7fae */ /* 0x000fe2000f12184a */
[----:B---3--:R-:W-:-:S03]  /*150a0*/  IMAD.WIDE R192, R2, 0x4, R206 ;  /* 0x0000000402c07825 */ /* 0x008fc600078e02ce */
[----:B------:R-:W-:Y:S04]  /*150b0*/  LDGSTS.E [R15+0x5c008], desc[UR10][R108.64], !P6 ;  /* 0x5c0080006c0f7fae */ /* 0x000fe8000f12184a */
[----:B------:R-:W3:Y:S04]  /*150c0*/  LDL.LU.64 R206, [R1+0x2c0] ;  /* 0x0002c00001ce7983 */ /* 0x000ee80000300a00 */
[----:B------:R-:W3:Y:S01]  /*150d0*/  LDL.LU.64 R210, [R1+0x2b8] ;  /* 0x0002b80001d27983 */ /* 0x000ee20000300a00 */
[----:B--2---:R-:W-:-:S04]  /*150e0*/  IMAD.WIDE R182, R2, 0x4, R214 ;  /* 0x0000000402b67825 */ /* 0x004fc800078e02d6 */
[----:B----4-:R-:W-:-:S04]  /*150f0*/  IMAD.WIDE R184, R2, 0x4, R204 ;  /* 0x0000000402b87825 */ /* 0x010fc800078e02cc */
[----:B------:R-:W-:-:S04]  /*15100*/  IMAD.WIDE R196, R2, 0x4, R222 ;  /* 0x0000000402c47825 */ /* 0x000fc800078e02de */
[C---:B------:R-:W-:Y:S01]  /*15110*/  IMAD.WIDE R194, R2.reuse, 0x4, R212 ;  /* 0x0000000402c27825 */ /* 0x040fe200078e02d4 */
[----:B------:R-:W2:Y:S04]  /*15120*/  LDL.LU.64 R222, [R1+0x2b0] ;  /* 0x0002b00001de7983 */ /* 0x000ea80000300a00 */
[----:B------:R-:W4:Y:S04]  /*15130*/  LDL.LU.64 R204, [R1+0x2a8] ;  /* 0x0002a80001cc7983 */ /* 0x000f280000300a00 */
[----:B------:R-:W4:Y:S04]  /*15140*/  LDL.LU.64 R214, [R1+0x2a0] ;  /* 0x0002a00001d67983 */ /* 0x000f280000300a00 */
[----:B------:R-:W2:Y:S01]  /*15150*/  LDL.LU.64 R212, [R1+0x298] ;  /* 0x0002980001d47983 */ /* 0x000ea20000300a00 */
[----:B------:R-:W-:-:S03]  /*15160*/  IMAD.WIDE R198, R2, 0x4, R208 ;  /* 0x0000000402c67825 */ /* 0x000fc600078e02d0 */
[----:B------:R-:W4:Y:S01]  /*15170*/  LDL.LU.64 R208, [R1+0x290] ;  /* 0x0002900001d07983 */ /* 0x000f220000300a00 */
[----:B------:R-:W-:-:S03]  /*15180*/  IMAD.WIDE R186, R2, 0x4, R216 ;  /* 0x0000000402ba7825 */ /* 0x000fc600078e02d8 */
[----:B------:R-:W4:Y:S01]  /*15190*/  LDL.LU.64 R216, [R1+0x248] ;  /* 0x0002480001d87983 */ /* 0x000f220000300a00 */
[----:B------:R-:W-:Y:S01]  /*151a0*/  VIADD R21, R36, 0xfffffe92 ;  /* 0xfffffe9224157836 */ /* 0x000fe20000000000 */
[----:B------:R-:W-:Y:S01]  /*151b0*/  ISETP.GE.U32.AND P6, PT, R20, 0x7ffffe54, PT ;  /* 0x7ffffe541400780c */ /* 0x000fe20003fc6070 */
[----:B------:R-:W-:Y:S01]  /*151c0*/  VIADD R20, R44, 0xfffffe91 ;  /* 0xfffffe912c147836 */ /* 0x000fe20000000000 */
[----:B------:R-:W-:Y:S04]  /*151d0*/  LDGSTS.E [R15+0x5800c], desc[UR10][R98.64], !P0 ;  /* 0x5800c000620f7fae */ /* 0x000fe8000c12184a */
[----:B------:R2:W-:Y:S01]  /*151e0*/  LDGSTS.E [R15+0x5c00c], desc[UR10][R110.64], !P0 ;  /* 0x5c00c0006e0f7fae */ /* 0x0005e2000c12184a */
[----:B------:R-:W-:Y:S02]  /*151f0*/  ISETP.GE.U32.AND P0, PT, R21, 0x7ffffe53, PT ;  /* 0x7ffffe531500780c */ /* 0x000fe40003f06070 */
[----:B------:R-:W-:Y:S01]  /*15200*/  IADD3 R21, R34, -0x170, RZ ;  /* 0xfffffe9022157810 */ /* 0x000fe20007ffe0ff */
[----:B------:R-:W-:Y:S01]  /*15210*/  LDGSTS.E [R16+0x50000], desc[UR10][R116.64], !P1 ;  /* 0x5000000074107fae */ /* 0x000fe2000c92184a */
[----:B------:R-:W-:Y:S01]  /*15220*/  IMAD.WIDE R122, R2, 0x4, R122 ;  /* 0x00000004027a7825 */ /* 0x000fe200078e027a */
[----:B------:R-:W1:Y:S02]  /*15230*/  LDC R34, c[0x0][0x230] ;  /* 0x00008c00ff227b82 */ /* 0x000e640000000800 */
[----:B------:R-:W-:Y:S01]  /*15240*/  LDGSTS.E [R16+0x54000], desc[UR10][R112.64], !P1 ;  /* 0x5400000070107fae */ /* 0x000fe2000c92184a */
[----:B------:R-:W-:Y:S01]  /*15250*/  ISETP.GE.U32.AND P1, PT, R20, 0x7ffffe52, PT ;  /* 0x7ffffe521400780c */ /* 0x000fe20003f26070 */
[----:B------:R-:W-:-:S02]  /*15260*/  VIADD R20, R38, 0xfffffeaf ;  /* 0xfffffeaf26147836 */ /* 0x000fc40000000000 */
[----:B------:R-:W-:Y:S04]  /*15270*/  LDGSTS.E [R16+0x50004], desc[UR10][R228.64], !P4 ;  /* 0x50004000e4107fae */ /* 0x000fe8000e12184a */
[----:B------:R-:W-:Y:S01]  /*15280*/  LDGSTS.E [R16+0x54004], desc[UR10][R114.64], !P4 ;  /* 0x5400400072107fae */ /* 0x000fe2000e12184a */
[----:B------:R-:W-:Y:S01]  /*15290*/  ISETP.GE.U32.AND P4, PT, R21, 0x7ffffe51, PT ;  /* 0x7ffffe511500780c */ /* 0x000fe20003f86070 */
[----:B------:R-:W-:Y:S02]  /*152a0*/  VIADD R21, R31, 0xfffffeae ;  /* 0xfffffeae1f157836 */ /* 0x000fe40000000000 */
[----:B------:R-:W-:Y:S01]  /*152b0*/  LDGSTS.E [R16+0x50008], desc[UR10][R172.64], !P5 ;  /* 0x50008000ac107fae */ /* 0x000fe2000e92184a */
[----:B------:R-:W1:Y:S03]  /*152c0*/  LDC R31, c[0x0][0x230] ;  /* 0x00008c00ff1f7b82 */ /* 0x000e660000000800 */
[----:B------:R-:W-:Y:S01]  /*152d0*/  LDGSTS.E [R16+0x54008], desc[UR10][R128.64], !P5 ;  /* 0x5400800080107fae */ /* 0x000fe2000e92184a */
[----:B------:R-:W-:-:S02]  /*152e0*/  ISETP.GE.U32.AND P5, PT, R20, 0x7ffffe70, PT ;  /* 0x7ffffe701400780c */ /* 0x000fc40003fa6070 */
[----:B------:R-:W-:Y:S01]  /*152f0*/  IADD3 R20, R35, -0x153, RZ ;  /* 0xfffffead23147810 */ /* 0x000fe20007ffe0ff */
[----:B------:R-:W-:Y:S01]  /*15300*/  LDGSTS.E [R16+0x5000c], desc[UR10][R118.64], !P3 ;  /* 0x5000c00076107fae */ /* 0x000fe2000d92184a */
[----:B------:R-:W1:Y:S01]  /*15310*/  LDC R35, c[0x0][0x230] ;  /* 0x00008c00ff237b82 */ /* 0x000e620000000800 */
[C---:B------:R-:W-:Y:S02]  /*15320*/  IMAD.WIDE R134, R2.reuse, 0x4, R134 ;  /* 0x0000000402867825 */ /* 0x040fe400078e0286 */
[----:B------:R-:W-:Y:S01]  /*15330*/  LDGSTS.E [R16+0x5400c], desc[UR10][R130.64], !P3 ;  /* 0x5400c00082107fae */ /* 0x000fe2000d92184a */
[----:B------:R-:W-:Y:S01]  /*15340*/  ISETP.GE.U32.AND P3, PT, R21, 0x7ffffe6f, PT ;  /* 0x7ffffe6f1500780c */ /* 0x000fe20003f66070 */
[----:B---3--:R-:W-:Y:S02]  /*15350*/  IMAD.WIDE R200, R2, 0x4, R210 ;  /* 0x0000000402c87825 */ /* 0x008fe400078e02d2 */
[----:B------:R-:W-:Y:S04]  /*15360*/  LDGSTS.E [R16+0x58000], desc[UR10][R120.64], !P6 ;  /* 0x5800000078107fae */ /* 0x000fe8000f12184a */
[----:B------:R-:W3:Y:S04]  /*15370*/  LDL.LU.64 R210, [R1+0x1c8] ;  /* 0x0001c80001d27983 */ /* 0x000ee80000300a00 */
[----:B------:R-:W3:Y:S01]  /*15380*/  LDL.LU.64 R72, [R1+0x1c0] ;  /* 0x0001c00001487983 */ /* 0x000ee20000300a00 */
[----:B------:R-:W-:-:S02]  /*15390*/  VIADD R21, R30, 0xfffffeac ;  /* 0xfffffeac1e157836 */ /* 0x000fc40000000000 */
[C---:B------:R-:W-:Y:S01]  /*153a0*/  IMAD.WIDE R124, R2.reuse, 0x4, R124 ;  /* 0x00000004027c7825 */ /* 0x040fe200078e027c */
[----:B------:R-:W-:Y:S03]  /*153b0*/  LDGSTS.E [R16+0x5c000], desc[UR10][R132.64], !P6 ;  /* 0x5c00000084107fae */ /* 0x000fe6000f12184a */
[----:B------:R-:W-:Y:S01]  /*153c0*/  IMAD.WIDE R136, R2, 0x4, R136 ;  /* 0x0000000402887825 */ /* 0x000fe200078e0288 */
[----:B------:R-:W-:Y:S01]  /*153d0*/  LDGSTS.E [R16+0x58004], desc[UR10][R122.64], !P0 ;  /* 0x580040007a107fae */ /* 0x000fe2000c12184a */
[----:B------:R-:W-:Y:S01]  /*153e0*/  ISETP.GE.U32.AND P6, PT, R20, 0x7ffffe6e, PT ;  /* 0x7ffffe6e1400780c */ /* 0x000fe20003fc6070 */
[----:B------:R-:W2:Y:S01]  /*153f0*/  LDC R30, c[0x0][0x230] ;  /* 0x00008c00ff1e7b82 */ /* 0x000ea20000000800 */
[----:B------:R-:W-:Y:S01]  /*15400*/  IMAD.WIDE R126, R2, 0x4, R126 ;  /* 0x00000004027e7825 */ /* 0x000fe200078e027e */
[----:B------:R-:W-:Y:S01]  /*15410*/  LDGSTS.E [R16+0x5c004], desc[UR10][R134.64], !P0 ;  /* 0x5c00400086107fae */ /* 0x000fe2000c12184a */
[----:B------:R-:W-:-:S02]  /*15420*/  ISETP.GE.U32.AND P0, PT, R21, 0x7ffffe6d, PT ;  /* 0x7ffffe6d1500780c */ /* 0x000fc40003f06070 */
[C---:B------:R-:W-:Y:S01]  /*15430*/  IMAD.WIDE R138, R2.reuse, 0x4, R138 ;  /* 0x00000004028a7825 */ /* 0x040fe200078e028a */
[----:B------:R-:W-:Y:S01]  /*15440*/  LDGSTS.E [R16+0x58008], desc[UR10][R124.64], !P1 ;  /* 0x580080007c107fae */ /* 0x000fe2000c92184a */
[----:B------:R-:W-:Y:S02]  /*15450*/  IADD3 R21, R23, -0x172, RZ ;  /* 0xfffffe8e17157810 */ /* 0x000fe40007ffe0ff */
[----:B------:R-:W-:Y:S01]  /*15460*/  VIADD R20, R33, 0xfffffe8f ;  /* 0xfffffe8f21147836 */ /* 0x000fe20000000000 */
[----:B------:R-:W-:Y:S01]  /*15470*/  LDGSTS.E [R16+0x5c008], desc[UR10][R136.64], !P1 ;  /* 0x5c00800088107fae */ /* 0x000fe2000c92184a */
[----:B------:R-:W4:Y:S01]  /*15480*/  LDC R33, c[0x0][0x230] ;  /* 0x00008c00ff217b82 */ /* 0x000f220000000800 */
[----:B------:R-:W-:Y:S02]  /*15490*/  IMAD.WIDE R226, R2, 0x4, R226 ;  /* 0x0000000402e27825 */ /* 0x000fe400078e02e2 */
[----:B------:R-:W-:Y:S01]  /*154a0*/  LDGSTS.E [R16+0x5800c], desc[UR10][R126.64], !P4 ;  /* 0x5800c0007e107fae */ /* 0x000fe2000e12184a */
[----:B------:R-:W-:-:S03]  /*154b0*/  ISETP.GE.U32.AND P1, PT, R20, 0x7ffffe50, PT ;  /* 0x7ffffe501400780c */ /* 0x000fc60003f26070 */
[----:B------:R-:W-:Y:S01]  /*154c0*/  LDGSTS.E [R16+0x5c00c], desc[UR10][R138.64], !P4 ;  /* 0x5c00c0008a107fae */ /* 0x000fe2000e12184a */
[----:B------:R-:W-:Y:S01]  /*154d0*/  ISETP.GE.U32.AND P4, PT, R21, 0x7ffffe4f, PT ;  /* 0x7ffffe4f1500780c */ /* 0x000fe20003f86070 */
[----:B------:R-:W-:Y:S01]  /*154e0*/  VIADD R21, R22, 0xfffffe8c ;  /* 0xfffffe8c16157836 */ /* 0x000fe20000000000 */
[----:B------:R-:W4:Y:S01]  /*154f0*/  LDC R23, c[0x0][0x230] ;  /* 0x00008c00ff177b82 */ /* 0x000f220000000800 */
[----:B------:R-:W-:Y:S01]  /*15500*/  VIADD R20, R32, 0xfffffe8d ;  /* 0xfffffe8d20147836 */ /* 0x000fe20000000000 */
[----:B------:R-:W-:Y:S04]  /*15510*/  LDGSTS.E [R17+0x50000], desc[UR10][R146.64], !P5 ;  /* 0x5000000092117fae */ /* 0x000fe8000e92184a */
[----:B------:R-:W-:Y:S02]  /*15520*/  LDGSTS.E [R17+0x54000], desc[UR10][R140.64], !P5 ;  /* 0x540000008c117fae */ /* 0x000fe4000e92184a */
[----:B------:R-:W4:Y:S02]  /*15530*/  LDC R32, c[0x0][0x230] ;  /* 0x00008c00ff207b82 */ /* 0x000f240000000800 */
[----:B------:R-:W-:Y:S04]  /*15540*/  LDGSTS.E [R17+0x50004], desc[UR10][R226.64], !P3 ;  /* 0x50004000e2117fae */ /* 0x000fe8000d92184a */
[----:B------:R-:W-:Y:S01]  /*15550*/  LDGSTS.E [R17+0x54004], desc[UR10][R144.64], !P3 ;  /* 0x5400400090117fae */ /* 0x000fe2000d92184a */
[----:B------:R-:W-:Y:S01]  /*15560*/  ISETP.GE.U32.AND P3, PT, R21, 0x7ffffe4d, PT ;  /* 0x7ffffe4d1500780c */ /* 0x000fe20003f66070 */
[----:B-1----:R-:W-:Y:S01]  /*15570*/  VIADD R21, R31, 0xfffffeaa ;  /* 0xfffffeaa1f157836 */ /* 0x002fe20000000000 */
[----:B------:R-:W-:Y:S01]  /*15580*/  ISETP.GE.U32.AND P5, PT, R20, 0x7ffffe4e, PT ;  /* 0x7ffffe4e1400780c */ /* 0x000fe20003fa6070 */
[----:B------:R-:W1:Y:S01]  /*15590*/  LDC R31, c[0x0][0x230] ;  /* 0x00008c00ff1f7b82 */ /* 0x000e620000000800 */
[----:B------:R-:W-:Y:S01]  /*155a0*/  IADD3 R20, R35, -0x155, RZ ;  /* 0xfffffeab23147810 */ /* 0x000fe20007ffe0ff */
[----:B------:R-:W-:Y:S01]  /*155b0*/  LDGSTS.E [R17+0x50008], desc[UR10][R202.64], !P6 ;  /* 0x50008000ca117fae */ /* 0x000fe2000f12184a */
[----:B------:R-:W-:-:S03]  /*155c0*/  IMAD.WIDE R150, R2, 0x4, R150 ;  /* 0x0000000402967825 */ /* 0x000fc600078e0296 */
[----:B------:R-:W-:Y:S01]  /*155d0*/  LDGSTS.E [R17+0x54008], desc[UR10][R158.64], !P6 ;  /* 0x540080009e117fae */ /* 0x000fe2000f12184a */
[----:B------:R-:W-:Y:S01]  /*155e0*/  ISETP.GE.U32.AND P6, PT, R20, 0x7ffffe6c, PT ;  /* 0x7ffffe6c1400780c */ /* 0x000fe20003fc6070 */
[----:B------:R-:W-:Y:S01]  /*155f0*/  IMAD.WIDE R162, R2, 0x4, R162 ;  /* 0x0000000402a27825 */ /* 0x000fe200078e02a2 */
[----:B------:R-:W1:Y:S01]  /*15600*/  LDC R22, c[0x0][0x230] ;  /* 0x00008c00ff167b82 */ /* 0x000e620000000800 */
[----:B------:R-:W-:Y:S02]  /*15610*/  LDGSTS.E [R17+0x5000c], desc[UR10][R148.64], !P0 ;  /* 0x5000c00094117fae */ /* 0x000fe4000c12184a */
[----:B------:R-:W-:Y:S02]  /*15620*/  VIADD R20, R34, 0xfffffea9 ;  /* 0xfffffea922147836 */ /* 0x000fe40000000000 */
[----:B------:R-:W-:Y:S01]  /*15630*/  LDGSTS.E [R17+0x5400c], desc[UR10][R160.64], !P0 ;  /* 0x5400c000a0117fae */ /* 0x000fe2000c12184a */
[C---:B------:R-:W-:Y:S01]  /*15640*/  IMAD.WIDE R152, R2.reuse, 0x4, R152 ;  /* 0x0000000402987825 */ /* 0x040fe200078e0298 */
[----:B------:R-:W-:Y:S01]  /*15650*/  ISETP.GE.U32.AND P0, PT, R21, 0x7ffffe6b, PT ;  /* 0x7ffffe6b1500780c */ /* 0x000fe20003f06070 */
[----:B------:R-:W1:Y:S01]  /*15660*/  LDC R34, c[0x0][0x230] ;  /* 0x00008c00ff227b82 */ /* 0x000e620000000800 */
[----:B------:R-:W-:Y:S01]  /*15670*/  LDGSTS.E [R17+0x58000], desc[UR10][R150.64], !P1 ;  /* 0x5800000096117fae */ /* 0x000fe2000c92184a */
[----:B------:R-:W-:Y:S01]  /*15680*/  IMAD.WIDE R164, R2, 0x4, R164 ;  /* 0x0000000402a47825 */ /* 0x000fe200078e02a4 */
[----:B--2---:R-:W-:-:S02]  /*15690*/  IADD3 R21, R30, -0x158, RZ ;  /* 0xfffffea81e157810 */ /* 0x004fc40007ffe0ff */
[----:B------:R-:W-:Y:S01]  /*156a0*/  LDGSTS.E [R17+0x5c000], desc[UR10][R162.64], !P1 ;  /* 0x5c000000a2117fae */ /* 0x000fe2000c92184a */
[----:B------:R-:W-:Y:S01]  /*156b0*/  IMAD.WIDE R154, R2, 0x4, R154 ;  /* 0x00000004029a7825 */ /* 0x000fe200078e029a */
[----:B------:R-:W-:Y:S01]  /*156c0*/  ISETP.GE.U32.AND P1, PT, R20, 0x7ffffe6a, PT ;  /* 0x7ffffe6a1400780c */ /* 0x000fe20003f26070 */
[----:B------:R-:W2:Y:S01]  /*156d0*/  LDC R30, c[0x0][0x230] ;  /* 0x00008c00ff1e7b82 */ /* 0x000ea20000000800 */
[----:B------:R-:W-:Y:S01]  /*156e0*/  LDGSTS.E [R17+0x58004], desc[UR10][R152.64], !P4 ;  /* 0x5800400098117fae */ /* 0x000fe2000e12184a */
[----:B----4-:R-:W-:Y:S02]  /*156f0*/  VIADD R20, R33, 0xfffffe8b ;  /* 0xfffffe8b21147836 */ /* 0x010fe40000000000 */
[C---:B------:R-:W-:Y:S01]  /*15700*/  IMAD.WIDE R156, R2.reuse, 0x4, R156 ;  /* 0x00000004029c7825 */ /* 0x040fe200078e029c */
[----:B------:R-:W-:Y:S03]  /*15710*/  LDGSTS.E [R17+0x5c004], desc[UR10][R164.64], !P4 ;  /* 0x5c004000a4117fae */ /* 0x000fe6000e12184a */
[----:B------:R-:W4:Y:S01]  /*15720*/  LDC R33, c[0x0][0x230] ;  /* 0x00008c00ff217b82 */ /* 0x000f220000000800 */
[----:B------:R-:W-:Y:S01]  /*15730*/  LDGSTS.E [R17+0x58008], desc[UR10][R154.64], !P5 ;  /* 0x580080009a117fae */ /* 0x000fe2000e92184a */
[----:B------:R-:W-:-:S03]  /*15740*/  IMAD.WIDE R170, R2, 0x4, R170 ;  /* 0x0000000402aa7825 */ /* 0x000fc600078e02aa */
[----:B------:R-:W-:Y:S01]  /*15750*/  LDGSTS.E [R17+0x5c008], desc[UR10][R166.64], !P5 ;  /* 0x5c008000a6117fae */ /* 0x000fe2000e92184a */
[----:B------:R-:W-:Y:S02]  /*15760*/  ISETP.GE.U32.AND P5, PT, R20, 0x7ffffe4c, PT ;  /* 0x7ffffe4c1400780c */ /* 0x000fe40003fa6070 */
[----:B------:R-:W-:Y:S01]  /*15770*/  IADD3 R20, R32, -0x177, RZ ;  /* 0xfffffe8920147810 */ /* 0x000fe20007ffe0ff */
[----:B------:R-:W-:Y:S01]  /*15780*/  LDGSTS.E [R17+0x5800c], desc[UR10][R156.64], !P3 ;  /* 0x5800c0009c117fae */ /* 0x000fe2000d92184a */
[----:B------:R-:W4:Y:S03]  /*15790*/  LDC R32, c[0x0][0x230] ;  /* 0x00008c00ff207b82 */ /* 0x000f260000000800 */
[----:B------:R-:W-:Y:S01]  /*157a0*/  LDGSTS.E [R17+0x5c00c], desc[UR10][R168.64], !P3 ;  /* 0x5c00c000a8117fae */ /* 0x000fe2000d92184a */
[----:B------:R-:W-:-:S03]  /*157b0*/  ISETP.GE.U32.AND P4, PT, R21, 0x7ffffe69, PT ;  /* 0x7ffffe691500780c */ /* 0x000fc60003f86070 */
[----:B------:R-:W-:Y:S01]  /*157c0*/  LDGSTS.E [R18+0x50000], desc[UR10][R176.64], !P6 ;  /* 0x50000000b0127fae */ /* 0x000fe2000f12184a */
[----:B------:R-:W-:Y:S02]  /*157d0*/  VIADD R21, R23, 0xfffffe8a ;  /* 0xfffffe8a17157836 */ /* 0x000fe40000000000 */
[----:B------:R-:W-:Y:S01]  /*157e0*/  IMAD.WIDE R206, R2, 0x4, R206 ;  /* 0x0000000402ce7825 */ /* 0x000fe200078e02ce */
[----:B------:R-:W-:Y:S01]  /*157f0*/  LDGSTS.E [R18+0x54000], desc[UR10][R170.64], !P6 ;  /* 0x54000000aa127fae */ /* 0x000fe2000f12184a */
[----:B------:R-:W-:Y:S01]  /*15800*/  ISETP.GE.U32.AND P6, PT, R20, 0x7ffffe4a, PT ;  /* 0x7ffffe4a1400780c */ /* 0x000fe20003fc6070 */
[----:B------:R-:W4:Y:S01]  /*15810*/  LDC R23, c[0x0][0x230] ;  /* 0x00008c00ff177b82 */ /* 0x000f220000000800 */
[----:B-1----:R-:W-:Y:S01]  /*15820*/  VIADD R20, R31, 0xfffffea7 ;  /* 0xfffffea71f147836 */ /* 0x002fe20000000000 */
[----:B------:R-:W-:Y:S01]  /*15830*/  ISETP.GE.U32.AND P3, PT, R21, 0x7ffffe4b, PT ;  /* 0x7ffffe4b1500780c */ /* 0x000fe20003f66070 */
[----:B------:R-:W-:Y:S05]  /*15840*/  LDGSTS.E [R18+0x50004], desc[UR10][R224.64], !P0 ;  /* 0x50004000e0127fae */ /* 0x000fea000c12184a */
[----:B------:R-:W1:Y:S01]  /*15850*/  LDC R31, c[0x0][0x230] ;  /* 0x00008c00ff1f7b82 */ /* 0x000e620000000800 */
[----:B------:R-:W-:Y:S01]  /*15860*/  VIADD R21, R22, 0xfffffe88 ;  /* 0xfffffe8816157836 */ /* 0x000fe20000000000 */
[----:B------:R-:W-:Y:S04]  /*15870*/  LDGSTS.E [R18+0x54004], desc[UR10][R174.64], !P0 ;  /* 0x54004000ae127fae */ /* 0x000fe8000c12184a */
[----:B------:R-:W-:Y:S01]  /*15880*/  LDGSTS.E [R18+0x50008], desc[UR10][R218.64], !P1 ;  /* 0x50008000da127fae */ /* 0x000fe2000c92184a */
[----:B------:R-:W-:Y:S01]  /*15890*/  ISETP.GE.U32.AND P0, PT, R21, 0x7ffffe49, PT ;  /* 0x7ffffe491500780c */ /* 0x000fe20003f06070 */
[----:B------:R-:W-:Y:S01]  /*158a0*/  IMAD.WIDE R14, R2, 0x4, R212 ;  /* 0x00000004020e7825 */ /* 0x000fe200078e02d4 */
[----:B--2---:R-:W-:Y:S01]  /*158b0*/  IADD3 R21, R30, -0x15a, RZ ;  /* 0xfffffea61e157810 */ /* 0x004fe20007ffe0ff */
[----:B------:R-:W-:Y:S01]  /*158c0*/  LDGSTS.E [R18+0x54008], desc[UR10][R188.64], !P1 ;  /* 0x54008000bc127fae */ /* 0x000fe2000c92184a */
[----:B------:R-:W-:Y:S01]  /*158d0*/  ISETP.GE.U32.AND P1, PT, R20, 0x7ffffe68, PT ;  /* 0x7ffffe681400780c */ /* 0x000fe20003f26070 */
[----:B----4-:R-:W-:Y:S01]  /*158e0*/  VIADD R20, R33, 0xfffffea5 ;  /* 0xfffffea521147836 */ /* 0x010fe20000000000 */
[----:B------:R-:W2:Y:S01]  /*158f0*/  LDC R22, c[0x0][0x230] ;  /* 0x00008c00ff167b82 */ /* 0x000ea20000000800 */
[----:B------:R-:W-:Y:S04]  /*15900*/  LDGSTS.E [R18+0x5000c], desc[UR10][R178.64], !P4 ;  /* 0x5000c000b2127fae */ /* 0x000fe8000e12184a */
[----:B------:R-:W-:Y:S01]  /*15910*/  LDGSTS.E [R18+0x5400c], desc[UR10][R190.64], !P4 ;  /* 0x5400c000be127fae */ /* 0x000fe2000e12184a */
[----:B------:R-:W-:Y:S01]  /*15920*/  ISETP.GE.U32.AND P4, PT, R21, 0x7ffffe67, PT ;  /* 0x7ffffe671500780c */ /* 0x000fe20003f86070 */
[----:B------:R-:W-:Y:S01]  /*15930*/  IMAD.WIDE R222, R2, 0x4, R222 ;  /* 0x0000000402de7825 */ /* 0x000fe200078e02de */
[----:B------:R-:W4:Y:S01]  /*15940*/  LDC R30, c[0x0][0x230] ;  /* 0x00008c00ff1e7b82 */ /* 0x000f220000000800 */
[----:B------:R-:W-:Y:S04]  /*15950*/  LDGSTS.E [R18+0x58000], desc[UR10][R180.64], !P5 ;  /* 0x58000000b4127fae */ /* 0x000fe8000e92184a */
[----:B------:R-:W-:Y:S01]  /*15960*/  LDGSTS.E [R18+0x5c000], desc[UR10][R192.64], !P5 ;  /* 0x5c000000c0127fae */ /* 0x000fe2000e92184a */
[----:B------:R-:W-:-:S02]  /*15970*/  ISETP.GE.U32.AND P5, PT, R20, 0x7ffffe66, PT ;  /* 0x7ffffe661400780c */ /* 0x000fc40003fa6070 */
[----:B------:R-:W-:Y:S01]  /*15980*/  IADD3 R20, R32, -0x179, RZ ;  /* 0xfffffe8720147810 */ /* 0x000fe20007ffe0ff */
[----:B------:R-:W-:Y:S01]  /*15990*/  LDGSTS.E [R18+0x58004], desc[UR10][R182.64], !P3 ;  /* 0x58004000b6127fae */ /* 0x000fe2000d92184a */
[C---:B------:R-:W-:Y:S01]  /*159a0*/  IMAD.WIDE R204, R2.reuse, 0x4, R204 ;  /* 0x0000000402cc7825 */ /* 0x040fe200078e02cc */
[----:B------:R-:W4:Y:S02]  /*159b0*/  LDC R32, c[0x0][0x230] ;  /* 0x00008c00ff207b82 */ /* 0x000f240000000800 */
[----:B------:R-:W-:Y:S04]  /*159c0*/  LDGSTS.E [R18+0x5c004], desc[UR10][R194.64], !P3 ;  /* 0x5c004000c2127fae */ /* 0x000fe8000d92184a */
[----:B------:R-:W-:Y:S01]  /*159d0*/  LDGSTS.E [R18+0x58008], desc[UR10][R184.64], !P6 ;  /* 0x58008000b8127fae */ /* 0x000fe2000f12184a */
[----:B------:R-:W-:Y:S01]  /*159e0*/  IMAD.WIDE R220, R2, 0x4, R214 ;  /* 0x0000000402dc7825 */ /* 0x000fe200078e02d6 */
[----:B------:R-:W4:Y:S02]  /*159f0*/  LDC R33, c[0x0][0x230] ;  /* 0x00008c00ff217b82 */ /* 0x000f240000000800 */
[----:B------:R-:W-:Y:S01]  /*15a00*/  LDGSTS.E [R18+0x5c008], desc[UR10][R196.64], !P6 ;  /* 0x5c008000c4127fae */ /* 0x000fe2000f12184a */
[----:B------:R-:W-:Y:S01]  /*15a10*/  ISETP.GE.U32.AND P6, PT, R20, 0x7ffffe48, PT ;  /* 0x7ffffe481400780c */ /* 0x000fe20003fc6070 */
[----:B-1----:R-:W-:-:S02]  /*15a20*/  VIADD R20, R31, 0xfffffe85 ;  /* 0xfffffe851f147836 */ /* 0x002fc40000000000 */
[----:B------:R-:W-:Y:S04]  /*15a30*/  LDGSTS.E [R18+0x5800c], desc[UR10][R186.64], !P0 ;  /* 0x5800c000ba127fae */ /* 0x000fe8000c12184a */
[----:B------:R-:W4:Y:S01]  /*15a40*/  LDL.LU.64 R212, [R1+0x1b8] ;  /* 0x0001b80001d47983 */ /* 0x000f220000300a00 */
[----:B------:R-:W-:Y:S01]  /*15a50*/  VIADD R21, R23, 0xfffffea4 ;  /* 0xfffffea417157836 */ /* 0x000fe20000000000 */
[----:B------:R-:W1:Y:S02]  /*15a60*/  LDC R31, c[0x0][0x230] ;  /* 0x00008c00ff1f7b82 */ /* 0x000e640000000800 */
[----:B------:R-:W-:Y:S04]  /*15a70*/  LDGSTS.E [R18+0x5c00c], desc[UR10][R198.64], !P0 ;  /* 0x5c00c000c6127fae */ /* 0x000fe8000c12184a */
[----:B------:R-:W4:Y:S01]  /*15a80*/  LDL.LU.64 R12, [R1+0x1b0] ;  /* 0x0001b000010c7983 */ /* 0x000f220000300a00 */
[----:B------:R-:W-:Y:S01]  /*15a90*/  IMAD.WIDE R208, R2, 0x4, R208 ;  /* 0x0000000402d07825 */ /* 0x000fe200078e02d0 */
[----:B------:R-:W1:Y:S02]  /*15aa0*/  LDC R23, c[0x0][0x230] ;  /* 0x00008c00ff177b82 */ /* 0x000e640000000800 */
[----:B------:R-:W-:Y:S04]  /*15ab0*/  LDGSTS.E [R19+0x50000], desc[UR10][R206.64], !P1 ;  /* 0x50000000ce137fae */ /* 0x000fe8000c92184a */
[----:B------:R-:W4:Y:S04]  /*15ac0*/  LDL.LU.64 R214, [R1+0x1a8] ;  /* 0x0001a80001d67983 */ /* 0x000f280000300a00 */
[----:B------:R-:W-:Y:S01]  /*15ad0*/  LDGSTS.E [R19+0x54000], desc[UR10][R200.64], !P1 ;  /* 0x54000000c8137fae */ /* 0x000fe2000c92184a */
[----:B------:R-:W-:Y:S01]  /*15ae0*/  ISETP.GE.U32.AND P1, PT, R20, 0x7ffffe46, PT ;  /* 0x7ffffe461400780c */ /* 0x000fe20003f26070 */
[----:B------:R-:W-:-:S02]  /*15af0*/  VIADD R20, R34, 0xfffffea3 ;  /* 0xfffffea322147836 */ /* 0x000fc40000000000 */
[----:B------:R3:W-:Y:S01]  /*15b00*/  STL.64 [R1+0x1f8], R14 ;  /* 0x0001f80e01007387 */ /* 0x0007e20000100a00 */
[----:B------:R-:W-:-:S03]  /*15b10*/  IMAD.WIDE R34, R2, 0x4, R216 ;  /* 0x0000000402227825 */ /* 0x000fc600078e02d8 */
[----:B------:R-:W4:Y:S04]  /*15b20*/  LDL.LU.64 R74, [R1+0x1a0] ;  /* 0x0001a000014a7983 */ /* 0x000f280000300a00 */
[----:B------:R-:W-:Y:S04]  /*15b30*/  LDGSTS.E [R19+0x50004], desc[UR10][R222.64], !P4 ;  /* 0x50004000de137fae */ /* 0x000fe8000e12184a */
[----:B------:R-:W-:Y:S04]  /*15b40*/  LDGSTS.E [R19+0x54004], desc[UR10][R204.64], !P4 ;  /* 0x54004000cc137fae */ /* 0x000fe8000e12184a */
[----:B------:R-:W-:Y:S04]  /*15b50*/  LDGSTS.E [R19+0x50008], desc[UR10][R220.64], !P5 ;  /* 0x50008000dc137fae */ /* 0x000fe8000e92184a */
[----:B------:R3:W-:Y:S04]  /*15b60*/  LDGSTS.E [R19+0x54008], desc[UR10][R14.64], !P5 ;  /* 0x540080000e137fae */ /* 0x0007e8000e92184a */
[----:B------:R-:W4:Y:S04]  /*15b70*/  LDL.LU.64 R216, [R1+0x198] ;  /* 0x0001980001d87983 */ /* 0x000f280000300a00 */
[----:B------:R-:W4:Y:S04]  /*15b80*/  LDL.LU.64 R78, [R1+0x190] ;  /* 0x00019000014e7983 */ /* 0x000f280000300a00 */
[----:B------:R-:W-:Y:S04]  /*15b90*/  STL.64 [R1+0x210], R34 ;  /* 0x0002102201007387 */ /* 0x000fe80000100a00 */
[----:B------:R-:W4:Y:S01]  /*15ba0*/  LDL.LU.64 R82, [R1+0x288] ;  /* 0x0002880001527983 */ /* 0x000f220000300a00 */
[----:B---3--:R-:W-:-:S05]  /*15bb0*/  IMAD.WIDE R14, R2, 0x4, R72 ;  /* 0x00000004020e7825 */ /* 0x008fca00078e0248 */
[----:B------:R3:W-:Y:S04]  /*15bc0*/  STL.64 [R1+0x350], R14 ;  /* 0x0003500e01007387 */ /* 0x0007e80000100a00 */
[----:B------:R-:W3:Y:S01]  /*15bd0*/  LDL.LU.64 R72, [R1+0x280] ;  /* 0x0002800001487983 */ /* 0x000ee20000300a00 */
[----:B------:R-:W-:Y:S01]  /*15be0*/  ISETP.GE.U32.AND P3, PT, R21, 0x7ffffe65, PT ;  /* 0x7ffffe651500780c */ /* 0x000fe20003f66070 */
[----:B--2---:R-:W-:Y:S02]  /*15bf0*/  VIADD R21, R22, 0xfffffe86 ;  /* 0xfffffe8616157836 */ /* 0x004fe40000000000 */
[----:B------:R-:W-:Y:S01]  /*15c00*/  IMAD.WIDE R210, R2, 0x4, R210 ;  /* 0x0000000402d27825 */ /* 0x000fe200078e02d2 */
[----:B------:R-:W2:Y:S01]  /*15c10*/  LDL.LU.64 R76, [R1+0x278] ;  /* 0x00027800014c7983 */ /* 0x000ea20000300a00 */
[----:B------:R-:W1:Y:S01]  /*15c20*/  LDC R22, c[0x0][0x230] ;  /* 0x00008c00ff167b82 */ /* 0x000e620000000800 */
[----:B------:R-:W-:-:S02]  /*15c30*/  ISETP.GE.U32.AND P0, PT, R21, 0x7ffffe47, PT ;  /* 0x7ffffe471500780c */ /* 0x000fc40003f06070 */
[----:B------:R-:W2:Y:S04]  /*15c40*/  LDL.LU.64 R80, [R1+0x270] ;  /* 0x0002700001507983 */ /* 0x000ea80000300a00 */
[----:B------:R-:W2:Y:S04]  /*15c50*/  LDL R7, [R1+0x778] ;  /* 0x0007780001077983 */ /* 0x000ea80000100800 */
[----:B------:R-:W-:Y:S04]  /*15c60*/  LDGSTS.E [R19+0x5000c], desc[UR10][R208.64], !P3 ;  /* 0x5000c000d0137fae */ /* 0x000fe8000d92184a */
[----:B------:R-:W-:Y:S04]  /*15c70*/  LDGSTS.E [R19+0x5400c], desc[UR10][R34.64], !P3 ;  /* 0x5400c00022137fae */ /* 0x000fe8000d92184a */
[----:B------:R-:W-:Y:S04]  /*15c80*/  LDGSTS.E [R19+0x58000], desc[UR10][R210.64], !P6 ;  /* 0x58000000d2137fae */ /* 0x000fe8000f12184a */
[----:B------:R3:W-:Y:S01]  /*15c90*/  LDGSTS.E [R19+0x5c000], desc[UR10][R14.64], !P6 ;  /* 0x5c0000000e137fae */ /* 0x0007e2000f12184a */
[----:B----4-:R-:W-:-:S05]  /*15ca0*/  IMAD.WIDE R212, R2, 0x4, R212 ;  /* 0x0000000402d47825 */ /* 0x010fca00078e02d4 */
[----:B------:R-:W-:Y:S01]  /*15cb0*/  LDGSTS.E [R19+0x58004], desc[UR10][R212.64], !P0 ;  /* 0x58004000d4137fae */ /* 0x000fe2000c12184a */
[----:B---3--:R-:W-:-:S05]  /*15cc0*/  IMAD.WIDE R14, R2, 0x4, R12 ;  /* 0x00000004020e7825 */ /* 0x008fca00078e020c */
[----:B------:R3:W-:Y:S01]  /*15cd0*/  LDGSTS.E [R19+0x5c004], desc[UR10][R14.64], !P0 ;  /* 0x5c0040000e137fae */ /* 0x0007e2000c12184a */
[----:B------:R-:W-:-:S03]  /*15ce0*/  IMAD.WIDE R214, R2, 0x4, R214 ;  /* 0x0000000402d67825 */ /* 0x000fc600078e02d6 */
[----:B------:R-:W-:Y:S04]  /*15cf0*/  STL.64 [R1+0x2c0], R14 ;  /* 0x0002c00e01007387 */ /* 0x000fe80000100a00 */
[----:B------:R-:W-:Y:S01]  /*15d00*/  LDGSTS.E [R19+0x58008], desc[UR10][R214.64], !P1 ;  /* 0x58008000d6137fae */ /* 0x000fe2000c92184a */
[----:B------:R-:W-:-:S05]  /*15d10*/  IMAD.WIDE R12, R2, 0x4, R74 ;  /* 0x00000004020c7825 */ /* 0x000fca00078e024a */
[----:B------:R4:W-:Y:S04]  /*15d20*/  STL.64 [R1+0x298], R12 ;  /* 0x0002980c01007387 */ /* 0x0009e80000100a00 */
[----:B------:R-:W-:Y:S04]  /*15d30*/  LDGSTS.E [R19+0x5c008], desc[UR10][R12.64], !P1 ;  /* 0x5c0080000c137fae */ /* 0x000fe8000c92184a */
[----:B----4-:R-:W4:Y:S01]  /*15d40*/  LDL.LU.64 R12, [R1+0x268] ;  /* 0x00026800010c7983 */ /* 0x010f220000300a00 */
[----:B------:R-:W-:-:S03]  /*15d50*/  IMAD.WIDE R34, R2, 0x4, R78 ;  /* 0x0000000402227825 */ /* 0x000fc600078e024e */
[----:B------:R-:W4:Y:S04]  /*15d60*/  LDL.LU.64 R74, [R1+0x260] ;  /* 0x00026000014a7983 */ /* 0x000f280000300a00 */
[----:B------:R-:W4:Y:S04]  /*15d70*/  LDL.LU.64 R78, [R1+0x258] ;  /* 0x00025800014e7983 */ /* 0x000f280000300a00 */
[----:B------:R-:W-:Y:S01]  /*15d80*/  STL.64 [R1+0x248], R34 ;  /* 0x0002482201007387 */ /* 0x000fe20000100a00 */
[----:B---3--:R-:W-:-:S03]  /*15d90*/  IMAD.WIDE R14, R2, 0x4, R72 ;  /* 0x00000004020e7825 */ /* 0x008fc600078e0248 */
[----:B------:R-:W3:Y:S01]  /*15da0*/  LDL.LU.64 R72, [R1+0x250] ;  /* 0x0002500001487983 */ /* 0x000ee20000300a00 */
[----:B------:R-:W-:Y:S02]  /*15db0*/  IADD3 R21, R30, -0x17c, RZ ;  /* 0xfffffe841e157810 */ /* 0x000fe40007ffe0ff */
[----:B------:R-:W-:Y:S01]  /*15dc0*/  ISETP.GE.U32.AND P5, PT, R20, 0x7ffffe64, PT ;  /* 0x7ffffe641400780c */ /* 0x000fe20003fa6070 */
[----:B------:R-:W-:Y:S01]  /*15dd0*/  VIADD R20, R32, 0xfffffea2 ;  /* 0xfffffea220147836 */ /* 0x000fe20000000000 */
[----:B------:R-:W-:Y:S01]  /*15de0*/  ISETP.GE.U32.AND P4, PT, R21, 0x7ffffe45, PT ;  /* 0x7ffffe451500780c */ /* 0x000fe20003f86070 */
[----:B------:R-:W-:Y:S01]  /*15df0*/  IMAD.WIDE R216, R2, 0x4, R216 ;  /* 0x0000000402d87825 */ /* 0x000fe200078e02d8 */
[----:B------:R-:W4:Y:S01]  /*15e00*/  S2R R252, SR_TID.X ;  /* 0x0000000000fc7919 */ /* 0x000f220000002100 */
[----:B------:R-:W3:Y:S01]  /*15e10*/  LDC R30, c[0x0][0x230] ;  /* 0x00008c00ff1e7b82 */ /* 0x000ee20000000800 */
[----:B------:R-:W-:Y:S02]  /*15e20*/  ISETP.GE.U32.AND P3, PT, R20, 0x7ffffe63, PT ;  /* 0x7ffffe631400780c */ /* 0x000fe40003f66070 */
[----:B-1----:R-:W-:-:S04]  /*15e30*/  IADD3 R20, R22, -0x15f, RZ ;  /* 0xfffffea116147810 */ /* 0x002fc80007ffe0ff */
[----:B------:R-:W-:Y:S01]  /*15e40*/  ISETP.GE.U32.AND P6, PT, R20, 0x7ffffe62, PT ;  /* 0x7ffffe621400780c */ /* 0x000fe20003fc6070 */
[----:B------:R-:W-:Y:S01]  /*15e50*/  VIADD R20, R33, 0xfffffe83 ;  /* 0xfffffe8321147836 */ /* 0x000fe20000000000 */
[----:B------:R-:W1:Y:S01]  /*15e60*/  LDC R22, c[0x0][0x230] ;  /* 0x00008c00ff167b82 */ /* 0x000e620000000800 */
[C---:B------:R-:W-:Y:S01]  /*15e70*/  IMAD.WIDE R32, R2.reuse, 0x4, R82 ;  /* 0x0000000402207825 */ /* 0x040fe200078e0252 */
[----:B------:R-:W-:Y:S04]  /*15e80*/  LDGSTS.E [R19+0x5800c], desc[UR10][R216.64], !P4 ;  /* 0x5800c000d8137fae */ /* 0x000fe8000e12184a */
[----:B------:R-:W-:Y:S04]  /*15e90*/  LDGSTS.E [R19+0x5c00c], desc[UR10][R34.64], !P4 ;  /* 0x5c00c00022137fae */ /* 0x000fe8000e12184a */
[----:B------:R2:W-:Y:S04]  /*15ea0*/  STL.64 [R1+0x2e0], R32 ;  /* 0x0002e02001007387 */ /* 0x0005e80000100a00 */
[----:B------:R2:W-:Y:S04]  /*15eb0*/  LDGSTS.E [R8+0x50000], desc[UR10][R32.64], !P5 ;  /* 0x5000000020087fae */ /* 0x0005e8000e92184a */
[----:B------:R2:W-:Y:S04]  /*15ec0*/  STL.64 [R1+0x2e8], R14 ;  /* 0x0002e80e01007387 */ /* 0x0005e80000100a00 */
[----:B------:R2:W-:Y:S02]  /*15ed0*/  LDGSTS.E [R8+0x54000], desc[UR10][R14.64], !P5 ;  /* 0x540000000e087fae */ /* 0x0005e4000e92184a */
[----:B--2---:R-:W-:-:S02]  /*15ee0*/  IMAD.WIDE R32, R2, 0x4, R76 ;  /* 0x0000000402207825 */ /* 0x004fc400078e024c */
[----:B------:R-:W2:Y:S04]  /*15ef0*/  LDL.LU.64 R88, [R1+0x188] ;  /* 0x0001880001587983 */ /* 0x000ea80000300a00 */
[----:B------:R-:W2:Y:S01]  /*15f00*/  LDL.LU.64 R82, [R1+0x180] ;  /* 0x0001800001527983 */ /* 0x000ea20000300a00 */
[----:B------:R-:W-:-:S03]  /*15f10*/  IMAD.WIDE R14, R2, 0x4, R80 ;  /* 0x00000004020e7825 */ /* 0x000fc600078e0250 */
[----:B------:R1:W-:Y:S04]  /*15f20*/  STL.64 [R1+0x2f8], R32 ;  /* 0x0002f82001007387 */ /* 0x0003e80000100a00 */
[----:B------:R-:W2:Y:S04]  /*15f30*/  LDL.LU.64 R76, [R1+0x178] ;  /* 0x00017800014c7983 */ /* 0x000ea80000300a00 */
[----:B------:R3:W-:Y:S04]  /*15f40*/  STL.64 [R1+0x328], R14 ;  /* 0x0003280e01007387 */ /* 0x0007e80000100a00 */
[----:B------:R-:W2:Y:S04]  /*15f50*/  LDL.LU.64 R80, [R1+0x170] ;  /* 0x0001700001507983 */ /* 0x000ea80000300a00 */
[----:B------:R1:W-:Y:S04]  /*15f60*/  LDGSTS.E [R8+0x50004], desc[UR10][R32.64], !P3 ;  /* 0x5000400020087fae */ /* 0x0003e8000d92184a */
[----:B------:R3:W-:Y:S01]  /*15f70*/  LDGSTS.E [R8+0x54004], desc[UR10][R14.64], !P3 ;  /* 0x540040000e087fae */ /* 0x0007e2000d92184a */
[----:B----4-:R-:W-:-:S04]  /*15f80*/  IMAD.WIDE R38, R2, 0x4, R12 ;  /* 0x0000000402267825 */ /* 0x010fc800078e020c */
[C---:B------:R-:W-:Y:S01]  /*15f90*/  IMAD.WIDE R36, R2.reuse, 0x4, R74 ;  /* 0x0000000402247825 */ /* 0x040fe200078e024a */
[----:B------:R4:W-:Y:S03]  /*15fa0*/  STL.64 [R1+0x340], R38 ;  /* 0x0003402601007387 */ /* 0x0009e60000100a00 */
[----:B------:R-:W-:Y:S01]  /*15fb0*/  VIADD R21, R23, 0xfffffea0 ;  /* 0xfffffea017157836 */ /* 0x000fe20000000000 */
[----:B------:R-:W2:Y:S01]  /*15fc0*/  LDL.LU.64 R74, [R1+0x168] ;  /* 0x00016800014a7983 */ /* 0x000ea20000300a00 */
[----:B------:R-:W-:Y:S01]  /*15fd0*/  IMAD.WIDE R34, R2, 0x4, R78 ;  /* 0x0000000402227825 */ /* 0x000fe200078e024e */
[----:B------:R-:W4:Y:S02]  /*15fe0*/  LDC R23, c[0x0][0x230] ;  /* 0x00008c00ff177b82 */ /* 0x000f240000000800 */
[----:B------:R2:W-:Y:S04]  /*15ff0*/  STL.64 [R1+0x368], R36 ;  /* 0x0003682401007387 */ /* 0x0005e80000100a00 */
[----:B------:R-:W2:Y:S01]  /*16000*/  LDL.LU.64 R12, [R1+0x160] ;  /* 0x00016000010c7983 */ /* 0x000ea20000300a00 */
[----:B------:R-:W-:Y:S01]  /*16010*/  LOP3.LUT R252, R252, 0x3f, RZ, 0xc0, !PT ;  /* 0x0000003ffcfc7812 */ /* 0x000fe200078ec0ff */
[----:B------:R-:W-:Y:S01]  /*16020*/  IMAD.WIDE R100, R4, 0x4, R248 ;  /* 0x0000000404647825 */ /* 0x000fe200078e02f8 */
[----:B------:R-:W-:Y:S01]  /*16030*/  ISETP.GE.U32.AND P1, PT, R20, 0x7ffffe44, PT ;  /* 0x7ffffe441400780c */ /* 0x000fe20003f26070 */
[----:B------:R2:W-:Y:S01]  /*16040*/  STL.64 [R1+0x358], R34 ;  /* 0x0003582201007387 */ /* 0x0005e20000100a00 */
[----:B-1----:R-:W1:Y:S01]  /*16050*/  LDC R32, c[0x0][0x230] ;  /* 0x00008c00ff207b82 */ /* 0x002e620000000800 */
[----:B---3--:R-:W-:-:S02]  /*16060*/  IMAD.WIDE R14, R2, 0x4, R72 ;  /* 0x00000004020e7825 */ /* 0x008fc400078e0248 */
[----:B------:R3:W-:Y:S04]  /*16070*/  LDGSTS.E [R8+0x50008], desc[UR10][R38.64], !P6 ;  /* 0x5000800026087fae */ /* 0x0007e8000f12184a */
[----:B------:R1:W-:Y:S04]  /*16080*/  STL.64 [R1+0x370], R14 ;  /* 0x0003700e01007387 */ /* 0x0003e80000100a00 */
[----:B------:R-:W2:Y:S01]  /*16090*/  LDL.LU.64 R78, [R1+0x158] ;  /* 0x00015800014e7983 */ /* 0x000ea20000300a00 */
[----:B------:R-:W-:Y:S01]  /*160a0*/  ISETP.GE.U32.AND P0, PT, R21, 0x7ffffe61, PT ;  /* 0x7ffffe611500780c */ /* 0x000fe20003f06070 */
[----:B------:R-:W-:-:S02]  /*160b0*/  VIADD R21, R22, 0xfffffe80 ;  /* 0xfffffe8016157836 */ /* 0x000fc40000000000 */
[----:B------:R-:W1:Y:S01]  /*160c0*/  LDC R22, c[0x0][0x230] ;  /* 0x00008c00ff167b82 */ /* 0x000e620000000800 */
[----:B------:R2:W-:Y:S02]  /*160d0*/  LDGSTS.E [R8+0x54008], desc[UR10][R36.64], !P6 ;  /* 0x5400800024087fae */ /* 0x0005e4000f12184a */
[----:B------:R-:W-:Y:S02]  /*160e0*/  ISETP.GE.AND P5, PT, R252, R21, PT ;  /* 0x00000015fc00720c */ /* 0x000fe40003fa6270 */
[----:B------:R-:W-:Y:S01]  /*160f0*/  ISETP.GE.U32.AND P6, PT, R21, 0x7ffffe41, PT ;  /* 0x7ffffe411500780c */ /* 0x000fe20003fc6070 */
[----:B------:R-:W2:Y:S01]  /*16100*/  LDL.LU.64 R72, [R1+0x150] ;  /* 0x0001500001487983 */ /* 0x000ea20000300a00 */
[----:B----4-:R-:W-:Y:S02]  /*16110*/  IADD3 R21, R23, -0x181, RZ ;  /* 0xfffffe7f17157810 */ /* 0x010fe40007ffe0ff */
[----:B------:R-:W-:Y:S01]  /*16120*/  IADD3 R20, R30, -0x17e, RZ ;  /* 0xfffffe821e147810 */ /* 0x000fe20007ffe0ff */
[----:B------:R4:W-:Y:S01]  /*16130*/  LDGSTS.E [R8+0x5000c], desc[UR10][R34.64], !P0 ;  /* 0x5000c00022087fae */ /* 0x0009e2000c12184a */
[----:B------:R-:W-:Y:S01]  /*16140*/  IMAD.WIDE R92, R4, 0x4, R232 ;  /* 0x00000004045c7825 */ /* 0x000fe200078e02e8 */
[----:B------:R-:W4:Y:S02]  /*16150*/  LDC R30, c[0x0][0x230] ;  /* 0x00008c00ff1e7b82 */ /* 0x000f240000000800 */
[----:B------:R4:W-:Y:S01]  /*16160*/  LDGSTS.E [R8+0x5400c], desc[UR10][R14.64], !P0 ;  /* 0x5400c0000e087fae */ /* 0x0009e2000c12184a */
[----:B------:R-:W-:-:S02]  /*16170*/  ISETP.GE.U32.AND P0, PT, R21, 0x7ffffe40, PT ;  /* 0x7ffffe401500780c */ /* 0x000fc40003f06070 */
[----:B------:R-:W-:Y:S01]  /*16180*/  ISETP.GE.U32.AND P4, PT, R20, 0x7ffffe43, PT ;  /* 0x7ffffe431400780c */ /* 0x000fe20003f86070 */
[----:B---3--:R-:W-:Y:S02]  /*16190*/  IMAD.WIDE R38, R4, 0x4, R56 ;  /* 0x0000000404267825 */ /* 0x008fe400078e0238 */
[----:B------:R-:W3:Y:S02]  /*161a0*/  LDC R252, c[0x0][0x230] ;  /* 0x00008c00fffc7b82 */ /* 0x000ee40000000800 */
[----:B-1----:R-:W-:Y:S02]  /*161b0*/  VIADD R21, R22, 0xfffffe7e ;  /* 0xfffffe7e16157836 */ /* 0x002fe40000000000 */
[----:B--2---:R-:W-:-:S04]  /*161c0*/  IMAD.WIDE R36, R2, 0x4, R88 ;  /* 0x0000000402247825 */ /* 0x004fc800078e0258 */
[C---:B----4-:R-:W-:Y:S01]  /*161d0*/  IMAD.WIDE R34, R2.reuse, 0x4, R82 ;  /* 0x0000000402227825 */ /* 0x050fe200078e0252 */
[----:B------:R-:W-:Y:S03]  /*161e0*/  STL.64 [R1+0x348], R36 ;  /* 0x0003482401007387 */ /* 0x000fe60000100a00 */
[C---:B------:R-:W-:Y:S01]  /*161f0*/  IMAD.WIDE R22, R2.reuse, 0x4, R76 ;  /* 0x0000000402167825 */ /* 0x040fe200078e024c */
[----:B------:R1:W-:Y:S04]  /*16200*/  STL.64 [R1+0x360], R34 ;  /* 0x0003602201007387 */ /* 0x0003e80000100a00 */
[----:B------:R-:W-:Y:S01]  /*16210*/  STL.64 [R1+0x330], R22 ;  /* 0x0003301601007387 */ /* 0x000fe20000100a00 */
[----:B------:R-:W-:-:S03]  /*16220*/  IMAD.WIDE R14, R2, 0x4, R80 ;  /* 0x00000004020e7825 */ /* 0x000fc600078e0250 */
[----:B------:R-:W2:Y:S04]  /*16230*/  LDL.LU.64 R142, [R1+0x148] ;  /* 0x00014800018e7983 */ /* 0x000ea80000300a00 */
[----:B------:R4:W-:Y:S04]  /*16240*/  STL.64 [R1+0x338], R14 ;  /* 0x0003380e01007387 */ /* 0x0009e80000100a00 */
[----:B------:R-:W-:Y:S04]  /*16250*/  LDGSTS.E [R8+0x58000], desc[UR10][R36.64], !P1 ;  /* 0x5800000024087fae */ /* 0x000fe8000c92184a */
[----:B------:R-:W3:Y:S04]  /*16260*/  LDL.LU.64 R76, [R1+0x140] ;  /* 0x00014000014c7983 */ /* 0x000ee80000300a00 */
[----:B------:R1:W-:Y:S04]  /*16270*/  LDGSTS.E [R8+0x5c000], desc[UR10][R34.64], !P1 ;  /* 0x5c00000022087fae */ /* 0x0003e8000c92184a */
[----:B------:R-:W3:Y:S04]  /*16280*/  LDL.LU.64 R80, [R1+0x138] ;  /* 0x0001380001507983 */ /* 0x000ee80000300a00 */
[----:B------:R-:W3:Y:S04]  /*16290*/  LDL.LU.64 R230, [R1+0xc0] ;  /* 0x0000c00001e67983 */ /* 0x000ee80000300a00 */
[----:B------:R-:W-:Y:S04]  /*162a0*/  LDGSTS.E [R8+0x58004], desc[UR10][R22.64], !P4 ;  /* 0x5800400016087fae */ /* 0x000fe8000e12184a */
[----:B------:R4:W-:Y:S01]  /*162b0*/  LDGSTS.E [R8+0x5c004], desc[UR10][R14.64], !P4 ;  /* 0x5c0040000e087fae */ /* 0x0009e2000e12184a */
[----:B-1----:R-:W-:-:S03]  /*162c0*/  IMAD.WIDE R34, R2, 0x4, R74 ;  /* 0x0000000402227825 */ /* 0x002fc600078e024a */
[----:B------:R-:W3:Y:S04]  /*162d0*/  LDL.LU.64 R74, [R1+0xb8] ;  /* 0x0000b800014a7983 */ /* 0x000ee80000300a00 */
[----:B------:R-:W-:Y:S01]  /*162e0*/  STL.64 [R1+0x308], R34 ;  /* 0x0003082201007387 */ /* 0x000fe20000100a00 */
[----:B----4-:R-:W-:-:S03]  /*162f0*/  IMAD.WIDE R14, R2, 0x4, R78 ;  /* 0x00000004020e7825 */ /* 0x010fc600078e024e */
[----:B------:R-:W4:Y:S01]  /*16300*/  LDL.LU.64 R78, [R1+0xb0] ;  /* 0x0000b000014e7983 */ /* 0x000f220000300a00 */
[----:B------:R-:W-:-:S04]  /*16310*/  IMAD.WIDE R22, R2, 0x4, R12 ;  /* 0x0000000402167825 */ /* 0x000fc800078e020c */
[----:B------:R-:W-:Y:S01]  /*16320*/  IMAD.WIDE R12, R2, 0x4, R72 ;  /* 0x00000004020c7825 */ /* 0x000fe200078e0248 */
[----:B------:R-:W-:Y:S04]  /*16330*/  STL.64 [R1+0x320], R22 ;  /* 0x0003201601007387 */ /* 0x000fe80000100a00 */
[----:B------:R1:W-:Y:S04]  /*16340*/  STL.64 [R1+0x2f0], R14 ;  /* 0x0002f00e01007387 */ /* 0x0003e80000100a00 */
[----:B------:R-:W4:Y:S04]  /*16350*/  LDL.LU.64 R46, [R1+0xa0] ;  /* 0x0000a000012e7983 */ /* 0x000f280000300a00 */
[----:B------:R1:W-:Y:S04]  /*16360*/  STL.64 [R1+0x318], R12 ;  /* 0x0003180c01007387 */ /* 0x0003e80000100a00 */
[----:B------:R-:W4:Y:S04]  /*16370*/  LDL.LU.64 R84, [R1+0x98] ;  /* 0x0000980001547983 */ /* 0x000f280000300a00 */
[----:B------:R-:W4:Y:S04]  /*16380*/  LDL.LU.64 R72, [R1+0x90] ;  /* 0x0000900001487983 */ /* 0x000f280000300a00 */
[----:B------:R-:W4:Y:S04]  /*16390*/  LDL.LU.64 R88, [R1+0x80] ;  /* 0x0000800001587983 */ /* 0x000f280000300a00 */
[----:B------:R-:W4:Y:S04]  /*163a0*/  LDL.LU.64 R82, [R1+0x78] ;  /* 0x0000780001527983 */ /* 0x000f280000300a00 */
[----:B------:R-:W4:Y:S01]  /*163b0*/  LDL.LU.64 R248, [R1+0x8f8] ;  /* 0x0008f80001f87983 */ /* 0x000f220000300a00 */
[----:B--2---:R-:W-:-:S04]  /*163c0*/  IMAD.WIDE R128, R4, 0x4, R142 ;  /* 0x0000000404807825 */ /* 0x004fc800078e028e */
[C---:B---3--:R-:W-:Y:S02]  /*163d0*/  IMAD.WIDE R110, R4.reuse, 0x4, R76 ;  /* 0x00000004046e7825 */ /* 0x048fe400078e024c */
[----:B------:R-:W2:Y:S02]  /*163e0*/  LDL.LU.64 R76, [R1+0x60] ;  /* 0x00006000014c7983 */ /* 0x000ea40000300a00 */
[C---:B------:R-:W-:Y:S02]  /*163f0*/  IMAD.WIDE R142, R4.reuse, 0x4, R80 ;  /* 0x00000004048e7825 */ /* 0x040fe400078e0250 */
[----:B------:R-:W3:Y:S02]  /*16400*/  LDL.LU.64 R80, [R1+0x58] ;  /* 0x0000580001507983 */ /* 0x000ee40000300a00 */
[C---:B------:R-:W-:Y:S02]  /*16410*/  IMAD.WIDE R172, R4.reuse, 0x4, R230 ;  /* 0x0000000404ac7825 */ /* 0x040fe400078e02e6 */
[----:B------:R1:W-:Y:S04]  /*16420*/  STL.64 [R1+0x310], R128 ;  /* 0x0003108001007387 */ /* 0x0003e80000100a00 */
[----:B------:R-:W-:Y:S01]  /*16430*/  STL.64 [R1+0x300], R110 ;  /* 0x0003006e01007387 */ /* 0x000fe20000100a00 */
[----:B------:R-:W-:-:S03]  /*16440*/  IMAD.WIDE R98, R4, 0x4, R74 ;  /* 0x0000000404627825 */ /* 0x000fc600078e024a */
[----:B------:R-:W3:Y:S04]  /*16450*/  LDL.LU.64 R74, [R1+0x40] ;  /* 0x00004000014a7983 */ /* 0x000ee80000300a00 */
[----:B------:R-:W-:Y:S04]  /*16460*/  STL.64 [R1+0x2d8], R142 ;  /* 0x0002d88e01007387 */ /* 0x000fe80000100a00 */
[----:B------:R1:W-:Y:S01]  /*16470*/  STL.64 [R1+0xc0], R172 ;  /* 0x0000c0ac01007387 */ /* 0x0003e20000100a00 */
[----:B----4-:R-:W-:-:S03]  /*16480*/  IMAD.WIDE R104, R4, 0x4, R78 ;  /* 0x0000000404687825 */ /* 0x010fc600078e024e */
[----:B------:R-:W4:Y:S04]  /*16490*/  LDL.LU.64 R78, [R1+0x38] ;  /* 0x00003800014e7983 */ /* 0x000f280000300a00 */
[----:B------:R-:W-:Y:S04]  /*164a0*/  STL.64 [R1+0xc8], R100 ;  /* 0x0000c86401007387 */ /* 0x000fe80000100a00 */
[----:B------:R-:W-:Y:S04]  /*164b0*/  STL.64 [R1+0xb8], R98 ;  /* 0x0000b86201007387 */ /* 0x000fe80000100a00 */
[----:B------:R-:W4:Y:S01]  /*164c0*/  LDL.LU.64 R232, [R1+0x8f0] ;  /* 0x0008f00001e87983 */ /* 0x000f220000300a00 */
[----:B------:R-:W-:-:S03]  /*164d0*/  IMAD.WIDE R114, R4, 0x4, R46 ;  /* 0x0000000404727825 */ /* 0x000fc600078e022e */
[----:B------:R-:W-:Y:S01]  /*164e0*/  STL.64 [R1+0xb0], R104 ;  /* 0x0000b06801007387 */ /* 0x000fe20000100a00 */
[----:B------:R-:W-:-:S04]  /*164f0*/  IMAD.WIDE R108, R4, 0x4, R84 ;  /* 0x00000004046c7825 */ /* 0x000fc800078e0254 */
[C---:B------:R-:W-:Y:S02]  /*16500*/  IMAD.WIDE R102, R4.reuse, 0x4, R72 ;  /* 0x0000000404667825 */ /* 0x040fe400078e0248 */
[----:B------:R-:W1:Y:S02]  /*16510*/  LDL.LU.64 R72, [R1+0x20] ;  /* 0x0000200001487983 */ /* 0x000e640000300a00 */
[C---:B------:R-:W-:Y:S02]  /*16520*/  IMAD.WIDE R84, R4.reuse, 0x4, R26 ;  /* 0x0000000404547825 */ /* 0x040fe400078e021a */
[----:B------:R1:W-:Y:S02]  /*16530*/  STL.64 [R1+0xa0], R114 ;  /* 0x0000a07201007387 */ /* 0x0003e40000100a00 */
[C---:B------:R-:W-:Y:S02]  /*16540*/  IMAD.WIDE R228, R4.reuse, 0x4, R88 ;  /* 0x0000000404e47825 */ /* 0x040fe400078e0258 */
[----:B------:R-:W-:Y:S02]  /*16550*/  STL.64 [R1+0xa8], R92 ;  /* 0x0000a85c01007387 */ /* 0x000fe40000100a00 */
[----:B------:R-:W-:-:S02]  /*16560*/  IMAD.WIDE R96, R4, 0x4, R82 ;  /* 0x0000000404607825 */ /* 0x000fc400078e0252 */
[----:B------:R-:W4:Y:S04]  /*16570*/  LDL.LU.64 R26, [R1+0x8e8] ;  /* 0x0008e800011a7983 */ /* 0x000f280000300a00 */
[----:B------:R-:W-:Y:S01]  /*16580*/  STL.64 [R1+0x98], R108 ;  /* 0x0000986c01007387 */ /* 0x000fe20000100a00 */
[----:B------:R-:W-:-:S03]  /*16590*/  IMAD.WIDE R82, R4, 0x4, R240 ;  /* 0x0000000404527825 */ /* 0x000fc600078e02f0 */
[----:B------:R-:W-:Y:S01]  /*165a0*/  STL.64 [R1+0x90], R102 ;  /* 0x0000906601007387 */ /* 0x000fe20000100a00 */
[----:B--2---:R-:W-:-:S04]  /*165b0*/  IMAD.WIDE R112, R4, 0x4, R76 ;  /* 0x0000000404707825 */ /* 0x004fc800078e024c */
[----:B------:R-:W-:-:S04]  /*165c0*/  IMAD.WIDE R76, R4, 0x4, R248 ;  /* 0x00000004044c7825 */ /* 0x000fc800078e02f8 */
[----:B---3--:R-:W-:-:S04]  /*165d0*/  IMAD.WIDE R106, R4, 0x4, R80 ;  /* 0x00000004046a7825 */ /* 0x008fc800078e0250 */
[----:B------:R-:W-:-:S04]  /*165e0*/  IMAD.WIDE R80, R4, 0x4, R242 ;  /* 0x0000000404507825 */ /* 0x000fc800078e02f2 */
[----:B------:R-:W-:-:S04]  /*165f0*/  IMAD.WIDE R116, R4, 0x4, R74 ;  /* 0x0000000404747825 */ /* 0x000fc800078e024a */
[----:B------:R-:W-:-:S04]  /*16600*/  IMAD.WIDE R74, R4, 0x4, R24 ;  /* 0x00000004044a7825 */ /* 0x000fc800078e0218 */
[C---:B----4-:R-:W-:Y:S02]  /*16610*/  IMAD.WIDE R88, R4.reuse, 0x4, R232 ;  /* 0x0000000404587825 */ /* 0x050fe400078e02e8 */
[----:B------:R-:W2:Y:S04]  /*16620*/  LDL.LU.64 R232, [R1+0x8e0] ;  /* 0x0008e00001e87983 */ /* 0x000ea80000300a00 */
[----:B------:R3:W-:Y:S04]  /*16630*/  STL.64 [R1+0x80], R228 ;  /* 0x000080e401007387 */ /* 0x0007e80000100a00 */
[----:B------:R-:W-:Y:S04]  /*16640*/  STL.64 [R1+0x88], R84 ;  /* 0x0000885401007387 */ /* 0x000fe80000100a00 */
[----:B------:R-:W4:Y:S04]  /*16650*/  LDL.LU.64 R240, [R1+0x8d8] ;  /* 0x0008d80001f07983 */ /* 0x000f280000300a00 */
[----:B------:R-:W-:Y:S04]  /*16660*/  STL.64 [R1+0x78], R96 ;  /* 0x0000786001007387 */ /* 0x000fe80000100a00 */
[----:B------:R-:W-:Y:S04]  /*16670*/  STL.64 [R1+0x70], R88 ;  /* 0x0000705801007387 */ /* 0x000fe80000100a00 */
[----:B------:R-:W3:Y:S04]  /*16680*/  LDL.LU.64 R248, [R1+0x8d0] ;  /* 0x0008d00001f87983 */ /* 0x000ee80000300a00 */
[----:B------:R2:W-:Y:S04]  /*16690*/  STL.64 [R1+0x60], R112 ;  /* 0x0000607001007387 */ /* 0x0005e80000100a00 */
[----:B------:R-:W-:Y:S04]  /*166a0*/  STL.64 [R1+0x68], R82 ;  /* 0x0000685201007387 */ /* 0x000fe80000100a00 */
[----:B------:R-:W2:Y:S04]  /*166b0*/  LDL.LU.64 R242, [R1+0x8c8] ;  /* 0x0008c80001f27983 */ /* 0x000ea80000300a00 */
[----:B------:R-:W-:Y:S01]  /*166c0*/  STL.64 [R1+0x58], R106 ;  /* 0x0000586a01007387 */ /* 0x000fe20000100a00 */
[----:B------:R-:W-:-:S03]  /*166d0*/  IMAD.WIDE R94, R4, 0x4, R78 ;  /* 0x00000004045e7825 */ /* 0x000fc600078e024e */
[----:B------:R-:W4:Y:S01]  /*166e0*/  LDL.LU.64 R44, [R1+0x130] ;  /* 0x00013000012c7983 */ /* 0x000f220000300a00 */
[----:B------:R-:W-:-:S03]  /*166f0*/  IMAD.WIDE R78, R4, 0x4, R250 ;  /* 0x00000004044e7825 */ /* 0x000fc600078e02fa */
[----:B------:R-:W-:Y:S04]  /*16700*/  STL.64 [R1+0x50], R76 ;  /* 0x0000504c01007387 */ /* 0x000fe80000100a00 */
[----:B------:R-:W3:Y:S04]  /*16710*/  LDL.LU.64 R24, [R1+0x8c0] ;  /* 0x0008c00001187983 */ /* 0x000ee80000300a00 */
[----:B------:R3:W-:Y:S04]  /*16720*/  STL.64 [R1+0x40], R116 ;  /* 0x0000407401007387 */ /* 0x0007e80000100a00 */
[----:B------:R-:W-:Y:S04]  /*16730*/  STL.64 [R1+0x48], R80 ;  /* 0x0000485001007387 */ /* 0x000fe80000100a00 */
[----:B------:R-:W3:Y:S04]  /*16740*/  LDL.LU.64 R250, [R1+0x8b8] ;  /* 0x0008b80001fa7983 */ /* 0x000ee80000300a00 */
[----:B------:R-:W3:Y:S01]  /*16750*/  LDL.LU.64 R36, [R1+0x118] ;  /* 0x0001180001247983 */ /* 0x000ee20000300a00 */
[----:B------:R-:W-:-:S02]  /*16760*/  VIADD R20, R31, 0xfffffe81 ;  /* 0xfffffe811f147836 */ /* 0x000fc40000000000 */
[----:B------:R-:W1:Y:S01]  /*16770*/  LDC R31, c[0x0][0x230] ;  /* 0x00008c00ff1f7b82 */ /* 0x000e620000000800 */
[----:B------:R-:W3:Y:S02]  /*16780*/  LDL.LU.64 R40, [R1+0x110] ;  /* 0x0001100001287983 */ /* 0x000ee40000300a00 */
[----:B------:R-:W-:Y:S02]  /*16790*/  ISETP.GE.U32.AND P3, PT, R20, 0x7ffffe42, PT ;  /* 0x7ffffe421400780c */ /* 0x000fe40003f66070 */
[----:B------:R-:W-:Y:S02]  /*167a0*/  SEL R20, RZ, 0x4, P5 ;  /* 0x00000004ff147807 */ /* 0x000fe40002800000 */
[----:B------:R-:W-:-:S04]  /*167b0*/  ISETP.GT.AND P5, PT, R7, 0x1bf, PT ;  /* 0x000001bf0700780c */ /* 0x000fc80003fa4270 */
[----:B------:R-:W-:Y:S01]  /*167c0*/  SEL R20, R20, RZ, P5 ;  /* 0x000000ff14147207 */ /* 0x000fe20002800000 */
[----:B------:R-:W-:Y:S03]  /*167d0*/  STL.64 [R1+0x38], R94 ;  /* 0x0000385e01007387 */ /* 0x000fe60000100a00 */
[----:B------:R-:W-:Y:S01]  /*167e0*/  ISETP.NE.U32.AND P5, PT, R20, RZ, PT ;  /* 0x000000ff1400720c */ /* 0x000fe20003fa5070 */
[----:B------:R-:W-:Y:S01]  /*167f0*/  LDGSTS.E [R8+0x58008], desc[UR10][R34.64], !P3 ;  /* 0x5800800022087fae */ /* 0x000fe2000d92184a */
[----:B------:R-:W-:-:S03]  /*16800*/  VIADD R20, R30, 0xfffffe7d ;  /* 0xfffffe7d1e147836 */ /* 0x000fc60000000000 */
[----:B------:R-:W-:Y:S04]  /*16810*/  LDGSTS.E [R8+0x5c008], desc[UR10][R22.64], !P3 ;  /* 0x5c00800016087fae */ /* 0x000fe8000d92184a */
[----:B------:R1:W-:Y:S04]  /*16820*/  LDGSTS.E [R8+0x5800c], desc[UR10][R14.64], !P6 ;  /* 0x5800c0000e087fae */ /* 0x0003e8000f12184a */
[----:B------:R-:W3:Y:S04]  /*16830*/  LDL.LU.64 R42, [R1+0xf8] ;  /* 0x0000f800012a7983 */ /* 0x000ee80000300a00 */
[----:B------:R-:W3:Y:S01]  /*16840*/  LDL.LU.64 R46, [R1+0xf0] ;  /* 0x0000f000012e7983 */ /* 0x000ee20000300a00 */
[----:B-1----:R-:W-:-:S03]  /*16850*/  IMAD.WIDE R14, R4, 0x4, R72 ;  /* 0x00000004040e7825 */ /* 0x002fc600078e0248 */
[----:B------:R-:W-:Y:S01]  /*16860*/  STL.64 [R1+0x30], R74 ;  /* 0x0000304a01007387 */ /* 0x000fe20000100a00 */
[----:B------:R-:W-:Y:S01]  /*16870*/  ISETP.GE.U32.AND P4, PT, R20, 0x7ffffe3e, PT ;  /* 0x7ffffe3e1400780c */ /* 0x000fe20003f86070 */
[----:B------:R-:W-:Y:S01]  /*16880*/  IMAD.WIDE R72, R4, 0x4, R234 ;  /* 0x0000000404487825 */ /* 0x000fe200078e02ea */
[----:B------:R-:W-:Y:S01]  /*16890*/  ISETP.GE.U32.AND P1, PT, R21, 0x7ffffe3f, PT ;  /* 0x7ffffe3f1500780c */ /* 0x000fe20003f26070 */
[----:B------:R1:W-:Y:S01]  /*168a0*/  LDGSTS.E [R8+0x5c00c], desc[UR10][R12.64], !P6 ;  /* 0x5c00c0000c087fae */ /* 0x0003e2000f12184a */
[----:B------:R-:W-:Y:S01]  /*168b0*/  IADD3 R21, R31, -0x184, RZ ;  /* 0xfffffe7c1f157810 */ /* 0x000fe20007ffe0ff */
[----:B------:R-:W-:Y:S02]  /*168c0*/  VIADD R20, R32, 0xfffffe5f ;  /* 0xfffffe5f20147836 */ /* 0x000fe40000000000 */
[----:B------:R-:W-:Y:S01]  /*168d0*/  IMAD.WIDE R22, R4, 0x4, R66 ;  /* 0x0000000404167825 */ /* 0x000fe200078e0242 */
[----:B------:R-:W-:Y:S01]  /*168e0*/  ISETP.GE.U32.AND P3, PT, R21, 0x7ffffe3d, PT ;  /* 0x7ffffe3d1500780c */ /* 0x000fe20003f66070 */
[----:B------:R-:W0:Y:S01]  /*168f0*/  LDGDEPBAR ;  /* 0x00000000000079af */ /* 0x000e220000000000 */
[----:B------:R-:W-:Y:S01]  /*16900*/  ISETP.GE.U32.AND P6, PT, R20, 0x7ffffe20, PT ;  /* 0x7ffffe201400780c */ /* 0x000fe20003fc6070 */
[----:B------:R-:W-:-:S02]  /*16910*/  IMAD.WIDE R30, R4, 0x4, R50 ;  /* 0x00000004041e7825 */ /* 0x000fc400078e0232 */
[----:B------:R-:W-:Y:S02]  /*16920*/  LDGSTS.E [R0+-0x58000], desc[UR10][R128.64], P2 ;  /* 0xa800000080007fae */ /* 0x000fe4000912184a */
[C---:B------:R-:W-:Y:S01]  /*16930*/  IMAD.WIDE R26, R4.reuse, 0x4, R26 ;  /* 0x00000004041a7825 */ /* 0x040fe200078e021a */
[----:B-1----:R-:W1:Y:S01]  /*16940*/  LDC R13, c[0x0][0x230] ;  /* 0x00008c00ff0d7b82 */ /* 0x002e620000000800 */
[----:B------:R-:W-:Y:S04]  /*16950*/  LDGSTS.E [R0+-0x57c00], desc[UR10][R172.64], P2 ;  /* 0xa8400000ac007fae */ /* 0x000fe8000912184a */
[----:B------:R-:W-:Y:S01]  /*16960*/  LDGSTS.E [R0+-0x57800], desc[UR10][R114.64], P2 ;  /* 0xa880000072007fae */ /* 0x000fe2000912184a */
[C---:B------:R-:W-:Y:S02]  /*16970*/  IMAD.WIDE R246, R4.reuse, 0x4, R246 ;  /* 0x0000000404f67825 */ /* 0x040fe400078e02f6 */
[----:B------:R-:W1:Y:S01]  /*16980*/  LDC R12, c[0x0][0x230] ;  /* 0x00008c00ff0c7b82 */ /* 0x000e620000000800 */
[----:B------:R-:W-:Y:S04]  /*16990*/  LDGSTS.E [R0+-0x57400], desc[UR10][R228.64], P2 ;  /* 0xa8c00000e4007fae */ /* 0x000fe8000912184a */
[----:B------:R-:W-:Y:S04]  /*169a0*/  LDGSTS.E [R0+-0x57000], desc[UR10][R112.64], P2 ;  /* 0xa900000070007fae */ /* 0x000fe8000912184a */
[----:B------:R-:W-:Y:S04]  /*169b0*/  LDGSTS.E [R0+-0x56c00], desc[UR10][R116.64], P2 ;  /* 0xa940000074007fae */ /* 0x000fe8000912184a */
[----:B------:R-:W-:Y:S01]  /*169c0*/  LDGSTS.E [R0+-0x56800], desc[UR10][R14.64], P2 ;  /* 0xa98000000e007fae */ /* 0x000fe2000912184a */
[----:B--2---:R-:W-:-:S03]  /*169d0*/  IMAD.WIDE R230, R4, 0x4, R242 ;  /* 0x0000000404e67825 */ /* 0x004fc600078e02f2 */
[----:B------:R-:W2:Y:S04]  /*169e0*/  LDL.LU.64 R242, [R1+0x8b0] ;  /* 0x0008b00001f27983 */ /* 0x000ea80000300a00 */
[----:B------:R-:W2:Y:S04]  /*169f0*/  LDL.LU.64 R48, [R1+0xd8] ;  /* 0x0000d80001307983 */ /* 0x000ea80000300a00 */
[----:B------:R-:W2:Y:S04]  /*16a00*/  LDL.LU.64 R234, [R1+0x8a8] ;  /* 0x0008a80001ea7983 */ /* 0x000ea80000300a00 */
[----:B------:R1:W-:Y:S04]  /*16a10*/  STL.64 [R1+0x20], R14 ;  /* 0x0000200e01007387 */ /* 0x0003e80000100a00 */
[----:B------:R-:W-:Y:S04]  /*16a20*/  STL.64 [R1+0x28], R78 ;  /* 0x0000284e01007387 */ /* 0x000fe80000100a00 */
[----:B------:R2:W-:Y:S01]  /*16a30*/  STL.64 [R1+0x18], R230 ;  /* 0x000018e601007387 */ /* 0x0005e20000100a00 */
[----:B----4-:R-:W-:-:S03]  /*16a40*/  IMAD.WIDE R20, R4, 0x4, R44 ;  /* 0x0000000404147825 */ /* 0x010fc600078e022c */
[----:B------:R4:W-:Y:S01]  /*16a50*/  STL.64 [R1+0x10], R72 ;  /* 0x0000104801007387 */ /* 0x0009e20000100a00 */
[----:B------:R-:W-:-:S03]  /*16a60*/  IMAD.WIDE R44, R4, 0x4, R64 ;  /* 0x00000004042c7825 */ /* 0x000fc600078e0240 */
[----:B------:R-:W4:Y:S01]  /*16a70*/  LDL.LU.64 R66, [R1+0x8a0] ;  /* 0x0008a00001427983 */ /* 0x000f220000300a00 */
[----:B---3--:R-:W-:-:S03]  /*16a80*/  IMAD.WIDE R32, R4, 0x4, R36 ;  /* 0x0000000404207825 */ /* 0x008fc600078e0224 */
[----:B------:R-:W3:Y:S01]  /*16a90*/  LDL.LU.64 R50, [R1+0x898] ;  /* 0x0008980001327983 */ /* 0x000ee20000300a00 */
[----:B------:R-:W-:-:S03]  /*16aa0*/  IMAD.WIDE R36, R4, 0x4, R58 ;  /* 0x0000000404247825 */ /* 0x000fc600078e023a */
[----:B------:R-:W4:Y:S04]  /*16ab0*/  LDL.LU.64 R58, [R1+0x890] ;  /* 0x00089000013a7983 */ /* 0x000f280000300a00 */
[----:B------:R-:W3:Y:S04]  /*16ac0*/  LDL.LU.64 R56, [R1+0x888] ;  /* 0x0008880001387983 */ /* 0x000ee80000300a00 */
[----:B------:R-:W4:Y:S01]  /*16ad0*/  LDL.LU.64 R64, [R1+0x880] ;  /* 0x0008800001407983 */ /* 0x000f220000300a00 */
[----:B------:R-:W-:-:S04]  /*16ae0*/  IMAD.WIDE R34, R4, 0x4, R40 ;  /* 0x0000000404227825 */ /* 0x000fc800078e0228 */
[----:B------:R-:W-:-:S04]  /*16af0*/  IMAD.WIDE R250, R4, 0x4, R250 ;  /* 0x0000000404fa7825 */ /* 0x000fc800078e02fa */
[C---:B------:R-:W-:Y:S01]  /*16b00*/  IMAD.WIDE R24, R4.reuse, 0x4, R24 ;  /* 0x0000000404187825 */ /* 0x040fe200078e0218 */
[----:B------:R-:W-:Y:S03]  /*16b10*/  LDGSTS.E [R0+-0x56400], desc[UR10][R250.64], P2 ;  /* 0xa9c00000fa007fae */ /* 0x000fe6000912184a */
[----:B------:R-:W-:-:S04]  /*16b20*/  IMAD.WIDE R40, R4, 0x4, R42 ;  /* 0x0000000404287825 */ /* 0x000fc800078e022a */
[----:B------:R-:W-:-:S04]  /*16b30*/  IMAD.WIDE R42, R4, 0x4, R46 ;  /* 0x00000004042a7825 */ /* 0x000fc800078e022e */
[C---:B------:R-:W-:Y:S02]  /*16b40*/  IMAD.WIDE R46, R4.reuse, 0x4, R68 ;  /* 0x00000004042e7825 */ /* 0x040fe400078e0244 */
[----:B------:R-:W4:Y:S02]  /*16b50*/  LDL.LU.64 R68, [R1+0x878] ;  /* 0x0008780001447983 */ /* 0x000f240000300a00 */
[C---:B------:R-:W-:Y:S02]  /*16b60*/  IMAD.WIDE R248, R4.reuse, 0x4, R248 ;  /* 0x0000000404f87825 */ /* 0x040fe400078e02f8 */
[----:B------:R-:W4:Y:S02]  /*16b70*/  LDL.LU.64 R128, [R1+0x870] ;  /* 0x0008700001807983 */ /* 0x000f240000300a00 */
[C---:B------:R-:W-:Y:S02]  /*16b80*/  IMAD.WIDE R240, R4.reuse, 0x4, R240 ;  /* 0x0000000404f07825 */ /* 0x040fe400078e02f0 */
[----:B------:R-:W4:Y:S02]  /*16b90*/  LDL.LU.64 R172, [R1+0x868] ;  /* 0x0008680001ac7983 */ /* 0x000f240000300a00 */
[----:B------:R-:W-:-:S02]  /*16ba0*/  IMAD.WIDE R232, R4, 0x4, R232 ;  /* 0x0000000404e87825 */ /* 0x000fc400078e02e8 */
[----:B------:R-:W4:Y:S04]  /*16bb0*/  LDL.LU.64 R114, [R1+0x860] ;  /* 0x0008600001727983 */ /* 0x000f280000300a00 */
[----:B------:R-:W4:Y:S04]  /*16bc0*/  LDL.LU.64 R228, [R1+0x858] ;  /* 0x0008580001e47983 */ /* 0x000f280000300a00 */
[----:B------:R-:W4:Y:S04]  /*16bd0*/  LDL.LU.64 R112, [R1+0x850] ;  /* 0x0008500001707983 */ /* 0x000f280000300a00 */
[----:B------:R-:W4:Y:S04]  /*16be0*/  LDL.LU.64 R116, [R1+0x848] ;  /* 0x0008480001747983 */ /* 0x000f280000300a00 */
[----:B-1----:R-:W4:Y:S01]  /*16bf0*/  LDL.LU.64 R14, [R1+0x840] ;  /* 0x00084000010e7983 */ /* 0x002f220000300a00 */
[----:B--2---:R-:W-:-:S04]  /*16c00*/  IMAD.WIDE R242, R4, 0x4, R242 ;  /* 0x0000000404f27825 */ /* 0x004fc800078e02f2 */
[C---:B------:R-:W-:Y:S01]  /*16c10*/  IMAD.WIDE R48, R4.reuse, 0x4, R48 ;  /* 0x0000000404307825 */ /* 0x040fe200078e0230 */
[----:B------:R-:W-:Y:S03]  /*16c20*/  LDGSTS.E [R0+-0x56000], desc[UR10][R242.64], P2 ;  /* 0xaa000000f2007fae */ /* 0x000fe6000912184a */
[----:B------:R-:W-:-:S05]  /*16c30*/  IMAD.WIDE R234, R4, 0x4, R234 ;  /* 0x0000000404ea7825 */ /* 0x000fca00078e02ea */
[----:B------:R-:W-:Y:S04]  /*16c40*/  LDGSTS.E [R0+-0x55c00], desc[UR10][R234.64], P2 ;  /* 0xaa400000ea007fae */ /* 0x000fe8000912184a */
[----:B------:R-:W-:Y:S04]  /*16c50*/  LDGSTS.E [R0+-0x55800], desc[UR10][R24.64], P2 ;  /* 0xaa80000018007fae */ /* 0x000fe8000912184a */
[----:B------:R-:W-:Y:S04]  /*16c60*/  LDGSTS.E [R0+-0x55400], desc[UR10][R32.64], P2 ;  /* 0xaac0000020007fae */ /* 0x000fe8000912184a */
[----:B------:R-:W-:Y:S04]  /*16c70*/  LDGSTS.E [R0+-0x55000], desc[UR10][R40.64], P2 ;  /* 0xab00000028007fae */ /* 0x000fe8000912184a */
[----:B------:R-:W-:Y:S01]  /*16c80*/  LDGSTS.E [R0+-0x54c00], desc[UR10][R48.64], P2 ;  /* 0xab40000030007fae */ /* 0x000fe2000912184a */
[----:B---3--:R-:W-:-:S04]  /*16c90*/  IMAD.WIDE R56, R4, 0x4, R56 ;  /* 0x0000000404387825 */ /* 0x008fc800078e0238 */
[C---:B----4-:R-:W-:Y:S01]  /*16ca0*/  IMAD.WIDE R64, R4.reuse, 0x4, R64 ;  /* 0x0000000404407825 */ /* 0x050fe200078e0240 */
[----:B------:R-:W-:Y:S04]  /*16cb0*/  LDGSTS.E [R0+-0x54800], desc[UR10][R56.64], P2 ;  /* 0xab80000038007fae */ /* 0x000fe8000912184a */
[----:B------:R-:W-:Y:S04]  /*16cc0*/  LDGSTS.E [R0+-0x54400], desc[UR10][R64.64], P2 ;  /* 0xabc0000040007fae */ /* 0x000fe8000912184a */
[----:B------:R-:W-:Y:S04]  /*16cd0*/  LDGSTS.E [R3+-0x57f00], desc[UR10][R110.64], P2 ;  /* 0xa81000006e037fae */ /* 0x000fe8000912184a */
[----:B------:R-:W-:Y:S04]  /*16ce0*/  LDGSTS.E [R3+-0x57b00], desc[UR10][R98.64], P2 ;  /* 0xa850000062037fae */ /* 0x000fe8000912184a */
[----:B------:R-:W-:Y:S04]  /*16cf0*/  LDGSTS.E [R3+-0x57700], desc[UR10][R108.64], P2 ;  /* 0xa89000006c037fae */ /* 0x000fe8000912184a */
[----:B------:R-:W-:Y:S04]  /*16d00*/  LDGSTS.E [R3+-0x57300], desc[UR10][R96.64], P2 ;  /* 0xa8d0000060037fae */ /* 0x000fe8000912184a */
[----:B------:R-:W-:Y:S01]  /*16d10*/  LDGSTS.E [R3+-0x56f00], desc[UR10][R106.64], P2 ;  /* 0xa91000006a037fae */ /* 0x000fe2000912184a */
[----:B------:R-:W-:-:S03]  /*16d20*/  IMAD.WIDE R50, R4, 0x4, R50 ;  /* 0x0000000404327825 */ /* 0x000fc600078e0232 */
[----:B------:R-:W-:Y:S01]  /*16d30*/  LDGSTS.E [R3+-0x56b00], desc[UR10][R94.64], P2 ;  /* 0xa95000005e037fae */ /* 0x000fe2000912184a */
[----:B------:R-:W-:-:S03]  /*16d40*/  IMAD.WIDE R58, R4, 0x4, R58 ;  /* 0x00000004043a7825 */ /* 0x000fc600078e023a */
[----:B------:R1:W-:Y:S01]  /*16d50*/  LDGSTS.E [R3+-0x56700], desc[UR10][R230.64], P2 ;  /* 0xa9900000e6037fae */ /* 0x0003e2000912184a */
[----:B------:R-:W-:-:S03]  /*16d60*/  IMAD.WIDE R66, R4, 0x4, R66 ;  /* 0x0000000404427825 */ /* 0x000fc600078e0242 */
[----:B------:R-:W-:Y:S04]  /*16d70*/  LDGSTS.E [R3+-0x56300], desc[UR10][R248.64], P2 ;  /* 0xa9d00000f8037fae */ /* 0x000fe8000912184a */
[----:B------:R-:W-:Y:S04]  /*16d80*/  LDGSTS.E [R3+-0x55f00], desc[UR10][R240.64], P2 ;  /* 0xaa100000f0037fae */ /* 0x000fe8000912184a */
[----:B------:R-:W-:Y:S01]  /*16d90*/  LDGSTS.E [R3+-0x55b00], desc[UR10][R232.64], P2 ;  /* 0xaa500000e8037fae */ /* 0x000fe2000912184a */
[C---:B------:R-:W-:Y:S01]  /*16da0*/  IMAD.WIDE R238, R4.reuse, 0x4, R238 ;  /* 0x0000000404ee7825 */ /* 0x040fe200078e02ee */
[----:B-1----:R-:W1:Y:S02]  /*16db0*/  LDC R230, c[0x0][0x230] ;  /* 0x00008c00ffe67b82 */ /* 0x002e640000000800 */
[----:B------:R-:W-:Y:S04]  /*16dc0*/  LDGSTS.E [R3+-0x55700], desc[UR10][R26.64], P2 ;  /* 0xaa9000001a037fae */ /* 0x000fe8000912184a */
[----:B------:R-:W-:Y:S04]  /*16dd0*/  LDGSTS.E [R3+-0x55300], desc[UR10][R34.64], P2 ;  /* 0xaad0000022037fae */ /* 0x000fe8000912184a */
[----:B------:R-:W-:Y:S04]  /*16de0*/  LDGSTS.E [R3+-0x54f00], desc[UR10][R42.64], P2 ;  /* 0xab1000002a037fae */ /* 0x000fe8000912184a */
[----:B------:R-:W-:Y:S04]  /*16df0*/  LDGSTS.E [R3+-0x54b00], desc[UR10][R50.64], P2 ;  /* 0xab50000032037fae */ /* 0x000fe8000912184a */
[----:B------:R-:W-:Y:S04]  /*16e00*/  LDGSTS.E [R3+-0x54700], desc[UR10][R58.64], P2 ;  /* 0xab9000003a037fae */ /* 0x000fe8000912184a */
[----:B------:R-:W-:Y:S04]  /*16e10*/  LDGSTS.E [R3+-0x54300], desc[UR10][R66.64], P2 ;  /* 0xabd0000042037fae */ /* 0x000fe8000912184a */
[----:B------:R2:W-:Y:S04]  /*16e20*/  LDGSTS.E [R5+-0x57e00], desc[UR10][R142.64], P2 ;  /* 0xa82000008e057fae */ /* 0x0005e8000912184a */
[----:B------:R-:W3:Y:S04]  /*16e30*/  LDL.LU.64 R110, [R1+0x838] ;  /* 0x00083800016e7983 */ /* 0x000ee80000300a00 */
[----:B------:R-:W-:Y:S04]  /*16e40*/  LDGSTS.E [R5+-0x57a00], desc[UR10][R104.64], P2 ;  /* 0xa860000068057fae */ /* 0x000fe8000912184a */
[----:B------:R-:W4:Y:S01]  /*16e50*/  LDL.LU.64 R98, [R1+0x830] ;  /* 0x0008300001627983 */ /* 0x000f220000300a00 */
[C---:B------:R-:W-:Y:S01]  /*16e60*/  IMAD.WIDE R28, R4.reuse, 0x4, R28 ;  /* 0x00000004041c7825 */ /* 0x040fe200078e021c */
[----:B--2---:R-:W2:Y:S02]  /*16e70*/  LDC R143, c[0x0][0x230] ;  /* 0x00008c00ff8f7b82 */ /* 0x004ea40000000800 */
[----:B------:R-:W-:Y:S04]  /*16e80*/  LDGSTS.E [R5+-0x57600], desc[UR10][R102.64], P2 ;  /* 0xa8a0000066057fae */ /* 0x000fe8000912184a */
[----:B------:R-:W4:Y:S04]  /*16e90*/  LDL.LU.64 R108, [R1+0x828] ;  /* 0x00082800016c7983 */ /* 0x000f280000300a00 */
[----:B------:R-:W-:Y:S04]  /*16ea0*/  LDGSTS.E [R5+-0x57200], desc[UR10][R88.64], P2 ;  /* 0xa8e0000058057fae */ /* 0x000fe8000912184a */
[----:B------:R-:W4:Y:S04]  /*16eb0*/  LDL.LU.64 R96, [R1+0x820] ;  /* 0x0008200001607983 */ /* 0x000f280000300a00 */
[----:B------:R-:W-:Y:S04]  /*16ec0*/  LDGSTS.E [R5+-0x56e00], desc[UR10][R76.64], P2 ;  /* 0xa92000004c057fae */ /* 0x000fe8000912184a */
[----:B------:R-:W3:Y:S04]  /*16ed0*/  LDL.LU.64 R106, [R1+0x818] ;  /* 0x00081800016a7983 */ /* 0x000ee80000300a00 */
[----:B------:R-:W-:Y:S04]  /*16ee0*/  LDGSTS.E [R5+-0x56a00], desc[UR10][R74.64], P2 ;  /* 0xa96000004a057fae */ /* 0x000fe8000912184a */
[----:B------:R-:W4:Y:S04]  /*16ef0*/  LDL.LU.64 R94, [R1+0x810] ;  /* 0x00081000015e7983 */ /* 0x000f280000300a00 */
[----:B------:R-:W-:Y:S01]  /*16f00*/  LDGSTS.E [R5+-0x56600], desc[UR10][R72.64], P2 ;  /* 0xa9a0000048057fae */ /* 0x000fe2000912184a */
[----:B------:R-:W-:-:S03]  /*16f10*/  IMAD.WIDE R52, R4, 0x4, R52 ;  /* 0x0000000404347825 */ /* 0x000fc600078e0234 */
[----:B------:R-:W-:Y:S01]  /*16f20*/  LDGSTS.E [R5+-0x56200], desc[UR10][R246.64], P2 ;  /* 0xa9e00000f6057fae */ /* 0x000fe2000912184a */
[----:B------:R-:W-:-:S03]  /*16f30*/  IMAD.WIDE R60, R4, 0x4, R60 ;  /* 0x00000004043c7825 */ /* 0x000fc600078e023c */
[----:B------:R-:W-:Y:S04]  /*16f40*/  LDGSTS.E [R5+-0x55e00], desc[UR10][R238.64], P2 ;  /* 0xaa200000ee057fae */ /* 0x000fe8000912184a */
[----:B------:R-:W2:Y:S04]  /*16f50*/  LDL.LU.64 R72, [R1+0xd0] ;  /* 0x0000d00001487983 */ /* 0x000ea80000300a00 */
[----:B------:R-:W3:Y:S04]  /*16f60*/  LDL.LU.64 R76, [R1+0x388] ;  /* 0x00038800014c7983 */ /* 0x000ee80000300a00 */
[----:B------:R-:W4:Y:S04]  /*16f70*/  LDL.LU.64 R88, [R1+0x3c8] ;  /* 0x0003c80001587983 */ /* 0x000f280000300a00 */
[----:B------:R-:W4:Y:S01]  /*16f80*/  LDL.LU.64 R74, [R1+0x428] ;  /* 0x00042800014a7983 */ /* 0x000f220000300a00 */
[----:B------:R-:W-:-:S03]  /*16f90*/  IMAD.WIDE R68, R4, 0x4, R68 ;  /* 0x0000000404447825 */ /* 0x000fc600078e0244 */
        /* <DEDUP_REMOVED lines=8> */
[----:B------:R-:W-:Y:S01]  /*17020*/  LDGSTS.E [R5+-0x54200], desc[UR10][R68.64], P2 ;  /* 0xabe0000044057fae */ /* 0x000fe2000912184a */
[----:B------:R-:W-:-:S03]  /*17030*/  IMAD.WIDE R236, R4, 0x4, R236 ;  /* 0x0000000404ec7825 */ /* 0x000fc600078e02ec */
[----:B------:R-:W-:Y:S04]  /*17040*/  LDGSTS.E [R6+-0x57d00], desc[UR10][R100.64], P2 ;  /* 0xa830000064067fae */ /* 0x000fe8000912184a */
[----:B------:R-:W-:Y:S04]  /*17050*/  LDGSTS.E [R6+-0x57900], desc[UR10][R92.64], P2 ;  /* 0xa87000005c067fae */ /* 0x000fe8000912184a */
[----:B------:R-:W-:Y:S04]  /*17060*/  LDGSTS.E [R6+-0x57500], desc[UR10][R84.64], P2 ;  /* 0xa8b0000054067fae */ /* 0x000fe8000912184a */
[----:B------:R-:W-:Y:S04]  /*17070*/  LDGSTS.E [R6+-0x57100], desc[UR10][R82.64], P2 ;  /* 0xa8f0000052067fae */ /* 0x000fe8000912184a */
[----:B------:R1:W-:Y:S01]  /*17080*/  LDGSTS.E [R6+-0x56d00], desc[UR10][R80.64], P2 ;  /* 0xa930000050067fae */ /* 0x0003e2000912184a */
        /* <DEDUP_REMOVED lines=15> */
[----:B------:R-:W-:Y:S01]  /*17180*/  VIADD R252, R252, 0xfffffe5e ;  /* 0xfffffe5efcfc7836 */ /* 0x000fe20000000000 */
[----:B-1----:R-:W-:-:S02]  /*17190*/  IADD3 R80, R13, -0x1a3, RZ ;  /* 0xfffffe5d0d507810 */ /* 0x002fc40007ffe0ff */
[----:B------:R-:W4:Y:S02]  /*171a0*/  LDL.LU.64 R104, [R1+0x420] ;  /* 0x0004200001687983 */ /* 0x000f240000300a00 */
[----:B------:R-:W-:Y:S01]  /*171b0*/  ISETP.GE.U32.AND P2, PT, R252, 0x7ffffe1f, PT ;  /* 0x7ffffe1ffc00780c */ /* 0x000fe20003f46070 */
[----:B------:R-:W-:Y:S01]  /*171c0*/  VIADD R252, R12, 0xfffffe5c ;  /* 0xfffffe5c0cfc7836 */ /* 0x000fe20000000000 */
[----:B------:R-:W4:Y:S04]  /*171d0*/  LDL.LU.64 R78, [R1+0x410] ;  /* 0x00041000014e7983 */ /* 0x000f280000300a00 */
[----:B------:R-:W4:Y:S01]  /*171e0*/  LDL.LU.64 R12, [R1+0x400] ;  /* 0x00040000010c7983 */ /* 0x000f220000300a00 */
[C---:B--2---:R-:W-:Y:S01]  /*171f0*/  IMAD.WIDE R72, R2.reuse, 0x4, R72 ;  /* 0x0000000402487825 */ /* 0x044fe200078e0248 */
[----:B------:R-:W-:Y:S03]  /*17200*/  BAR.SYNC.DEFER_BLOCKING 0x0 ;  /* 0x0000000000007b1d */ /* 0x000fe60000010000 */
[----:B---3--:R-:W-:-:S04]  /*17210*/  IMAD.WIDE R82, R2, 0x4, R76 ;  /* 0x0000000402527825 */ /* 0x008fc800078e024c */
[C---:B----4-:R-:W-:Y:S01]  /*17220*/  IMAD.WIDE R88, R2.reuse, 0x4, R88 ;  /* 0x0000000402587825 */ /* 0x050fe200078e0258 */
[----:B------:R1:W-:Y:S04]  /*17230*/  STL.64 [R1+0x100], R72 ;  /* 0x0001004801007387 */ /* 0x0003e80000100a00 */
[----:B------:R-:W2:Y:S01]  /*17240*/  LDL.LU.64 R102, [R1+0x3f0] ;  /* 0x0003f00001667983 */ /* 0x000ea20000300a00 */
[----:B------:R-:W-:-:S03]  /*17250*/  IMAD.WIDE R84, R2, 0x4, R74 ;  /* 0x0000000402547825 */ /* 0x000fc600078e024a */
[----:B------:R-:W3:Y:S04]  /*17260*/  LDL.LU.64 R76, [R1+0x3e0] ;  /* 0x0003e000014c7983 */ /* 0x000ee80000300a00 */
[----:B------:R-:W4:Y:S04]  /*17270*/  LDL.LU.64 R100, [R1+0x390] ;  /* 0x0003900001647983 */ /* 0x000f280000300a00 */
[----:B------:R1:W-:Y:S04]  /*17280*/  STL.64 [R1+0x108], R82 ;  /* 0x0001085201007387 */ /* 0x0003e80000100a00 */
[----:B------:R-:W4:Y:S04]  /*17290*/  LDL.LU.64 R74, [R1+0x430] ;  /* 0x00043000014a7983 */ /* 0x000f280000300a00 */
[----:B------:R1:W-:Y:S04]  /*172a0*/  STL.64 [R1+0x110], R88 ;  /* 0x0001105801007387 */ /* 0x0003e80000100a00 */
[----:B------:R-:W4:Y:S04]  /*172b0*/  LDL.LU.64 R92, [R1+0x418] ;  /* 0x00041800015c7983 */ /* 0x000f280000300a00 */
[----:B------:R1:W-:Y:S04]  /*172c0*/  STL.64 [R1+0x118], R84 ;  /* 0x0001185401007387 */ /* 0x0003e80000100a00 */
[----:B------:R-:W-:Y:S01]  /*172d0*/  @!PT LDS RZ, [RZ] ;  /* 0x00000000fffff984 */ /* 0x000fe20000000800 */
[----:B------:R-:W-:Y:S01]  /*172e0*/  @!PT LDS RZ, [RZ] ;  /* 0x00000000fffff984 */ /* 0x000fe20000000800 */
[----:B------:R-:W-:Y:S01]  /*172f0*/  @!PT LDS RZ, [RZ] ;  /* 0x00000000fffff984 */ /* 0x000fe20000000800 */
[----:B------:R-:W-:Y:S04]  /*17300*/  LDGSTS.E [R9+0x60000], desc[UR10][R72.64], !P0 ;  /* 0x6000000048097fae */ /* 0x000fe8000c12184a */
[----:B------:R-:W-:Y:S01]  /*17310*/  LDGSTS.E [R9+0x64000], desc[UR10][R82.64], !P0 ;  /* 0x6400000052097fae */ /* 0x000fe2000c12184a */
[----:B------:R-:W-:-:S03]  /*17320*/  ISETP.GE.U32.AND P0, PT, R80, 0x7ffffe1e, PT ;  /* 0x7ffffe1e5000780c */ /* 0x000fc60003f06070 */
[----:B------:R-:W-:Y:S04]  /*17330*/  LDGSTS.E [R9+0x60004], desc[UR10][R88.64], !P1 ;  /* 0x6000400058097fae */ /* 0x000fe8000c92184a */
[----:B-1----:R-:W4:Y:S04]  /*17340*/  LDL.LU.64 R72, [R1+0x408] ;  /* 0x0004080001487983 */ /* 0x002f280000300a00 */
[----:B------:R-:W4:Y:S04]  /*17350*/  LDL.LU.64 R82, [R1+0x3f8] ;  /* 0x0003f80001527983 */ /* 0x000f280000300a00 */
[----:B------:R-:W4:Y:S04]  /*17360*/  LDL.LU.64 R80, [R1+0x3e8] ;  /* 0x0003e80001507983 */ /* 0x000f280000300a00 */
[----:B------:R-:W4:Y:S04]  /*17370*/  LDL.LU.64 R88, [R1+0x3d0] ;  /* 0x0003d00001587983 */ /* 0x000f280000300a00 */
[----:B------:R1:W-:Y:S01]  /*17380*/  LDGSTS.E [R9+0x64004], desc[UR10][R84.64], !P1 ;  /* 0x6400400054097fae */ /* 0x0003e2000c92184a */
[C---:B------:R-:W-:Y:S01]  /*17390*/  IMAD.WIDE R104, R2.reuse, 0x4, R104 ;  /* 0x0000000402687825 */ /* 0x040fe200078e0268 */
[----:B-1----:R-:W1:Y:S03]  /*173a0*/  LDC R85, c[0x0][0x230] ;  /* 0x00008c00ff557b82 */ /* 0x002e660000000800 */
[C---:B------:R-:W-:Y:S01]  /*173b0*/  IMAD.WIDE R78, R2.reuse, 0x4, R78 ;  /* 0x00000004024e7825 */ /* 0x040fe200078e024e */
[----:B------:R1:W-:Y:S03]  /*173c0*/  STL.64 [R1+0x120], R104 ;  /* 0x0001206801007387 */ /* 0x0003e60000100a00 */
[C---:B------:R-:W-:Y:S01]  /*173d0*/  IMAD.WIDE R12, R2.reuse, 0x4, R12 ;  /* 0x00000004020c7825 */ /* 0x040fe200078e020c */
[----:B------:R-:W-:Y:S01]  /*173e0*/  STL.64 [R1+0x130], R78 ;  /* 0x0001304e01007387 */ /* 0x000fe20000100a00 */
[----:B------:R-:W1:Y:S03]  /*173f0*/  LDC R84, c[0x0][0x230] ;  /* 0x00008c00ff547b82 */ /* 0x000e660000000800 */
[----:B------:R-:W-:Y:S04]  /*17400*/  STL.64 [R1+0x520], R12 ;  /* 0x0005200c01007387 */ /* 0x000fe80000100a00 */
[----:B------:R-:W-:Y:S01]  /*17410*/  LDGSTS.E [R9+0x60008], desc[UR10][R104.64], !P4 ;  /* 0x6000800068097fae */ /* 0x000fe2000e12184a */
[----:B--2---:R-:W-:-:S04]  /*17420*/  IMAD.WIDE R102, R2, 0x4, R102 ;  /* 0x0000000402667825 */ /* 0x004fc800078e0266 */
[C---:B---3--:R-:W-:Y:S01]  /*17430*/  IMAD.WIDE R76, R2.reuse, 0x4, R76 ;  /* 0x00000004024c7825 */ /* 0x048fe200078e024c */
[----:B------:R-:W-:Y:S03]  /*17440*/  STL.64 [R1+0x5a0], R102 ;  /* 0x0005a06601007387 */ /* 0x000fe60000100a00 */
[C---:B----4-:R-:W-:Y:S01]  /*17450*/  IMAD.WIDE R100, R2.reuse, 0x4, R100 ;  /* 0x0000000402647825 */ /* 0x050fe200078e0264 */
[----:B------:R-:W-:Y:S03]  /*17460*/  STL.64 [R1+0x5f0], R76 ;  /* 0x0005f04c01007387 */ /* 0x000fe60000100a00 */
[----:B------:R-:W-:-:S05]  /*17470*/  IMAD.WIDE R74, R2, 0x4, R74 ;  /* 0x00000004024a7825 */ /* 0x000fca00078e024a */
[----:B------:R2:W-:Y:S01]  /*17480*/  STL.64 [R1+0x128], R74 ;  /* 0x0001284a01007387 */ /* 0x0005e20000100a00 */
[----:B------:R-:W-:-:S03]  /*17490*/  IMAD.WIDE R92, R2, 0x4, R92 ;  /* 0x00000004025c7825 */ /* 0x000fc600078e025c */
[----:B------:R-:W-:Y:S04]  /*174a0*/  STL.64 [R1+0x610], R100 ;  /* 0x0006106401007387 */ /* 0x000fe80000100a00 */
[----:B------:R3:W-:Y:S04]  /*174b0*/  STL.64 [R1+0x138], R92 ;  /* 0x0001385c01007387 */ /* 0x0007e80000100a00 */
[----:B------:R-:W-:Y:S04]  /*174c0*/  LDGSTS.E [R9+0x64008], desc[UR10][R74.64], !P4 ;  /* 0x640080004a097fae */ /* 0x000fe8000e12184a */
[----:B------:R-:W-:Y:S04]  /*174d0*/  LDGSTS.E [R9+0x6000c], desc[UR10][R78.64], !P3 ;  /* 0x6000c0004e097fae */ /* 0x000fe8000d92184a */
[----:B------:R-:W-:Y:S01]  /*174e0*/  LDGSTS.E [R9+0x6400c], desc[UR10][R92.64], !P3 ;  /* 0x6400c0005c097fae */ /* 0x000fe2000d92184a */
[----:B------:R-:W-:-:S03]  /*174f0*/  IMAD.WIDE R72, R2, 0x4, R72 ;  /* 0x0000000402487825 */ /* 0x000fc600078e0248 */
[----:B------:R-:W-:Y:S01]  /*17500*/  LDGSTS.E [R9+0x68000], desc[UR10][R12.64], !P6 ;  /* 0x680000000c097fae */ /* 0x000fe2000f12184a */
[----:B------:R-:W-:-:S03]  /*17510*/  IMAD.WIDE R82, R2, 0x4, R82 ;  /* 0x0000000402527825 */ /* 0x000fc600078e0252 */
[----:B------:R4:W-:Y:S01]  /*17520*/  STL.64 [R1+0x3c8], R72 ;  /* 0x0003c84801007387 */ /* 0x0009e20000100a00 */
[----:B------:R-:W-:-:S03]  /*17530*/  IMAD.WIDE R80, R2, 0x4, R80 ;  /* 0x0000000402507825 */ /* 0x000fc600078e0250 */
[----:B-1----:R-:W4:Y:S01]  /*17540*/  LDL.LU.64 R104, [R1+0x808] ;  /* 0x0008080001687983 */ /* 0x002f220000300a00 */
[----:B------:R-:W-:-:S03]  /*17550*/  IMAD.WIDE R88, R2, 0x4, R88 ;  /* 0x0000000402587825 */ /* 0x000fc600078e0258 */
[----:B------:R1:W-:Y:S04]  /*17560*/  STL.64 [R1+0x4f0], R82 ;  /* 0x0004f05201007387 */ /* 0x0003e80000100a00 */
[----:B------:R1:W-:Y:S04]  /*17570*/  STL.64 [R1+0x578], R80 ;  /* 0x0005785001007387 */ /* 0x0003e80000100a00 */
[----:B--2---:R-:W2:Y:S04]  /*17580*/  LDL.LU.64 R74, [R1+0x3c0] ;  /* 0x0003c000014a7983 */ /* 0x004ea80000300a00 */
[----:B------:R1:W-:Y:S04]  /*17590*/  STL.64 [R1+0x5e0], R88 ;  /* 0x0005e05801007387 */ /* 0x0003e80000100a00 */
[----:B------:R-:W2:Y:S04]  /*175a0*/  LDL.LU.64 R78, [R1+0x3b8] ;  /* 0x0003b800014e7983 */ /* 0x000ea80000300a00 */
[----:B---3--:R-:W3:Y:S04]  /*175b0*/  LDL.LU.64 R92, [R1+0x800] ;  /* 0x00080000015c7983 */ /* 0x008ee80000300a00 */
[----:B------:R-:W3:Y:S04]  /*175c0*/  LDL.LU.64 R12, [R1+0x7f8] ;  /* 0x0007f800010c7983 */ /* 0x000ee80000300a00 */
[----:B------:R-:W-:Y:S04]  /*175d0*/  LDGSTS.E [R9+0x6c000], desc[UR10][R72.64], !P6 ;  /* 0x6c00000048097fae */ /* 0x000fe8000f12184a */
[----:B------:R-:W-:Y:S01]  /*175e0*/  LDGSTS.E [R9+0x68004], desc[UR10][R102.64], !P2 ;  /* 0x6800400066097fae */ /* 0x000fe2000d12184a */
[----:B------:R-:W-:-:S03]  /*175f0*/  ISETP.GE.U32.AND P1, PT, R252, 0x7ffffe1d, PT ;  /* 0x7ffffe1dfc00780c */ /* 0x000fc60003f26070 */
[----:B----4-:R-:W4:Y:S04]  /*17600*/  LDL.LU.64 R72, [R1+0x3b0] ;  /* 0x0003b00001487983 */ /* 0x010f280000300a00 */
[----:B------:R-:W4:Y:S01]  /*17610*/  LDL.LU.64 R102, [R1+0x3a8] ;  /* 0x0003a80001667983 */ /* 0x000f220000300a00 */
[----:B------:R-:W-:Y:S01]  /*17620*/  VIADD R87, R87, 0xfffffe7b ;  /* 0xfffffe7b57577836 */ /* 0x000fe20000000000 */
[----:B------:R-:W-:Y:S02]  /*17630*/  IADD3 R252, R91, -0x186, RZ ;  /* 0xfffffe7a5bfc7810 */ /* 0x000fe40007ffe0ff */
[----:B------:R-:W-:Y:S02]  /*17640*/  LDGSTS.E [R9+0x6c004], desc[UR10][R82.64], !P2 ;  /* 0x6c00400052097fae */ /* 0x000fe4000d12184a */
[----:B------:R-:W-:-:S02]  /*17650*/  ISETP.GE.U32.AND P6, PT, R87, 0x7ffffe3c, PT ;  /* 0x7ffffe3c5700780c */ /* 0x000fc40003fc6070 */
[----:B------:R-:W-:Y:S01]  /*17660*/  LDGSTS.E [R9+0x68008], desc[UR10][R76.64], !P0 ;  /* 0x680080004c097fae */ /* 0x000fe2000c12184a */
[----:B------:R-:W-:-:S03]  /*17670*/  VIADD R91, R85, 0xfffffe78 ;  /* 0xfffffe78555b7836 */ /* 0x000fc60000000000 */
[----:B------:R-:W-:Y:S01]  /*17680*/  LDGSTS.E [R9+0x6c008], desc[UR10][R80.64], !P0 ;  /* 0x6c00800050097fae */ /* 0x000fe2000c12184a */
[----:B------:R-:W-:Y:S01]  /*17690*/  ISETP.GE.U32.AND P0, PT, R252, 0x7ffffe3b, PT ;  /* 0x7ffffe3bfc00780c */ /* 0x000fe20003f06070 */
[----:B------:R-:W-:Y:S01]  /*176a0*/  VIADD R142, R86, 0xfffffe79 ;  /* 0xfffffe79568e7836 */ /* 0x000fe20000000000 */
[----:B------:R-:W-:Y:S01]  /*176b0*/  IADD3 R252, R84, -0x1a5, RZ ;  /* 0xfffffe5b54fc7810 */ /* 0x000fe20007ffe0ff */
[----:B-1----:R-:W4:Y:S04]  /*176c0*/  LDL.LU.64 R82, [R1+0x7f0] ;  /* 0x0007f00001527983 */ /* 0x002f280000300a00 */
[----:B------:R1:W-:Y:S01]  /*176d0*/  LDGSTS.E [R9+0x6800c], desc[UR10][R100.64], !P1 ;  /* 0x6800c00064097fae */ /* 0x0003e2000c92184a */
[----:B------:R-:W-:-:S03]  /*176e0*/  ISETP.GE.U32.AND P3, PT, R252, 0x7ffffe1c, PT ;  /* 0x7ffffe1cfc00780c */ /* 0x000fc60003f66070 */
[----:B------:R-:W4:Y:S04]  /*176f0*/  LDL.LU.64 R76, [R1+0x7e8] ;  /* 0x0007e800014c7983 */ /* 0x000f280000300a00 */
[----:B------:R1:W-:Y:S01]  /*17700*/  LDGSTS.E [R9+0x6c00c], desc[UR10][R88.64], !P1 ;  /* 0x6c00c00058097fae */ /* 0x0003e2000c92184a */
[----:B------:R-:W-:-:S03]  /*17710*/  ISETP.GE.U32.AND P2, PT, R91, 0x7ffffe39, PT ;  /* 0x7ffffe395b00780c */ /* 0x000fc60003f46070 */
[----:B------:R-:W4:Y:S01]  /*17720*/  LDL.LU.64 R80, [R1+0x7e0] ;  /* 0x0007e00001507983 */ /* 0x000f220000300a00 */
[----:B------:R-:W-:Y:S01]  /*17730*/  VIADD R252, R90, 0xfffffe59 ;  /* 0xfffffe595afc7836 */ /* 0x000fe20000000000 */
[----:B-1----:R-:W1:Y:S02]  /*17740*/  LDC R101, c[0x0][0x230] ;  /* 0x00008c00ff657b82 */ /* 0x002e640000000800 */
[----:B------:R-:W4:Y:S01]  /*17750*/  LDL.LU.64 R86, [R1+0x3a0] ;  /* 0x0003a00001567983 */ /* 0x000f220000300a00 */
[----:B------:R-:W-:-:S03]  /*17760*/  VIADD R9, R143, 0xfffffe5a ;  /* 0xfffffe5a8f097836 */ /* 0x000fc60000000000 */
[----:B------:R-:W4:Y:S01]  /*17770*/  LDL.LU.64 R84, [R1+0x380] ;  /* 0x0003800001547983 */ /* 0x000f220000300a00 */
[----:B------:R-:W-:Y:S01]  /*17780*/  ISETP.GE.U32.AND P1, PT, R142, 0x7ffffe3a, PT ;  /* 0x7ffffe3a8e00780c */ /* 0x000fe20003f26070 */
[----:B------:R-:W1:Y:S02]  /*17790*/  LDC R100, c[0x0][0x230] ;  /* 0x00008c00ff647b82 */ /* 0x000e640000000800 */
[----:B------:R-:W4:Y:S01]  /*177a0*/  LDL.LU.64 R88, [R1] ;  /* 0x0000000001587983 */ /* 0x000f220000300a00 */
[----:B------:R-:W-:-:S03]  /*177b0*/  ISETP.GE.U32.AND P4, PT, R9, 0x7ffffe1b, PT ;  /* 0x7ffffe1b0900780c */ /* 0x000fc60003f86070 */
[----:B------:R-:W4:Y:S01]  /*177c0*/  LDL.LU.64 R90, [R1+0x3d8] ;  /* 0x0003d800015a7983 */ /* 0x000f220000300a00 */
[----:B------:R-:W-:-:S03]  /*177d0*/  IADD3 R9, R230, -0x1a8, RZ ;  /* 0xfffffe58e6097810 */ /* 0x000fc60007ffe0ff */
[----:B------:R-:W4:Y:S01]  /*177e0*/  LDL.LU.64 R142, [R1+0x398] ;  /* 0x00039800018e7983 */ /* 0x000f220000300a00 */
[----:B--2---:R-:W-:-:S05]  /*177f0*/  IMAD.WIDE R74, R2, 0x4, R74 ;  /* 0x00000004024a7825 */ /* 0x004fca00078e024a */
[----:B------:R2:W-:Y:S01]  /*17800*/  STL.64 [R1+0x140], R74 ;  /* 0x0001404a01007387 */ /* 0x0005e20000100a00 */
[----:B------:R-:W-:-:S03]  /*17810*/  IMAD.WIDE R78, R2, 0x4, R78 ;  /* 0x00000004024e7825 */ /* 0x000fc600078e024e */
[----:B------:R-:W4:Y:S04]  /*17820*/  LDL.LU.64 R230, [R1+0x378] ;  /* 0x0003780001e67983 */ /* 0x000f280000300a00 */
[----:B------:R1:W-:Y:S04]  /*17830*/  STL.64 [R1+0x148], R78 ;  /* 0x0001484e01007387 */ /* 0x0003e80000100a00 */
[----:B---3--:R-:W-:Y:S04]  /*17840*/  LDGSTS.E [R13+0x60000], desc[UR10][R74.64], !P6 ;  /* 0x600000004a0d7fae */ /* 0x008fe8000f12184a */
[----:B------:R-:W-:Y:S04]  /*17850*/  LDGSTS.E [R13+0x64000], desc[UR10][R78.64], !P6 ;  /* 0x640000004e0d7fae */ /* 0x000fe8000f12184a */
[----:B--2---:R-:W2:Y:S01]  /*17860*/  LDL.LU.64 R74, [R1+0x7d8] ;  /* 0x0007d800014a7983 */ /* 0x004ea20000300a00 */
[----:B----4-:R-:W-:-:S03]  /*17870*/  IMAD.WIDE R72, R2, 0x4, R72 ;  /* 0x0000000402487825 */ /* 0x010fc600078e0248 */
[----:B-1----:R-:W3:Y:S01]  /*17880*/  LDL.LU.64 R78, [R1+0x7d0] ;  /* 0x0007d000014e7983 */ /* 0x002ee20000300a00 */
[----:B------:R-:W-:-:S03]  /*17890*/  IMAD.WIDE R102, R2, 0x4, R102 ;  /* 0x0000000402667825 */ /* 0x000fc600078e0266 */
[----:B------:R1:W-:Y:S04]  /*178a0*/  STL.64 [R1+0x150], R72 ;  /* 0x0001504801007387 */ /* 0x0003e80000100a00 */
[----:B------:R4:W-:Y:S04]  /*178b0*/  STL.64 [R1+0x188], R102 ;  /* 0x0001886601007387 */ /* 0x0009e80000100a00 */
[----:B------:R-:W-:Y:S01]  /*178c0*/  LDGSTS.E [R13+0x60004], desc[UR10][R72.64], !P0 ;  /* 0x60004000480d7fae */ /* 0x000fe2000c12184a */
[----:B------:R-:W-:-:S03]  /*178d0*/  ISETP.GE.U32.AND P6, PT, R252, 0x7ffffe1a, PT ;  /* 0x7ffffe1afc00780c */ /* 0x000fc60003fc6070 */
[----:B-1----:R-:W3:Y:S01]  /*178e0*/  LDL.LU.64 R72, [R1+0x7c8] ;  /* 0x0007c80001487983 */ /* 0x002ee20000300a00 */
[----:B------:R-:W-:-:S03]  /*178f0*/  VIADD R252, R101, 0xfffffe77 ;  /* 0xfffffe7765fc7836 */ /* 0x000fc60000000000 */
[----:B------:R4:W-:Y:S01]  /*17900*/  LDGSTS.E [R13+0x64004], desc[UR10][R102.64], !P0 ;  /* 0x64004000660d7fae */ /* 0x0009e2000c12184a */
[----:B------:R-:W-:Y:S01]  /*17910*/  ISETP.GE.U32.AND P0, PT, R9, 0x7ffffe19, PT ;  /* 0x7ffffe190900780c */ /* 0x000fe20003f06070 */
[----:B------:R-:W-:Y:S02]  /*17920*/  VIADD R9, R100, 0xfffffe76 ;  /* 0xfffffe7664097836 */ /* 0x000fe40000000000 */
[----:B------:R-:W-:-:S04]  /*17930*/  IMAD.WIDE R76, R2, 0x4, R76 ;  /* 0x00000004024c7825 */ /* 0x000fc800078e024c */
[----:B----4-:R-:W-:-:S04]  /*17940*/  IMAD.WIDE R102, R2, 0x4, R86 ;  /* 0x0000000402667825 */ /* 0x010fc800078e0256 */
[C---:B------:R-:W-:Y:S01]  /*17950*/  IMAD.WIDE R100, R2.reuse, 0x4, R84 ;  /* 0x0000000402647825 */ /* 0x040fe200078e0254 */
[----:B------:R1:W-:Y:S03]  /*17960*/  STL.64 [R1+0x240], R102 ;  /* 0x0002406601007387 */ /* 0x0003e60000100a00 */
[C---:B------:R-:W-:Y:S01]  /*17970*/  IMAD.WIDE R86, R2.reuse, 0x4, R88 ;  /* 0x0000000402567825 */ /* 0x040fe200078e0258 */
[----:B------:R-:W-:Y:S03]  /*17980*/  STL.64 [R1+0x2b8], R100 ;  /* 0x0002b86401007387 */ /* 0x000fe60000100a00 */
[C---:B------:R-:W-:Y:S01]  /*17990*/  IMAD.WIDE R90, R2.reuse, 0x4, R90 ;  /* 0x00000004025a7825 */ /* 0x040fe200078e025a */
[----:B------:R-:W-:Y:S03]  /*179a0*/  STL.64 [R1+0x4d8], R86 ;  /* 0x0004d85601007387 */ /* 0x000fe60000100a00 */
[C---:B------:R-:W-:Y:S01]  /*179b0*/  IMAD.WIDE R142, R2.reuse, 0x4, R142 ;  /* 0x00000004028e7825 */ /* 0x040fe200078e028e */
[----:B------:R-:W-:Y:S04]  /*179c0*/  LDGSTS.E [R13+0x60008], desc[UR10][R102.64], !P1 ;  /* 0x60008000660d7fae */ /* 0x000fe8000c92184a */
[----:B------:R-:W-:Y:S04]  /*179d0*/  LDGSTS.E [R13+0x64008], desc[UR10][R90.64], !P1 ;  /* 0x640080005a0d7fae */ /* 0x000fe8000c92184a */
[----:B------:R-:W-:Y:S04]  /*179e0*/  LDGSTS.E [R13+0x6000c], desc[UR10][R100.64], !P2 ;  /* 0x6000c000640d7fae */ /* 0x000fe8000d12184a */
[----:B------:R-:W-:Y:S04]  /*179f0*/  LDGSTS.E [R13+0x6400c], desc[UR10][R142.64], !P2 ;  /* 0x6400c0008e0d7fae */ /* 0x000fe8000d12184a */
[----:B------:R-:W-:Y:S01]  /*17a00*/  LDGSTS.E [R13+0x68000], desc[UR10][R86.64], !P3 ;  /* 0x68000000560d7fae */ /* 0x000fe2000d92184a */
[----:B------:R-:W-:-:S05]  /*17a10*/  IMAD.WIDE R230, R2, 0x4, R230 ;  /* 0x0000000402e67825 */ /* 0x000fca00078e02e6 */
[----:B------:R-:W-:Y:S01]  /*17a20*/  LDGSTS.E [R13+0x6c000], desc[UR10][R230.64], !P3 ;  /* 0x6c000000e60d7fae */ /* 0x000fe2000d92184a */
[----:B--2---:R-:W-:-:S04]  /*17a30*/  IMAD.WIDE R88, R2, 0x4, R74 ;  /* 0x0000000402587825 */ /* 0x004fc800078e024a */
[----:B---3--:R-:W-:-:S04]  /*17a40*/  IMAD.WIDE R78, R2, 0x4, R78 ;  /* 0x00000004024e7825 */ /* 0x008fc800078e024e */
[----:B------:R-:W-:-:S04]  /*17a50*/  IMAD.WIDE R74, R2, 0x4, R80 ;  /* 0x00000004024a7825 */ /* 0x000fc800078e0250 */
[----:B------:R-:W-:-:S05]  /*17a60*/  IMAD.WIDE R84, R2, 0x4, R72 ;  /* 0x0000000402547825 */ /* 0x000fca00078e0248 */
[----:B------:R-:W-:Y:S04]  /*17a70*/  STL.64 [R1+0x570], R84 ;  /* 0x0005705401007387 */ /* 0x000fe80000100a00 */
[----:B------:R-:W-:Y:S04]  /*17a80*/  STL.64 [R1+0x5d8], R88 ;  /* 0x0005d85801007387 */ /* 0x000fe80000100a00 */
[----:B------:R2:W-:Y:S01]  /*17a90*/  STL.64 [R1+0x180], R90 ;  /* 0x0001805a01007387 */ /* 0x0005e20000100a00 */
[----:B------:R-:W-:-:S03]  /*17aa0*/  IMAD.WIDE R72, R2, 0x4, R82 ;  /* 0x0000000402487825 */ /* 0x000fc600078e0252 */
[----:B------:R-:W-:Y:S04]  /*17ab0*/  STL.64 [R1+0x600], R76 ;  /* 0x0006004c01007387 */ /* 0x000fe80000100a00 */
[----:B------:R3:W-:Y:S04]  /*17ac0*/  STL.64 [R1+0x290], R142 ;  /* 0x0002908e01007387 */ /* 0x0007e80000100a00 */
[----:B------:R4:W-:Y:S04]  /*17ad0*/  STL.64 [R1+0x3b0], R230 ;  /* 0x0003b0e601007387 */ /* 0x0009e80000100a00 */
[----:B-1----:R-:W4:Y:S04]  /*17ae0*/  LDL.LU.64 R102, [R1+0x7c0] ;  /* 0x0007c00001667983 */ /* 0x002f280000300a00 */
[----:B------:R-:W-:Y:S04]  /*17af0*/  STL.64 [R1+0x470], R78 ;  /* 0x0004704e01007387 */ /* 0x000fe80000100a00 */
[----:B--2---:R-:W2:Y:S04]  /*17b00*/  LDL.LU.64 R90, [R1+0x7b8] ;  /* 0x0007b800015a7983 */ /* 0x004ea80000300a00 */
[----:B------:R1:W-:Y:S04]  /*17b10*/  STL.64 [R1+0x548], R74 ;  /* 0x0005484a01007387 */ /* 0x0003e80000100a00 */
[----:B------:R-:W2:Y:S04]  /*17b20*/  LDL.LU.64 R100, [R1+0x7b0] ;  /* 0x0007b00001647983 */ /* 0x000ea80000300a00 */
[----:B------:R1:W-:Y:S04]  /*17b30*/  STL.64 [R1+0x5c0], R72 ;  /* 0x0005c04801007387 */ /* 0x0003e80000100a00 */
[----:B---3--:R-:W3:Y:S04]  /*17b40*/  LDL.LU.64 R142, [R1+0x7a8] ;  /* 0x0007a800018e7983 */ /* 0x008ee80000300a00 */
[----:B------:R-:W3:Y:S04]  /*17b50*/  LDL.LU.64 R86, [R1+0x7a0] ;  /* 0x0007a00001567983 */ /* 0x000ee80000300a00 */
[----:B------:R-:W-:Y:S04]  /*17b60*/  LDGSTS.E [R13+0x68004], desc[UR10][R84.64], !P4 ;  /* 0x68004000540d7fae */ /* 0x000fe8000e12184a */
[----:B----4-:R-:W4:Y:S04]  /*17b70*/  LDL.LU.64 R230, [R1+0x798] ;  /* 0x0007980001e67983 */ /* 0x010f280000300a00 */
[----:B------:R-:W-:Y:S04]  /*17b80*/  LDGSTS.E [R13+0x6c004], desc[UR10][R78.64], !P4 ;  /* 0x6c0040004e0d7fae */ /* 0x000fe8000e12184a */
[----:B------:R-:W4:Y:S04]  /*17b90*/  LDL.LU.64 R84, [R1+0x790] ;  /* 0x0007900001547983 */ /* 0x000f280000300a00 */
[----:B------:R-:W-:Y:S04]  /*17ba0*/  LDGSTS.E [R13+0x68008], desc[UR10][R88.64], !P6 ;  /* 0x68008000580d7fae */ /* 0x000fe8000f12184a */
[----:B------:R1:W-:Y:S04]  /*17bb0*/  LDGSTS.E [R13+0x6c008], desc[UR10][R74.64], !P6 ;  /* 0x6c0080004a0d7fae */ /* 0x0003e8000f12184a */
[----:B------:R1:W-:Y:S04]  /*17bc0*/  LDGSTS.E [R13+0x6800c], desc[UR10][R76.64], !P0 ;  /* 0x6800c0004c0d7fae */ /* 0x0003e8000c12184a */
[----:B------:R-:W4:Y:S04]  /*17bd0*/  LDL.LU.64 R88, [R1+0x788] ;  /* 0x0007880001587983 */ /* 0x000f280000300a00 */
[----:B------:R1:W-:Y:S02]  /*17be0*/  LDGSTS.E [R13+0x6c00c], desc[UR10][R72.64], !P0 ;  /* 0x6c00c000480d7fae */ /* 0x0003e4000c12184a */
[----:B-1----:R-:W1:Y:S08]  /*17bf0*/  LDC R74, c[0x0][0x230] ;  /* 0x00008c00ff4a7b82 */ /* 0x002e700000000800 */
[----:B------:R-:W1:Y:S08]  /*17c00*/  LDC R76, c[0x0][0x230] ;  /* 0x00008c00ff4c7b82 */ /* 0x000e700000000800 */
[----:B------:R-:W1:Y:S01]  /*17c10*/  LDC R77, c[0x0][0x230] ;  /* 0x00008c00ff4d7b82 */ /* 0x000e620000000800 */
[----:B------:R-:W-:-:S07]  /*17c20*/  ISETP.GE.U32.AND P0, PT, R9, 0x7ffffe37, PT ;  /* 0x7ffffe370900780c */ /* 0x000fce0003f06070 */
[----:B------:R-:W1:Y:S08]  /*17c30*/  LDC R72, c[0x0][0x230] ;  /* 0x00008c00ff487b82 */ /* 0x000e700000000800 */
[----:B------:R-:W1:Y:S02]  /*17c40*/  LDC R73, c[0x0][0x230] ;  /* 0x00008c00ff497b82 */ /* 0x000e640000000800 */
[----:B-1----:R-:W-:Y:S01]  /*17c50*/  VIADD R13, R76, 0xfffffe57 ;  /* 0xfffffe574c0d7836 */ /* 0x002fe20000000000 */
[----:B------:R-:W-:-:S05]  /*17c60*/  IADD3 R9, R77, -0x1aa, RZ ;  /* 0xfffffe564d097810 */ /* 0x000fca0007ffe0ff */
[----:B------:R-:W1:Y:S08]  /*17c70*/  LDC R76, c[0x0][0x230] ;  /* 0x00008c00ff4c7b82 */ /* 0x000e700000000800 */
[----:B------:R-:W1:Y:S01]  /*17c80*/  LDC R77, c[0x0][0x230] ;  /* 0x00008c00ff4d7b82 */ /* 0x000e620000000800 */
[----:B------:R-:W-:Y:S01]  /*17c90*/  ISETP.GE.U32.AND P6, PT, R252, 0x7ffffe38, PT ;  /* 0x7ffffe38fc00780c */ /* 0x000fe20003fc6070 */
[----:B------:R-:W-:Y:S01]  /*17ca0*/  VIADD R72, R72, 0xfffffe74 ;  /* 0xfffffe7448487836 */ /* 0x000fe20000000000 */
[----:B------:R-:W-:-:S02]  /*17cb0*/  ISETP.GE.U32.AND P3, PT, R13, 0x7ffffe18, PT ;  /* 0x7ffffe180d00780c */ /* 0x000fc40003f66070 */
[----:B------:R-:W-:Y:S02]  /*17cc0*/  ISETP.GE.U32.AND P4, PT, R9, 0x7ffffe17, PT ;  /* 0x7ffffe170900780c */ /* 0x000fe40003f86070 */
[----:B------:R-:W-:Y:S01]  /*17cd0*/  IADD3 R73, R73, -0x18b, RZ ;  /* 0xfffffe7549497810 */ /* 0x000fe20007ffe0ff */
[----:B------:R-:W4:Y:S01]  /*17ce0*/  LDC R75, c[0x0][0x230] ;  /* 0x00008c00ff4b7b82 */ /* 0x000f220000000800 */
[----:B------:R-:W-:Y:S02]  /*17cf0*/  ISETP.GE.U32.AND P2, PT, R72, 0x7ffffe35, PT ;  /* 0x7ffffe354800780c */ /* 0x000fe40003f46070 */
[----:B------:R-:W-:Y:S01]  /*17d00*/  ISETP.GE.U32.AND P1, PT, R73, 0x7ffffe36, PT ;  /* 0x7ffffe364900780c */ /* 0x000fe20003f26070 */
[----:B-1----:R-:W-:Y:S02]  /*17d10*/  VIADD R13, R76, 0xfffffe55 ;  /* 0xfffffe554c0d7836 */ /* 0x002fe40000000000 */
[----:B------:R-:W-:Y:S02]  /*17d20*/  VIADD R9, R77, 0xfffffe54 ;  /* 0xfffffe544d097836 */ /* 0x000fe40000000000 */
[----:B------:R-:W-:-:S04]  /*17d30*/  IMAD.WIDE R92, R2, 0x4, R92 ;  /* 0x00000004025c7825 */ /* 0x000fc800078e025c */
[----:B------:R-:W-:-:S04]  /*17d40*/  IMAD.WIDE R104, R2, 0x4, R104 ;  /* 0x0000000402687825 */ /* 0x000fc800078e0268 */
[----:B------:R-:W-:-:S04]  /*17d50*/  IMAD.WIDE R94, R2, 0x4, R94 ;  /* 0x00000004025e7825 */ /* 0x000fc800078e025e */
[----:B------:R-:W-:-:S04]  /*17d60*/  IMAD.WIDE R106, R2, 0x4, R106 ;  /* 0x00000004026a7825 */ /* 0x000fc800078e026a */
[----:B------:R-:W-:-:S04]  /*17d70*/  IMAD.WIDE R82, R2, 0x4, R110 ;  /* 0x0000000402527825 */ /* 0x000fc800078e026e */
[----:B------:R-:W-:-:S04]  /*17d80*/  IMAD.WIDE R102, R2, 0x4, R102 ;  /* 0x0000000402667825 */ /* 0x000fc800078e0266 */
[----:B--2---:R-:W-:-:S04]  /*17d90*/  IMAD.WIDE R90, R2, 0x4, R90 ;  /* 0x00000004025a7825 */ /* 0x004fc800078e025a */
[----:B---3--:R-:W-:-:S04]  /*17da0*/  IMAD.WIDE R72, R2, 0x4, R86 ;  /* 0x0000000402487825 */ /* 0x008fc800078e0256 */
[----:B----4-:R-:W-:-:S04]  /*17db0*/  IMAD.WIDE R76, R2, 0x4, R230 ;  /* 0x00000004024c7825 */ /* 0x010fc800078e02e6 */
[----:B------:R-:W-:-:S04]  /*17dc0*/  IMAD.WIDE R78, R2, 0x4, R84 ;  /* 0x00000004024e7825 */ /* 0x000fc800078e0254 */
[----:B------:R-:W-:-:S05]  /*17dd0*/  IMAD.WIDE R80, R2, 0x4, R88 ;  /* 0x0000000402507825 */ /* 0x000fca00078e0258 */
[----:B------:R1:W-:Y:S04]  /*17de0*/  STL.64 [R1+0x208], R80 ;  /* 0x0002085001007387 */ /* 0x0003e80000100a00 */
[----:B------:R1:W-:Y:S04]  /*17df0*/  LDGSTS.E [R15+0x60000], desc[UR10][R80.64], !P6 ;  /* 0x60000000500f7fae */ /* 0x0003e8000f12184a */
[----:B------:R2:W-:Y:S04]  /*17e00*/  STL.64 [R1+0x238], R78 ;  /* 0x0002384e01007387 */ /* 0x0005e80000100a00 */
[----:B------:R2:W-:Y:S04]  /*17e10*/  LDGSTS.E [R15+0x64000], desc[UR10][R78.64], !P6 ;  /* 0x640000004e0f7fae */ /* 0x0005e8000f12184a */
[----:B------:R3:W-:Y:S01]  /*17e20*/  STL.64 [R1+0x268], R76 ;  /* 0x0002684c01007387 */ /* 0x0007e20000100a00 */
[C---:B------:R-:W-:Y:S01]  /*17e30*/  IMAD.WIDE R142, R2.reuse, 0x4, R142 ;  /* 0x00000004028e7825 */ /* 0x040fe200078e028e */
[----:B-1----:R-:W1:Y:S02]  /*17e40*/  LDC R80, c[0x0][0x230] ;  /* 0x00008c00ff507b82 */ /* 0x002e640000000800 */
[----:B------:R3:W-:Y:S04]  /*17e50*/  LDGSTS.E [R15+0x60004], desc[UR10][R76.64], !P0 ;  /* 0x600040004c0f7fae */ /* 0x0007e8000c12184a */
[----:B------:R4:W-:Y:S02]  /*17e60*/  STL.64 [R1+0x288], R72 ;  /* 0x0002884801007387 */ /* 0x0009e40000100a00 */
[----:B--2---:R-:W2:Y:S02]  /*17e70*/  LDC R78, c[0x0][0x230] ;  /* 0x00008c00ff4e7b82 */ /* 0x004ea40000000800 */
[----:B------:R4:W-:Y:S06]  /*17e80*/  LDGSTS.E [R15+0x64004], desc[UR10][R72.64], !P0 ;  /* 0x64004000480f7fae */ /* 0x0009ec000c12184a */
[----:B---3--:R-:W3:Y:S01]  /*17e90*/  LDC R76, c[0x0][0x230] ;  /* 0x00008c00ff4c7b82 */ /* 0x008ee20000000800 */
[----:B------:R-:W-:Y:S01]  /*17ea0*/  ISETP.GE.U32.AND P6, PT, R13, 0x7ffffe16, PT ;  /* 0x7ffffe160d00780c */ /* 0x000fe20003fc6070 */
[----:B------:R-:W-:-:S06]  /*17eb0*/  IMAD.WIDE R100, R2, 0x4, R100 ;  /* 0x0000000402647825 */ /* 0x000fcc00078e0264 */
[----:B----4-:R-:W4:Y:S01]  /*17ec0*/  LDC R72, c[0x0][0x230] ;  /* 0x00008c00ff487b82 */ /* 0x010f220000000800 */
[----:B------:R-:W-:Y:S01]  /*17ed0*/  ISETP.GE.U32.AND P0, PT, R9, 0x7ffffe15, PT ;  /* 0x7ffffe150900780c */ /* 0x000fe20003f06070 */
[----:B------:R-:W-:Y:S01]  /*17ee0*/  LDGSTS.E [R15+0x60008], desc[UR10][R142.64], !P1 ;  /* 0x600080008e0f7fae */ /* 0x000fe2000c92184a */
[----:B------:R-:W-:-:S03]  /*17ef0*/  IMAD.WIDE R88, R2, 0x4, R96 ;  /* 0x0000000402587825 */ /* 0x000fc600078e0260 */
[----:B------:R-:W-:Y:S02]  /*17f00*/  LDGSTS.E [R15+0x64008], desc[UR10][R100.64], !P1 ;  /* 0x64008000640f7fae */ /* 0x000fe4000c92184a */
[----:B------:R-:W1:Y:S02]  /*17f10*/  LDC R77, c[0x0][0x230] ;  /* 0x00008c00ff4d7b82 */ /* 0x000e640000000800 */
[----:B------:R-:W-:Y:S06]  /*17f20*/  LDGSTS.E [R15+0x6000c], desc[UR10][R90.64], !P2 ;  /* 0x6000c0005a0f7fae */ /* 0x000fec000d12184a */
[----:B------:R-:W3:Y:S01]  /*17f30*/  LDC R79, c[0x0][0x230] ;  /* 0x00008c00ff4f7b82 */ /* 0x000ee20000000800 */
[----:B------:R-:W-:Y:S01]  /*17f40*/  LDGSTS.E [R15+0x6400c], desc[UR10][R102.64], !P2 ;  /* 0x6400c000660f7fae */ /* 0x000fe2000d12184a */
[----:B------:R-:W-:Y:S01]  /*17f50*/  IMAD.WIDE R86, R2, 0x4, R108 ;  /* 0x0000000402567825 */ /* 0x000fe200078e026c */
[----:B------:R-:W-:-:S02]  /*17f60*/  IADD3 R13, R74, -0x18d, RZ ;  /* 0xfffffe734a0d7810 */ /* 0x000fc40007ffe0ff */
[----:B------:R-:W-:Y:S01]  /*17f70*/  LDGSTS.E [R15+0x68000], desc[UR10][R92.64], !P3 ;  /* 0x680000005c0f7fae */ /* 0x000fe2000d92184a */
[----:B------:R-:W-:Y:S02]  /*17f80*/  IMAD.WIDE R84, R2, 0x4, R98 ;  /* 0x0000000402547825 */ /* 0x000fe400078e0262 */
[----:B------:R-:W3:Y:S01]  /*17f90*/  LDC R73, c[0x0][0x230] ;  /* 0x00008c00ff497b82 */ /* 0x000ee20000000800 */
[----:B------:R-:W-:Y:S01]  /*17fa0*/  LDGSTS.E [R15+0x6c000], desc[UR10][R104.64], !P3 ;  /* 0x6c000000680f7fae */ /* 0x000fe2000d92184a */
[----:B------:R-:W-:-:S03]  /*17fb0*/  VIADD R9, R75, 0xfffffe72 ;  /* 0xfffffe724b097836 */ /* 0x000fc60000000000 */
[----:B------:R-:W-:Y:S04]  /*17fc0*/  LDGSTS.E [R15+0x68004], desc[UR10][R94.64], !P4 ;  /* 0x680040005e0f7fae */ /* 0x000fe8000e12184a */
[----:B------:R-:W-:Y:S01]  /*17fd0*/  STL.64 [R1+0x2a8], R142 ;  /* 0x0002a88e01007387 */ /* 0x000fe20000100a00 */
[----:B----4-:R-:W-:Y:S01]  /*17fe0*/  VIADD R72, R72, 0xfffffe71 ;  /* 0xfffffe7148487836 */ /* 0x010fe20000000000 */
[----:B------:R-:W4:Y:S02]  /*17ff0*/  LDC R74, c[0x0][0x230] ;  /* 0x00008c00ff4a7b82 */ /* 0x000f240000000800 */
[----:B------:R-:W-:Y:S04]  /*18000*/  LDGSTS.E [R15+0x6c004], desc[UR10][R106.64], !P4 ;  /* 0x6c0040006a0f7fae */ /* 0x000fe8000e12184a */
[----:B------:R-:W-:Y:S02]  /*18010*/  LDGSTS.E [R15+0x68008], desc[UR10][R88.64], !P6 ;  /* 0x68008000580f7fae */ /* 0x000fe4000f12184a */
[----:B------:R-:W4:Y:S02]  /*18020*/  LDC R75, c[0x0][0x230] ;  /* 0x00008c00ff4b7b82 */ /* 0x000f240000000800 */
[----:B------:R-:W-:Y:S04]  /*18030*/  STL.64 [R1+0x2d0], R90 ;  /* 0x0002d05a01007387 */ /* 0x000fe80000100a00 */
[----:B------:R-:W-:Y:S01]  /*18040*/  LDGSTS.E [R15+0x6c008], desc[UR10][R86.64], !P6 ;  /* 0x6c008000560f7fae */ /* 0x000fe2000f12184a */
[----:B------:R-:W-:-:S03]  /*18050*/  ISETP.GE.U32.AND P6, PT, R13, 0x7ffffe34, PT ;  /* 0x7ffffe340d00780c */ /* 0x000fc60003fc6070 */
[----:B------:R-:W-:Y:S04]  /*18060*/  STL.64 [R1+0x468], R92 ;  /* 0x0004685c01007387 */ /* 0x000fe80000100a00 */
[----:B------:R-:W-:Y:S04]  /*18070*/  LDGSTS.E [R15+0x6800c], desc[UR10][R84.64], !P0 ;  /* 0x6800c000540f7fae */ /* 0x000fe8000c12184a */
[----:B------:R-:W-:Y:S04]  /*18080*/  STL.64 [R1+0x540], R94 ;  /* 0x0005405e01007387 */ /* 0x000fe80000100a00 */
[----:B------:R3:W-:Y:S01]  /*18090*/  LDGSTS.E [R15+0x6c00c], desc[UR10][R82.64], !P0 ;  /* 0x6c00c000520f7fae */ /* 0x0007e2000c12184a */
[----:B------:R-:W-:-:S03]  /*180a0*/  ISETP.GE.U32.AND P0, PT, R9, 0x7ffffe33, PT ;  /* 0x7ffffe330900780c */ /* 0x000fc60003f06070 */
[----:B------:R3:W-:Y:S01]  /*180b0*/  STL.64 [R1+0x5b8], R88 ;  /* 0x0005b85801007387 */ /* 0x0007e20000100a00 */
[----:B-1----:R-:W-:Y:S01]  /*180c0*/  VIADD R13, R77, 0xfffffe53 ;  /* 0xfffffe534d0d7836 */ /* 0x002fe20000000000 */
[----:B------:R-:W-:Y:S01]  /*180d0*/  ISETP.GE.U32.AND P1, PT, R72, 0x7ffffe32, PT ;  /* 0x7ffffe324800780c */ /* 0x000fe20003f26070 */
[----:B--2---:R-:W-:Y:S01]  /*180e0*/  VIADD R9, R78, 0xfffffe52 ;  /* 0xfffffe524e097836 */ /* 0x004fe20000000000 */
[----:B------:R-:W-:Y:S01]  /*180f0*/  STL.64 [R1+0x200], R100 ;  /* 0x0002006401007387 */ /* 0x000fe20000100a00 */
[----:B------:R-:W1:Y:S01]  /*18100*/  LDC R77, c[0x0][0x230] ;  /* 0x00008c00ff4d7b82 */ /* 0x000e620000000800 */
[----:B---3--:R-:W-:Y:S02]  /*18110*/  IADD3 R15, R76, -0x190, RZ ;  /* 0xfffffe704c0f7810 */ /* 0x008fe40007ffe0ff */
[----:B------:R2:W-:Y:S04]  /*18120*/  STL.64 [R1+0x5f8], R84 ;  /* 0x0005f85401007387 */ /* 0x0005e80000100a00 */
[----:B------:R3:W-:Y:S01]  /*18130*/  STL.64 [R1+0x280], R102 ;  /* 0x0002806601007387 */ /* 0x0007e20000100a00 */
[----:B------:R-:W-:Y:S01]  /*18140*/  ISETP.GE.U32.AND P2, PT, R15, 0x7ffffe31, PT ;  /* 0x7ffffe310f00780c */ /* 0x000fe20003f46070 */
[----:B------:R-:W-:Y:S01]  /*18150*/  IMAD.WIDE R88, R2, 0x4, R116 ;  /* 0x0000000402587825 */ /* 0x000fe200078e0274 */
[----:B------:R-:W1:Y:S01]  /*18160*/  LDC R15, c[0x0][0x230] ;  /* 0x00008c00ff0f7b82 */ /* 0x000e620000000800 */
[----:B------:R-:W-:Y:S01]  /*18170*/  STL.64 [R1+0x388], R104 ;  /* 0x0003886801007387 */ /* 0x000fe20000100a00 */
[----:B------:R-:W-:-:S03]  /*18180*/  ISETP.GE.U32.AND P3, PT, R13, 0x7ffffe14, PT ;  /* 0x7ffffe140d00780c */ /* 0x000fc60003f66070 */
[----:B------:R-:W-:Y:S01]  /*18190*/  STL.64 [R1+0x408], R106 ;  /* 0x0004086a01007387 */ /* 0x000fe20000100a00 */
[----:B--2---:R-:W-:Y:S01]  /*181a0*/  IMAD.WIDE R84, R2, 0x4, R228 ;  /* 0x0000000402547825 */ /* 0x004fe200078e02e4 */
[----:B------:R-:W-:Y:S01]  /*181b0*/  ISETP.GE.U32.AND P4, PT, R9, 0x7ffffe13, PT ;  /* 0x7ffffe130900780c */ /* 0x000fe20003f86070 */
[----:B------:R-:W2:Y:S01]  /*181c0*/  LDC R76, c[0x0][0x230] ;  /* 0x00008c00ff4c7b82 */ /* 0x000ea20000000800 */
[----:B------:R4:W-:Y:S01]  /*181d0*/  STL.64 [R1+0x518], R86 ;  /* 0x0005185601007387 */ /* 0x0009e20000100a00 */
[----:B------:R-:W-:Y:S01]  /*181e0*/  IADD3 R13, R79, -0x1af, RZ ;  /* 0xfffffe514f0d7810 */ /* 0x000fe20007ffe0ff */
[----:B------:R-:W-:Y:S02]  /*181f0*/  VIADD R9, R80, 0xfffffe50 ;  /* 0xfffffe5050097836 */ /* 0x000fe40000000000 */
[----:B------:R4:W-:Y:S01]  /*18200*/  STL.64 [R1+0x598], R82 ;  /* 0x0005985201007387 */ /* 0x0009e20000100a00 */
[C---:B---3--:R-:W-:Y:S02]  /*18210*/  IMAD.WIDE R102, R2.reuse, 0x4, R172 ;  /* 0x0000000402667825 */ /* 0x048fe400078e02ac */
[----:B------:R-:W3:Y:S01]  /*18220*/  LDC R78, c[0x0][0x230] ;  /* 0x00008c00ff4e7b82 */ /* 0x000ee20000000800 */
[----:B------:R1:W-:Y:S01]  /*18230*/  LDGSTS.E [R16+0x60000], desc[UR10][R88.64], !P6 ;  /* 0x6000000058107fae */ /* 0x0003e2000f12184a */
[----:B----4-:R-:W-:-:S06]  /*18240*/  IMAD.WIDE R86, R2, 0x4, R112 ;  /* 0x0000000402567825 */ /* 0x010fcc00078e0270 */
[----:B------:R-:W4:Y:S01]  /*18250*/  LDC R79, c[0x0][0x230] ;  /* 0x00008c00ff4f7b82 */ /* 0x000f220000000800 */
[C---:B------:R-:W-:Y:S01]  /*18260*/  IMAD.WIDE R82, R2.reuse, 0x4, R114 ;  /* 0x0000000402527825 */ /* 0x040fe200078e0272 */
[----:B------:R1:W-:Y:S01]  /*18270*/  LDGSTS.E [R16+0x64000], desc[UR10][R86.64], !P6 ;  /* 0x6400000056107fae */ /* 0x0003e2000f12184a */
[----:B------:R-:W-:Y:S02]  /*18280*/  ISETP.GE.U32.AND P6, PT, R13, 0x7ffffe12, PT ;  /* 0x7ffffe120d00780c */ /* 0x000fe40003fc6070 */
[C---:B------:R-:W-:Y:S01]  /*18290*/  IMAD.WIDE R100, R2.reuse, 0x4, R128 ;  /* 0x0000000402647825 */ /* 0x040fe200078e0280 */
[----:B------:R2:W-:Y:S02]  /*182a0*/  LDGSTS.E [R16+0x60004], desc[UR10][R84.64], !P0 ;  /* 0x6000400054107fae */ /* 0x0005e4000c12184a */
[----:B------:R-:W4:Y:S01]  /*182b0*/  LDC R72, c[0x0][0x230] ;  /* 0x00008c00ff487b82 */ /* 0x000f220000000800 */
[----:B------:R-:W-:Y:S01]  /*182c0*/  IMAD.WIDE R98, R2, 0x4, R118 ;  /* 0x0000000402627825 */ /* 0x000fe200078e0276 */
[----:B------:R2:W-:Y:S01]  /*182d0*/  LDGSTS.E [R16+0x64004], desc[UR10][R82.64], !P0 ;  /* 0x6400400052107fae */ /* 0x0005e2000c12184a */
[----:B------:R-:W-:-:S02]  /*182e0*/  ISETP.GE.U32.AND P0, PT, R9, 0x7ffffe11, PT ;  /* 0x7ffffe110900780c */ /* 0x000fc40003f06070 */
[C---:B------:R-:W-:Y:S01]  /*182f0*/  IMAD.WIDE R96, R2.reuse, 0x4, R130 ;  /* 0x0000000402607825 */ /* 0x040fe200078e0282 */
[----:B------:R-:W-:Y:S03]  /*18300*/  LDGSTS.E [R16+0x60008], desc[UR10][R102.64], !P1 ;  /* 0x6000800066107fae */ /* 0x000fe6000c92184a */
[C---:B------:R-:W-:Y:S01]  /*18310*/  IMAD.WIDE R94, R2.reuse, 0x4, R120 ;  /* 0x00000004025e7825 */ /* 0x040fe200078e0278 */
[----:B------:R1:W-:Y:S03]  /*18320*/  STL.64 [R1+0x170], R88 ;  /* 0x0001705801007387 */ /* 0x0003e60000100a00 */
[C---:B------:R-:W-:Y:S01]  /*18330*/  IMAD.WIDE R92, R2.reuse, 0x4, R132 ;  /* 0x00000004025c7825 */ /* 0x040fe200078e0284 */
[----:B------:R-:W-:Y:S03]  /*18340*/  LDGSTS.E [R16+0x64008], desc[UR10][R100.64], !P1 ;  /* 0x6400800064107fae */ /* 0x000fe6000c92184a */
[C---:B------:R-:W-:Y:S01]  /*18350*/  IMAD.WIDE R90, R2.reuse, 0x4, R122 ;  /* 0x00000004025a7825 */ /* 0x040fe200078e027a */
[----:B------:R2:W-:Y:S03]  /*18360*/  STL.64 [R1+0x1c0], R86 ;  /* 0x0001c05601007387 */ /* 0x0005e60000100a00 */
[----:B-1----:R-:W-:Y:S01]  /*18370*/  IMAD.WIDE R88, R2, 0x4, R134 ;  /* 0x0000000402587825 */ /* 0x002fe200078e0286 */
[----:B------:R-:W-:Y:S04]  /*18380*/  LDGSTS.E [R16+0x6000c], desc[UR10][R98.64], !P2 ;  /* 0x6000c00062107fae */ /* 0x000fe8000d12184a */
[----:B------:R1:W-:Y:S01]  /*18390*/  STL.64 [R1+0x230], R84 ;  /* 0x0002305401007387 */ /* 0x0003e20000100a00 */
[----:B------:R-:W-:-:S02]  /*183a0*/  VIADD R13, R73, 0xfffffe6f ;  /* 0xfffffe6f490d7836 */ /* 0x000fc40000000000 */
[C---:B--2---:R-:W-:Y:S01]  /*183b0*/  IMAD.WIDE R86, R2.reuse, 0x4, R124 ;  /* 0x0000000402567825 */ /* 0x044fe200078e027c */
[----:B------:R-:W-:Y:S03]  /*183c0*/  LDGSTS.E [R16+0x6400c], desc[UR10][R96.64], !P2 ;  /* 0x6400c00060107fae */ /* 0x000fe6000d12184a */
[----:B------:R-:W-:Y:S01]  /*183d0*/  IMAD.WIDE R80, R2, 0x4, R138 ;  /* 0x0000000402507825 */ /* 0x000fe200078e028a */
[----:B------:R2:W-:Y:S01]  /*183e0*/  STL.64 [R1+0x260], R82 ;  /* 0x0002605201007387 */ /* 0x0005e20000100a00 */
[----:B------:R-:W-:Y:S01]  /*183f0*/  IADD3 R9, R74, -0x192, RZ ;  /* 0xfffffe6e4a097810 */ /* 0x000fe20007ffe0ff */
[----:B------:R-:W4:Y:S01]  /*18400*/  LDC R73, c[0x0][0x230] ;  /* 0x00008c00ff497b82 */ /* 0x000f220000000800 */
[C---:B-1----:R-:W-:Y:S01]  /*18410*/  IMAD.WIDE R84, R2.reuse, 0x4, R136 ;  /* 0x0000000402547825 */ /* 0x042fe200078e0288 */
[----:B------:R-:W-:Y:S04]  /*18420*/  LDGSTS.E [R16+0x68000], desc[UR10][R94.64], !P3 ;  /* 0x680000005e107fae */ /* 0x000fe8000d92184a */
[----:B------:R-:W-:Y:S02]  /*18430*/  LDGSTS.E [R16+0x6c000], desc[UR10][R92.64], !P3 ;  /* 0x6c0000005c107fae */ /* 0x000fe4000d92184a */
[----:B------:R-:W1:Y:S01]  /*18440*/  LDC R74, c[0x0][0x230] ;  /* 0x00008c00ff4a7b82 */ /* 0x000e620000000800 */
[----:B--2---:R-:W-:Y:S01]  /*18450*/  IMAD.WIDE R82, R2, 0x4, R126 ;  /* 0x0000000402527825 */ /* 0x004fe200078e027e */
[----:B------:R-:W-:Y:S04]  /*18460*/  LDGSTS.E [R16+0x68004], desc[UR10][R90.64], !P4 ;  /* 0x680040005a107fae */ /* 0x000fe8000e12184a */
[----:B------:R-:W-:Y:S04]  /*18470*/  LDGSTS.E [R16+0x6c004], desc[UR10][R88.64], !P4 ;  /* 0x6c00400058107fae */ /* 0x000fe8000e12184a */
[----:B------:R-:W-:Y:S04]  /*18480*/  STL.64 [R1+0x278], R102 ;  /* 0x0002786601007387 */ /* 0x000fe80000100a00 */
[----:B------:R-:W-:Y:S04]  /*18490*/  LDGSTS.E [R16+0x68008], desc[UR10][R86.64], !P6 ;  /* 0x6800800056107fae */ /* 0x000fe8000f12184a */
        /* <DEDUP_REMOVED lines=9> */
[----:B------:R-:W-:Y:S01]  /*18530*/  IADD3 R13, R76, -0x1b1, RZ ;  /* 0xfffffe4f4c0d7810 */ /* 0x000fe20007ffe0ff */
[----:B------:R-:W-:Y:S01]  /*18540*/  VIADD R9, R77, 0xfffffe4e ;  /* 0xfffffe4e4d097836 */ /* 0x000fe20000000000 */
[----:B------:R-:W1:Y:S01]  /*18550*/  LDC R76, c[0x0][0x230] ;  /* 0x00008c00ff4c7b82 */ /* 0x000e620000000800 */
[----:B------:R-:W-:Y:S01]  /*18560*/  STL.64 [R1+0x168], R100 ;  /* 0x0001686401007387 */ /* 0x000fe20000100a00 */
[----:B--2---:R-:W-:-:S03]  /*18570*/  VIADD R16, R15, 0xfffffe6d ;  /* 0xfffffe6d0f107836 */ /* 0x004fc60000000000 */
[----:B------:R2:W-:Y:S01]  /*18580*/  STL.64 [R1+0x5e8], R82 ;  /* 0x0005e85201007387 */ /* 0x0005e20000100a00 */
[----:B------:R-:W-:Y:S01]  /*18590*/  VIADD R15, R75, 0xfffffe6c ;  /* 0xfffffe6c4b0f7836 */ /* 0x000fe20000000000 */
[----:B------:R-:W-:Y:S01]  /*185a0*/  ISETP.GE.U32.AND P3, PT, R13, 0x7ffffe10, PT ;  /* 0x7ffffe100d00780c */ /* 0x000fe20003f66070 */
[----:B---3--:R-:W-:Y:S01]  /*185b0*/  IMAD.WIDE R86, R2, 0x4, R146 ;  /* 0x0000000402567825 */ /* 0x008fe200078e0292 */
[----:B------:R-:W-:Y:S01]  /*185c0*/  STL.64 [R1+0x258], R96 ;  /* 0x0002586001007387 */ /* 0x000fe20000100a00 */
[----:B------:R-:W-:Y:S01]  /*185d0*/  ISETP.GE.U32.AND P1, PT, R16, 0x7ffffe2e, PT ;  /* 0x7ffffe2e1000780c */ /* 0x000fe20003f26070 */
[----:B------:R-:W3:Y:S02]  /*185e0*/  LDC R75, c[0x0][0x230] ;  /* 0x00008c00ff4b7b82 */ /* 0x000ee40000000800 */
[----:B------:R-:W-:Y:S01]  /*185f0*/  STL.64 [R1+0x380], R92 ;  /* 0x0003805c01007387 */ /* 0x000fe20000100a00 */
[----:B------:R-:W-:-:S03]  /*18600*/  ISETP.GE.U32.AND P2, PT, R15, 0x7ffffe2d, PT ;  /* 0x7ffffe2d0f00780c */ /* 0x000fc60003f46070 */
[----:B------:R-:W-:Y:S01]  /*18610*/  STL.64 [R1+0x3c0], R88 ;  /* 0x0003c05801007387 */ /* 0x000fe20000100a00 */
[----:B------:R-:W-:Y:S01]  /*18620*/  VIADD R13, R78, 0xfffffe4d ;  /* 0xfffffe4d4e0d7836 */ /* 0x000fe20000000000 */
[----:B------:R-:W1:Y:S02]  /*18630*/  LDC R16, c[0x0][0x230] ;  /* 0x00008c00ff107b82 */ /* 0x000e640000000800 */
[----:B------:R4:W-:Y:S01]  /*18640*/  STL.64 [R1+0x4d0], R84 ;  /* 0x0004d05401007387 */ /* 0x0009e20000100a00 */
[C---:B--2---:R-:W-:Y:S01]  /*18650*/  IMAD.WIDE R82, R2.reuse, 0x4, R226 ;  /* 0x0000000402527825 */ /* 0x044fe200078e02e2 */
[----:B------:R-:W-:Y:S02]  /*18660*/  ISETP.GE.U32.AND P4, PT, R9, 0x7ffffe0f, PT ;  /* 0x7ffffe0f0900780c */ /* 0x000fe40003f86070 */
[----:B------:R2:W-:Y:S02]  /*18670*/  STL.64 [R1+0x568], R80 ;  /* 0x0005685001007387 */ /* 0x0005e40000100a00 */
[----:B------:R-:W3:Y:S01]  /*18680*/  LDC R15, c[0x0][0x230] ;  /* 0x00008c00ff0f7b82 */ /* 0x000ee20000000800 */
[----:B----4-:R-:W-:Y:S01]  /*18690*/  IADD3 R9, R79, -0x1b4, RZ ;  /* 0xfffffe4c4f097810 */ /* 0x010fe20007ffe0ff */
[----:B------:R4:W-:Y:S01]  /*186a0*/  LDGSTS.E [R17+0x60000], desc[UR10][R86.64], !P6 ;  /* 0x6000000056117fae */ /* 0x0009e2000f12184a */
[----:B------:R-:W-:-:S05]  /*186b0*/  IMAD.WIDE R84, R2, 0x4, R140 ;  /* 0x0000000402547825 */ /* 0x000fca00078e028c */
[----:B------:R-:W3:Y:S01]  /*186c0*/  LDC R77, c[0x0][0x230] ;  /* 0x00008c00ff4d7b82 */ /* 0x000ee20000000800 */
[C---:B--2---:R-:W-:Y:S01]  /*186d0*/  IMAD.WIDE R80, R2.reuse, 0x4, R144 ;  /* 0x0000000402507825 */ /* 0x044fe200078e0290 */
[----:B------:R2:W-:Y:S01]  /*186e0*/  LDGSTS.E [R17+0x64000], desc[UR10][R84.64], !P6 ;  /* 0x6400000054117fae */ /* 0x0005e2000f12184a */
[----:B------:R-:W-:Y:S02]  /*186f0*/  ISETP.GE.U32.AND P6, PT, R13, 0x7ffffe0e, PT ;  /* 0x7ffffe0e0d00780c */ /* 0x000fe40003fc6070 */
[C---:B------:R-:W-:Y:S01]  /*18700*/  IMAD.WIDE R100, R2.reuse, 0x4, R202 ;  /* 0x0000000402647825 */ /* 0x040fe200078e02ca */
[----:B------:R1:W-:Y:S03]  /*18710*/  LDGSTS.E [R17+0x60004], desc[UR10][R82.64], !P0 ;  /* 0x6000400052117fae */ /* 0x0003e6000c12184a */
[----:B------:R-:W-:Y:S01]  /*18720*/  IMAD.WIDE R98, R2, 0x4, R158 ;  /* 0x0000000402627825 */ /* 0x000fe200078e029e */
[----:B------:R1:W-:Y:S01]  /*18730*/  LDGSTS.E [R17+0x64004], desc[UR10][R80.64], !P0 ;  /* 0x6400400050117fae */ /* 0x0003e2000c12184a */
[----:B------:R-:W-:-:S02]  /*18740*/  ISETP.GE.U32.AND P0, PT, R9, 0x7ffffe0d, PT ;  /* 0x7ffffe0d0900780c */ /* 0x000fc40003f06070 */
[C---:B------:R-:W-:Y:S01]  /*18750*/  IMAD.WIDE R96, R2.reuse, 0x4, R148 ;  /* 0x0000000402607825 */ /* 0x040fe200078e0294 */
[----:B------:R3:W-:Y:S03]  /*18760*/  LDGSTS.E [R17+0x60008], desc[UR10][R100.64], !P1 ;  /* 0x6000800064117fae */ /* 0x0007e6000c92184a */
[C---:B------:R-:W-:Y:S01]  /*18770*/  IMAD.WIDE R94, R2.reuse, 0x4, R160 ;  /* 0x00000004025e7825 */ /* 0x040fe200078e02a0 */
[----:B------:R4:W-:Y:S03]  /*18780*/  STL.64 [R1+0x158], R86 ;  /* 0x0001585601007387 */ /* 0x0009e60000100a00 */
[C---:B------:R-:W-:Y:S01]  /*18790*/  IMAD.WIDE R92, R2.reuse, 0x4, R150 ;  /* 0x00000004025c7825 */ /* 0x040fe200078e0296 */
[----:B------:R-:W-:Y:S03]  /*187a0*/  LDGSTS.E [R17+0x64008], desc[UR10][R98.64], !P1 ;  /* 0x6400800062117fae */ /* 0x000fe6000c92184a */
[C---:B------:R-:W-:Y:S01]  /*187b0*/  IMAD.WIDE R90, R2.reuse, 0x4, R162 ;  /* 0x00000004025a7825 */ /* 0x040fe200078e02a2 */
[----:B------:R2:W-:Y:S03]  /*187c0*/  STL.64 [R1+0x160], R84 ;  /* 0x0001605401007387 */ /* 0x0005e60000100a00 */
[C---:B------:R-:W-:Y:S01]  /*187d0*/  IMAD.WIDE R88, R2.reuse, 0x4, R152 ;  /* 0x0000000402587825 */ /* 0x040fe200078e0298 */
[----:B------:R3:W-:Y:S03]  /*187e0*/  LDGSTS.E [R17+0x6000c], desc[UR10][R96.64], !P2 ;  /* 0x6000c00060117fae */ /* 0x0007e6000d12184a */
[C---:B----4-:R-:W-:Y:S01]  /*187f0*/  IMAD.WIDE R86, R2.reuse, 0x4, R164 ;  /* 0x0000000402567825 */ /* 0x050fe200078e02a4 */
[----:B------:R4:W-:Y:S03]  /*18800*/  STL.64 [R1+0x1b0], R82 ;  /* 0x0001b05201007387 */ /* 0x0009e60000100a00 */
[----:B--2---:R-:W-:Y:S01]  /*18810*/  IMAD.WIDE R84, R2, 0x4, R154 ;  /* 0x0000000402547825 */ /* 0x004fe200078e029a */
[----:B------:R-:W-:Y:S03]  /*18820*/  LDGSTS.E [R17+0x6400c], desc[UR10][R94.64], !P2 ;  /* 0x6400c0005e117fae */ /* 0x000fe6000d12184a */
[----:B------:R-:W-:Y:S01]  /*18830*/  VIADD R13, R72, 0xfffffe6b ;  /* 0xfffffe6b480d7836 */ /* 0x000fe20000000000 */
[----:B------:R2:W-:Y:S01]  /*18840*/  LDGSTS.E [R17+0x68000], desc[UR10][R92.64], !P3 ;  /* 0x680000005c117fae */ /* 0x0005e2000d92184a */
[----:B------:R-:W-:Y:S01]  /*18850*/  IMAD.WIDE R78, R2, 0x4, R168 ;  /* 0x00000004024e7825 */ /* 0x000fe200078e02a8 */
[----:B-1----:R-:W-:Y:S01]  /*18860*/  IADD3 R16, R16, -0x197, RZ ;  /* 0xfffffe6910107810 */ /* 0x002fe20007ffe0ff */
[----:B------:R-:W1:Y:S01]  /*18870*/  LDC R72, c[0x0][0x230] ;  /* 0x00008c00ff487b82 */ /* 0x000e620000000800 */
[----:B------:R3:W-:Y:S01]  /*18880*/  STL.64 [R1+0x228], R80 ;  /* 0x0002285001007387 */ /* 0x0007e20000100a00 */
[----:B----4-:R-:W-:-:S03]  /*18890*/  IMAD.WIDE R82, R2, 0x4, R166 ;  /* 0x0000000402527825 */ /* 0x010fc600078e02a6 */
[----:B------:R-:W-:Y:S04]  /*188a0*/  LDGSTS.E [R17+0x6c000], desc[UR10][R90.64], !P3 ;  /* 0x6c0000005a117fae */ /* 0x000fe8000d92184a */
[----:B------:R-:W-:Y:S01]  /*188b0*/  LDGSTS.E [R17+0x68004], desc[UR10][R88.64], !P4 ;  /* 0x6800400058117fae */ /* 0x000fe2000e12184a */
[----:B---3--:R-:W-:-:S03]  /*188c0*/  IMAD.WIDE R80, R2, 0x4, R156 ;  /* 0x0000000402507825 */ /* 0x008fc600078e029c */
[----:B------:R-:W-:Y:S04]  /*188d0*/  LDGSTS.E [R17+0x6c004], desc[UR10][R86.64], !P4 ;  /* 0x6c00400056117fae */ /* 0x000fe8000e12184a */
[----:B------:R3:W-:Y:S01]  /*188e0*/  STL.64 [R1+0x250], R100 ;  /* 0x0002506401007387 */ /* 0x0007e20000100a00 */
[----:B------:R-:W-:Y:S02]  /*188f0*/  VIADD R9, R73, 0xfffffe6a ;  /* 0xfffffe6a49097836 */ /* 0x000fe40000000000 */
[----:B------:R-:W-:Y:S01]  /*18900*/  VIADD R15, R15, 0xfffffe68 ;  /* 0xfffffe680f0f7836 */ /* 0x000fe20000000000 */
[----:B------:R-:W-:Y:S01]  /*18910*/  LDGSTS.E [R17+0x68008], desc[UR10][R84.64], !P6 ;  /* 0x6800800054117fae */ /* 0x000fe2000f12184a */
[----:B------:R-:W-:Y:S01]  /*18920*/  ISETP.GE.U32.AND P1, PT, R16, 0x7ffffe2a, PT ;  /* 0x7ffffe2a1000780c */ /* 0x000fe20003f26070 */
[C---:B------:R-:W-:Y:S01]  /*18930*/  IMAD.WIDE R104, R2.reuse, 0x4, R220 ;  /* 0x0000000402687825 */ /* 0x040fe200078e02dc */
[----:B------:R-:W4:Y:S01]  /*18940*/  LDC R16, c[0x0][0x230] ;  /* 0x00008c00ff107b82 */ /* 0x000f220000000800 */
[----:B------:R2:W-:Y:S04]  /*18950*/  STL.64 [R1+0x2b0], R96 ;  /* 0x0002b06001007387 */ /* 0x0005e80000100a00 */
[----:B------:R-:W-:Y:S01]  /*18960*/  LDGSTS.E [R17+0x6c008], desc[UR10][R82.64], !P6 ;  /* 0x6c00800052117fae */ /* 0x000fe2000f12184a */
[----:B------:R-:W-:Y:S01]  /*18970*/  ISETP.GE.U32.AND P6, PT, R13, 0x7ffffe2c, PT ;  /* 0x7ffffe2c0d00780c */ /* 0x000fe20003fc6070 */
[----:B---3--:R-:W-:Y:S01]  /*18980*/  IMAD.WIDE R100, R2, 0x4, R218 ;  /* 0x0000000402647825 */ /* 0x008fe200078e02da */
[----:B------:R-:W3:Y:S01]  /*18990*/  LDC R73, c[0x0][0x230] ;  /* 0x00008c00ff497b82 */ /* 0x000ee20000000800 */
[----:B------:R1:W-:Y:S04]  /*189a0*/  STL.64 [R1+0x3b8], R92 ;  /* 0x0003b85c01007387 */ /* 0x0003e80000100a00 */
[----:B------:R-:W-:Y:S01]  /*189b0*/  STL.64 [R1+0x4b8], R88 ;  /* 0x0004b85801007387 */ /* 0x000fe20000100a00 */
[----:B------:R-:W-:Y:S01]  /*189c0*/  VIADD R13, R74, 0xfffffe4b ;  /* 0xfffffe4b4a0d7836 */ /* 0x000fe20000000000 */
[----:B------:R-:W-:Y:S01]  /*189d0*/  ISETP.GE.U32.AND P2, PT, R15, 0x7ffffe29, PT ;  /* 0x7ffffe290f00780c */ /* 0x000fe20003f46070 */
[C---:B--2---:R-:W-:Y:S01]  /*189e0*/  IMAD.WIDE R96, R2.reuse, 0x4, R178 ;  /* 0x0000000402607825 */ /* 0x044fe200078e02b2 */
[----:B------:R-:W-:Y:S01]  /*189f0*/  LDGSTS.E [R17+0x6800c], desc[UR10][R80.64], !P0 ;  /* 0x6800c00050117fae */ /* 0x000fe2000c12184a */
[----:B------:R-:W2:Y:S03]  /*18a00*/  LDC R74, c[0x0][0x230] ;  /* 0x00008c00ff4a7b82 */ /* 0x000ea60000000800 */
[----:B------:R1:W-:Y:S04]  /*18a10*/  STL.64 [R1+0x560], R84 ;  /* 0x0005605401007387 */ /* 0x0003e80000100a00 */
[----:B------:R1:W-:Y:S01]  /*18a20*/  LDGSTS.E [R17+0x6c00c], desc[UR10][R78.64], !P0 ;  /* 0x6c00c0004e117fae */ /* 0x0003e2000c12184a */
[----:B------:R-:W-:Y:S01]  /*18a30*/  ISETP.GE.U32.AND P0, PT, R9, 0x7ffffe2b, PT ;  /* 0x7ffffe2b0900780c */ /* 0x000fe20003f06070 */
[C---:B-1----:R-:W-:Y:S01]  /*18a40*/  IMAD.WIDE R92, R2.reuse, 0x4, R180 ;  /* 0x00000004025c7825 */ /* 0x042fe200078e02b4 */
[----:B------:R-:W-:Y:S01]  /*18a50*/  ISETP.GE.U32.AND P3, PT, R13, 0x7ffffe0c, PT ;  /* 0x7ffffe0c0d00780c */ /* 0x000fe20003f66070 */
[----:B------:R-:W-:Y:S01]  /*18a60*/  STL.64 [R1+0x178], R98 ;  /* 0x0001786201007387 */ /* 0x000fe20000100a00 */
[----:B------:R-:W1:Y:S03]  /*18a70*/  LDC R15, c[0x0][0x230] ;  /* 0x00008c00ff0f7b82 */ /* 0x000e660000000800 */
[----:B------:R4:W-:Y:S05]  /*18a80*/  STL.64 [R1+0x5d0], R80 ;  /* 0x0005d05001007387 */ /* 0x0009ea0000100a00 */
[----:B------:R-:W3:Y:S01]  /*18a90*/  LDC R17, c[0x0][0x230] ;  /* 0x00008c00ff117b82 */ /* 0x000ee20000000800 */
[----:B------:R-:W-:Y:S01]  /*18aa0*/  STL.64 [R1+0x220], R94 ;  /* 0x0002205e01007387 */ /* 0x000fe20000100a00 */
[----:B------:R-:W-:-:S03]  /*18ab0*/  IMAD.WIDE R84, R2, 0x4, R176 ;  /* 0x0000000402547825 */ /* 0x000fc600078e02b0 */
[----:B------:R-:W-:Y:S01]  /*18ac0*/  STL.64 [R1+0x378], R90 ;  /* 0x0003785a01007387 */ /* 0x000fe20000100a00 */
[----:B------:R-:W-:Y:S01]  /*18ad0*/  IADD3 R9, R75, -0x1b6, RZ ;  /* 0xfffffe4a4b097810 */ /* 0x000fe20007ffe0ff */
[----:B------:R-:W-:Y:S01]  /*18ae0*/  VIADD R13, R76, 0xfffffe49 ;  /* 0xfffffe494c0d7836 */ /* 0x000fe20000000000 */
[----:B------:R-:W2:Y:S01]  /*18af0*/  LDC R75, c[0x0][0x230] ;  /* 0x00008c00ff4b7b82 */ /* 0x000ea20000000800 */
[----:B------:R-:W-:Y:S04]  /*18b00*/  STL.64 [R1+0x3a0], R86 ;  /* 0x0003a05601007387 */ /* 0x000fe80000100a00 */
[----:B------:R4:W-:Y:S02]  /*18b10*/  STL.64 [R1+0x440], R82 ;  /* 0x0004405201007387 */ /* 0x0009e40000100a00 */
[----:B----4-:R-:W-:Y:S01]  /*18b20*/  IMAD.WIDE R80, R2, 0x4, R224 ;  /* 0x0000000402507825 */ /* 0x010fe200078e02e0 */
[----:B------:R-:W-:Y:S01]  /*18b30*/  ISETP.GE.U32.AND P4, PT, R9, 0x7ffffe0b, PT ;  /* 0x7ffffe0b0900780c */ /* 0x000fe20003f86070 */
[----:B------:R-:W4:Y:S01]  /*18b40*/  LDC R76, c[0x0][0x230] ;  /* 0x00008c00ff4c7b82 */ /* 0x000f220000000800 */
[----:B------:R1:W-:Y:S01]  /*18b50*/  STL.64 [R1+0x538], R78 ;  /* 0x0005384e01007387 */ /* 0x0003e20000100a00 */
[----:B------:R-:W-:-:S03]  /*18b60*/  VIADD R9, R77, 0xfffffe48 ;  /* 0xfffffe484d097836 */ /* 0x000fc60000000000 */
[----:B------:R1:W-:Y:S01]  /*18b70*/  LDGSTS.E [R18+0x60000], desc[UR10][R84.64], !P6 ;  /* 0x6000000054127fae */ /* 0x0003e2000f12184a */
[----:B------:R-:W-:-:S03]  /*18b80*/  IMAD.WIDE R82, R2, 0x4, R170 ;  /* 0x0000000402527825 */ /* 0x000fc600078e02aa */
[----:B------:R3:W-:Y:S01]  /*18b90*/  STL.64 [R1+0x190], R84 ;  /* 0x0001905401007387 */ /* 0x0007e20000100a00 */
[----:B-1----:R-:W-:-:S03]  /*18ba0*/  IMAD.WIDE R78, R2, 0x4, R174 ;  /* 0x00000004024e7825 */ /* 0x002fc600078e02ae */
[----:B------:R-:W-:Y:S01]  /*18bb0*/  LDGSTS.E [R18+0x64000], desc[UR10][R82.64], !P6 ;  /* 0x6400000052127fae */ /* 0x000fe2000f12184a */
[----:B------:R-:W-:Y:S01]  /*18bc0*/  ISETP.GE.U32.AND P6, PT, R13, 0x7ffffe0a, PT ;  /* 0x7ffffe0a0d00780c */ /* 0x000fe20003fc6070 */
[C---:B------:R-:W-:Y:S02]  /*18bd0*/  IMAD.WIDE R98, R2.reuse, 0x4, R188 ;  /* 0x0000000402627825 */ /* 0x040fe400078e02bc */
[----:B------:R-:W-:Y:S02]  /*18be0*/  STL.64 [R1+0x198], R82 ;  /* 0x0001985201007387 */ /* 0x000fe40000100a00 */
[C---:B------:R-:W-:Y:S02]  /*18bf0*/  IMAD.WIDE R88, R2.reuse, 0x4, R182 ;  /* 0x0000000402587825 */ /* 0x040fe400078e02b6 */
[----:B------:R1:W-:Y:S02]  /*18c00*/  STL.64 [R1+0x1a0], R80 ;  /* 0x0001a05001007387 */ /* 0x0003e40000100a00 */
[----:B---3--:R-:W-:-:S02]  /*18c10*/  IMAD.WIDE R84, R2, 0x4, R184 ;  /* 0x0000000402547825 */ /* 0x008fc400078e02b8 */
[----:B------:R3:W-:Y:S02]  /*18c20*/  STL.64 [R1+0x1a8], R78 ;  /* 0x0001a84e01007387 */ /* 0x0007e40000100a00 */
[C---:B------:R-:W-:Y:S02]  /*18c30*/  IMAD.WIDE R94, R2.reuse, 0x4, R190 ;  /* 0x00000004025e7825 */ /* 0x040fe400078e02be */
[----:B------:R1:W-:Y:S02]  /*18c40*/  LDGSTS.E [R18+0x60004], desc[UR10][R80.64], !P0 ;  /* 0x6000400050127fae */ /* 0x0003e4000c12184a */
[----:B------:R-:W-:Y:S02]  /*18c50*/  IMAD.WIDE R90, R2, 0x4, R192 ;  /* 0x00000004025a7825 */ /* 0x000fe400078e02c0 */
[----:B------:R3:W-:Y:S01]  /*18c60*/  LDGSTS.E [R18+0x64004], desc[UR10][R78.64], !P0 ;  /* 0x640040004e127fae */ /* 0x0007e2000c12184a */
[----:B------:R-:W-:-:S03]  /*18c70*/  ISETP.GE.U32.AND P0, PT, R9, 0x7ffffe09, PT ;  /* 0x7ffffe090900780c */ /* 0x000fc60003f06070 */
[----:B------:R2:W-:Y:S01]  /*18c80*/  STL.64 [R1+0x218], R100 ;  /* 0x0002186401007387 */ /* 0x0005e20000100a00 */
[----:B------:R-:W-:-:S03]  /*18c90*/  IMAD.WIDE R86, R2, 0x4, R194 ;  /* 0x0000000402567825 */ /* 0x000fc600078e02c2 */
[----:B------:R4:W-:Y:S01]  /*18ca0*/  STL.64 [R1+0x2a0], R96 ;  /* 0x0002a06001007387 */ /* 0x0009e20000100a00 */
[----:B-1----:R-:W-:-:S03]  /*18cb0*/  IMAD.WIDE R80, R2, 0x4, R186 ;  /* 0x0000000402507825 */ /* 0x002fc600078e02ba */
[----:B------:R2:W-:Y:S01]  /*18cc0*/  LDGSTS.E [R18+0x60008], desc[UR10][R100.64], !P1 ;  /* 0x6000800064127fae */ /* 0x0005e2000c92184a */
[----:B------:R-:W-:-:S03]  /*18cd0*/  IMAD.WIDE R82, R2, 0x4, R196 ;  /* 0x0000000402527825 */ /* 0x000fc600078e02c4 */
[----:B------:R-:W-:Y:S04]  /*18ce0*/  STL.64 [R1+0x390], R92 ;  /* 0x0003905c01007387 */ /* 0x000fe80000100a00 */
[----:B------:R-:W-:Y:S04]  /*18cf0*/  LDGSTS.E [R18+0x64008], desc[UR10][R98.64], !P1 ;  /* 0x6400800062127fae */ /* 0x000fe8000c92184a */
[----:B------:R-:W-:Y:S04]  /*18d00*/  STL.64 [R1+0x430], R88 ;  /* 0x0004305801007387 */ /* 0x000fe80000100a00 */
[----:B------:R4:W-:Y:S01]  /*18d10*/  LDGSTS.E [R18+0x6000c], desc[UR10][R96.64], !P2 ;  /* 0x6000c00060127fae */ /* 0x0009e2000d12184a */
[----:B---3--:R-:W-:-:S03]  /*18d20*/  IMAD.WIDE R78, R2, 0x4, R198 ;  /* 0x00000004024e7825 */ /* 0x008fc600078e02c6 */
[----:B------:R1:W-:Y:S04]  /*18d30*/  STL.64 [R1+0x530], R84 ;  /* 0x0005305401007387 */ /* 0x0003e80000100a00 */
[----:B------:R-:W-:Y:S01]  /*18d40*/  LDGSTS.E [R18+0x6400c], desc[UR10][R94.64], !P2 ;  /* 0x6400c0005e127fae */ /* 0x000fe2000d12184a */
[----:B------:R-:W-:Y:S01]  /*18d50*/  IADD3 R13, R17, -0x199, RZ ;  /* 0xfffffe67110d7810 */ /* 0x000fe20007ffe0ff */
[----:B------:R-:W-:Y:S02]  /*18d60*/  VIADD R9, R72, 0xfffffe66 ;  /* 0xfffffe6648097836 */ /* 0x000fe40000000000 */
[----:B------:R-:W-:Y:S01]  /*18d70*/  VIADD R16, R16, 0xfffffe65 ;  /* 0xfffffe6510107836 */ /* 0x000fe20000000000 */
[----:B------:R-:W-:Y:S01]  /*18d80*/  STL.64 [R1+0x1b8], R98 ;  /* 0x0001b86201007387 */ /* 0x000fe20000100a00 */
[C---:B--2---:R-:W-:Y:S01]  /*18d90*/  IMAD.WIDE R100, R2.reuse, 0x4, R208 ;  /* 0x0000000402647825 */ /* 0x044fe200078e02d0 */
[----:B------:R-:W-:Y:S01]  /*18da0*/  IADD3 R15, R15, -0x19c, RZ ;  /* 0xfffffe640f0f7810 */ /* 0x000fe20007ffe0ff */
[----:B------:R-:W2:Y:S01]  /*18db0*/  LDC R17, c[0x0][0x230] ;  /* 0x00008c00ff117b82 */ /* 0x000ea20000000800 */
[----:B------:R-:W-:Y:S04]  /*18dc0*/  LDGSTS.E [R18+0x68000], desc[UR10][R92.64], !P3 ;  /* 0x680000005c127fae */ /* 0x000fe8000d92184a */
[----:B------:R-:W-:Y:S01]  /*18dd0*/  STL.64 [R1+0x5b0], R80 ;  /* 0x0005b05001007387 */ /* 0x000fe20000100a00 */
[----:B----4-:R-:W-:-:S02]  /*18de0*/  IMAD.WIDE R96, R2, 0x4, R210 ;  /* 0x0000000402607825 */ /* 0x010fc400078e02d2 */
[----:B------:R-:W3:Y:S01]  /*18df0*/  LDC R72, c[0x0][0x230] ;  /* 0x00008c00ff487b82 */ /* 0x000ee20000000800 */
[----:B------:R-:W-:Y:S04]  /*18e00*/  LDGSTS.E [R18+0x6c000], desc[UR10][R90.64], !P3 ;  /* 0x6c0000005a127fae */ /* 0x000fe8000d92184a */
[----:B------:R-:W-:Y:S04]  /*18e10*/  STL.64 [R1+0x1c8], R94 ;  /* 0x0001c85e01007387 */ /* 0x000fe80000100a00 */
[----:B------:R-:W-:Y:S04]  /*18e20*/  LDGSTS.E [R18+0x68004], desc[UR10][R88.64], !P4 ;  /* 0x6800400058127fae */ /* 0x000fe8000e12184a */
[----:B------:R4:W-:Y:S04]  /*18e30*/  STL.64 [R1+0x398], R90 ;  /* 0x0003985a01007387 */ /* 0x0009e80000100a00 */
[----:B------:R-:W-:Y:S04]  /*18e40*/  LDGSTS.E [R18+0x6c004], desc[UR10][R86.64], !P4 ;  /* 0x6c00400056127fae */ /* 0x000fe8000e12184a */
[----:B------:R-:W-:Y:S04]  /*18e50*/  STL.64 [R1+0x3a8], R86 ;  /* 0x0003a85601007387 */ /* 0x000fe80000100a00 */
[----:B------:R1:W-:Y:S04]  /*18e60*/  LDGSTS.E [R18+0x68008], desc[UR10][R84.64], !P6 ;  /* 0x6800800054127fae */ /* 0x0003e8000f12184a */
[----:B------:R2:W-:Y:S04]  /*18e70*/  STL.64 [R1+0x3f0], R82 ;  /* 0x0003f05201007387 */ /* 0x0005e80000100a00 */
[----:B------:R2:W-:Y:S01]  /*18e80*/  LDGSTS.E [R18+0x6c008], desc[UR10][R82.64], !P6 ;  /* 0x6c00800052127fae */ /* 0x0005e2000f12184a */
[----:B------:R-:W-:Y:S01]  /*18e90*/  ISETP.GE.U32.AND P6, PT, R13, 0x7ffffe28, PT ;  /* 0x7ffffe280d00780c */ /* 0x000fe20003fc6070 */
[----:B-1----:R-:W-:-:S02]  /*18ea0*/  IMAD.WIDE R84, R2, 0x4, R206 ;  /* 0x0000000402547825 */ /* 0x002fc400078e02ce */
[----:B------:R1:W-:Y:S04]  /*18eb0*/  STL.64 [R1+0x500], R78 ;  /* 0x0005004e01007387 */ /* 0x0003e80000100a00 */
[----:B----4-:R-:W4:Y:S01]  /*18ec0*/  LDL.LU.64 R90, [R1+0x1f8] ;  /* 0x0001f800015a7983 */ /* 0x010f220000300a00 */
[----:B--2---:R-:W-:-:S03]  /*18ed0*/  IMAD.WIDE R82, R2, 0x4, R200 ;  /* 0x0000000402527825 */ /* 0x004fc600078e02c8 */
[----:B------:R2:W-:Y:S04]  /*18ee0*/  LDGSTS.E [R18+0x6800c], desc[UR10][R80.64], !P0 ;  /* 0x6800c00050127fae */ /* 0x0005e8000c12184a */
[----:B------:R-:W3:Y:S04]  /*18ef0*/  LDL.LU.64 R142, [R1+0x210] ;  /* 0x00021000018e7983 */ /* 0x000ee80000300a00 */
[----:B------:R1:W-:Y:S01]  /*18f00*/  LDGSTS.E [R18+0x6c00c], desc[UR10][R78.64], !P0 ;  /* 0x6c00c0004e127fae */ /* 0x0003e2000c12184a */
[----:B--2---:R-:W-:-:S03]  /*18f10*/  IMAD.WIDE R80, R2, 0x4, R222 ;  /* 0x0000000402507825 */ /* 0x004fc600078e02de */
[----:B------:R2:W-:Y:S04]  /*18f20*/  STL.64 [R1+0x1d0], R84 ;  /* 0x0001d05401007387 */ /* 0x0005e80000100a00 */
[----:B------:R2:W-:Y:S01]  /*18f30*/  STL.64 [R1+0x1d8], R82 ;  /* 0x0001d85201007387 */ /* 0x0005e20000100a00 */
[----:B-1----:R-:W-:-:S03]  /*18f40*/  IMAD.WIDE R78, R2, 0x4, R204 ;  /* 0x00000004024e7825 */ /* 0x002fc600078e02cc */
[----:B------:R-:W3:Y:S01]  /*18f50*/  LDL.LU.64 R86, [R1+0x350] ;  /* 0x0003500001567983 */ /* 0x000ee20000300a00 */
[----:B------:R-:W-:Y:S01]  /*18f60*/  ISETP.GE.U32.AND P1, PT, R16, 0x7ffffe26, PT ;  /* 0x7ffffe261000780c */ /* 0x000fe20003f26070 */
[----:B------:R-:W1:Y:S02]  /*18f70*/  LDC R18, c[0x0][0x230] ;  /* 0x00008c00ff127b82 */ /* 0x000e640000000800 */
[----:B------:R-:W-:Y:S04]  /*18f80*/  STL.64 [R1+0x1e0], R80 ;  /* 0x0001e05001007387 */ /* 0x000fe80000100a00 */
[----:B------:R2:W-:Y:S01]  /*18f90*/  STL.64 [R1+0x1e8], R78 ;  /* 0x0001e84e01007387 */ /* 0x0005e20000100a00 */
[----:B------:R-:W-:Y:S01]  /*18fa0*/  ISETP.GE.U32.AND P0, PT, R9, 0x7ffffe27, PT ;  /* 0x7ffffe270900780c */ /* 0x000fe20003f06070 */
[----:B------:R-:W-:Y:S01]  /*18fb0*/  IMAD.WIDE R92, R2, 0x4, R212 ;  /* 0x00000004025c7825 */ /* 0x000fe200078e02d4 */
[----:B------:R-:W-:Y:S01]  /*18fc0*/  ISETP.GE.U32.AND P2, PT, R15, 0x7ffffe25, PT ;  /* 0x7ffffe250f00780c */ /* 0x000fe20003f46070 */
[----:B------:R-:W3:Y:S01]  /*18fd0*/  LDL.LU.64 R88, [R1+0x2c0] ;  /* 0x0002c00001587983 */ /* 0x000ee20000300a00 */
[----:B------:R-:W1:Y:S03]  /*18fe0*/  LDC R16, c[0x0][0x230] ;  /* 0x00008c00ff107b82 */ /* 0x000e660000000800 */
[----:B------:R2:W-:Y:S04]  /*18ff0*/  LDGSTS.E [R19+0x60000], desc[UR10][R84.64], !P6 ;  /* 0x6000000054137fae */ /* 0x0005e8000f12184a */
[----:B------:R-:W-:Y:S01]  /*19000*/  LDGSTS.E [R19+0x64000], desc[UR10][R82.64], !P6 ;  /* 0x6400000052137fae */ /* 0x000fe2000f12184a */
[----:B------:R-:W-:Y:S01]  /*19010*/  VIADD R9, R74, 0xfffffe46 ;  /* 0xfffffe464a097836 */ /* 0x000fe20000000000 */
[----:B------:R-:W1:Y:S02]  /*19020*/  LDC R15, c[0x0][0x230] ;  /* 0x00008c00ff0f7b82 */ /* 0x000e640000000800 */
[----:B------:R-:W3:Y:S04]  /*19030*/  LDL.64 R230, [R1+0x298] ;  /* 0x0002980001e67983 */ /* 0x000ee80000100a00 */
[----:B------:R-:W-:Y:S01]  /*19040*/  LDGSTS.E [R19+0x60004], desc[UR10][R80.64], !P0 ;  /* 0x6000400050137fae */ /* 0x000fe2000c12184a */
[C---:B--2---:R-:W-:Y:S01]  /*19050*/  IMAD.WIDE R84, R2.reuse, 0x4, R214 ;  /* 0x0000000402547825 */ /* 0x044fe200078e02d6 */
[----:B------:R-:W2:Y:S02]  /*19060*/  LDC R74, c[0x0][0x230] ;  /* 0x00008c00ff4a7b82 */ /* 0x000ea40000000800 */
[----:B------:R-:W2:Y:S04]  /*19070*/  LDL.64 R82, [R1+0x248] ;  /* 0x0002480001527983 */ /* 0x000ea80000100a00 */
[----:B------:R1:W-:Y:S04]  /*19080*/  LDGSTS.E [R19+0x64004], desc[UR10][R78.64], !P0 ;  /* 0x640040004e137fae */ /* 0x0003e8000c12184a */
[----:B------:R-:W-:Y:S04]  /*19090*/  STL.64 [R1+0x1f0], R104 ;  /* 0x0001f06801007387 */ /* 0x000fe80000100a00 */
[----:B------:R-:W-:Y:S01]  /*190a0*/  STL.64 [R1+0x270], R100 ;  /* 0x0002706401007387 */ /* 0x000fe20000100a00 */
[----:B-1----:R-:W-:-:S03]  /*190b0*/  IMAD.WIDE R78, R2, 0x4, R216 ;  /* 0x00000004024e7825 */ /* 0x002fc600078e02d8 */
[----:B------:R-:W-:Y:S04]  /*190c0*/  STL.64 [R1+0x3d0], R96 ;  /* 0x0003d06001007387 */ /* 0x000fe80000100a00 */
[----:B------:R-:W-:Y:S04]  /*190d0*/  STL.64 [R1+0x3e0], R92 ;  /* 0x0003e05c01007387 */ /* 0x000fe80000100a00 */
[----:B------:R-:W-:Y:S01]  /*190e0*/  STL.64 [R1+0x4f8], R84 ;  /* 0x0004f85401007387 */ /* 0x000fe20000100a00 */
[----:B------:R-:W-:Y:S01]  /*190f0*/  ISETP.GE.U32.AND P4, PT, R9, 0x7ffffe07, PT ;  /* 0x7ffffe070900780c */ /* 0x000fe20003f86070 */
[----:B------:R-:W-:-:S02]  /*19100*/  VIADD R9, R76, 0xfffffe44 ;  /* 0xfffffe444c097836 */ /* 0x000fc40000000000 */
[----:B------:R-:W-:Y:S01]  /*19110*/  VIADD R13, R73, 0xfffffe47 ;  /* 0xfffffe47490d7836 */ /* 0x000fe20000000000 */
[----:B------:R-:W-:Y:S01]  /*19120*/  LDGSTS.E [R19+0x60008], desc[UR10][R104.64], !P1 ;  /* 0x6000800068137fae */ /* 0x000fe2000c92184a */
[C---:B----4-:R-:W-:Y:S01]  /*19130*/  IMAD.WIDE R102, R2.reuse, 0x4, R90 ;  /* 0x0000000402667825 */ /* 0x050fe200078e025a */
[----:B------:R-:W1:Y:S04]  /*19140*/  LDC R73, c[0x0][0x230] ;  /* 0x00008c00ff497b82 */ /* 0x000e680000000800 */
[----:B------:R-:W-:Y:S01]  /*19150*/  STL.64 [R1+0x1f8], R102 ;  /* 0x0001f86601007387 */ /* 0x000fe20000100a00 */
[----:B---3--:R-:W-:-:S03]  /*19160*/  IMAD.WIDE R98, R2, 0x4, R142 ;  /* 0x0000000402627825 */ /* 0x008fc600078e028e */
[----:B------:R-:W-:Y:S04]  /*19170*/  STL.64 [R1+0x588], R78 ;  /* 0x0005884e01007387 */ /* 0x000fe80000100a00 */
[----:B------:R-:W-:Y:S04]  /*19180*/  STL.64 [R1+0x210], R98 ;  /* 0x0002106201007387 */ /* 0x000fe80000100a00 */
[----:B------:R-:W3:Y:S01]  /*19190*/  LDL.64 R90, [R1+0x2e0] ;  /* 0x0002e000015a7983 */ /* 0x000ee20000100a00 */
[----:B------:R-:W-:-:S04]  /*191a0*/  IMAD.WIDE R94, R2, 0x4, R86 ;  /* 0x00000004025e7825 */ /* 0x000fc800078e0256 */
[C---:B--2---:R-:W-:Y:S01]  /*191b0*/  IMAD.WIDE R76, R2.reuse, 0x4, R82 ;  /* 0x00000004024c7825 */ /* 0x044fe200078e0252 */
[----:B------:R-:W-:Y:S03]  /*191c0*/  STL.64 [R1+0x3d8], R94 ;  /* 0x0003d85e01007387 */ /* 0x000fe60000100a00 */
[C---:B------:R-:W-:Y:S01]  /*191d0*/  IMAD.WIDE R86, R2.reuse, 0x4, R88 ;  /* 0x0000000402567825 */ /* 0x040fe200078e0258 */
[----:B------:R-:W-:Y:S01]  /*191e0*/  ISETP.GE.U32.AND P3, PT, R13, 0x7ffffe08, PT ;  /* 0x7ffffe080d00780c */ /* 0x000fe20003f66070 */
[----:B------:R-:W2:Y:S04]  /*191f0*/  LDL.LU.64 R88, [R1+0x2e8] ;  /* 0x0002e80001587983 */ /* 0x000ea80000300a00 */
[----:B------:R4:W-:Y:S04]  /*19200*/  STL.64 [R1+0x3e8], R86 ;  /* 0x0003e85601007387 */ /* 0x0009e80000100a00 */
[----:B------:R-:W3:Y:S01]  /*19210*/  LDL.64 R82, [R1+0x2f8] ;  /* 0x0002f80001527983 */ /* 0x000ee20000100a00 */
[----:B------:R-:W-:Y:S01]  /*19220*/  IADD3 R13, R75, -0x1bb, RZ ;  /* 0xfffffe454b0d7810 */ /* 0x000fe20007ffe0ff */
[----:B------:R-:W-:Y:S01]  /*19230*/  IMAD.WIDE R80, R2, 0x4, R230 ;  /* 0x0000000402507825 */ /* 0x000fe200078e02e6 */
[----:B------:R-:W1:Y:S01]  /*19240*/  LDC R75, c[0x0][0x230] ;  /* 0x00008c00ff4b7b82 */ /* 0x000e620000000800 */
[----:B------:R-:W-:Y:S01]  /*19250*/  LDGSTS.E [R19+0x64008], desc[UR10][R102.64], !P1 ;  /* 0x6400800066137fae */ /* 0x000fe2000c92184a */
[----:B------:R-:W-:-:S03]  /*19260*/  ISETP.GE.U32.AND P6, PT, R13, 0x7ffffe06, PT ;  /* 0x7ffffe060d00780c */ /* 0x000fc60003fc6070 */
[----:B------:R-:W-:Y:S04]  /*19270*/  LDGSTS.E [R19+0x6000c], desc[UR10][R100.64], !P2 ;  /* 0x6000c00064137fae */ /* 0x000fe8000d12184a */
[----:B------:R-:W-:Y:S04]  /*19280*/  LDGSTS.E [R19+0x6400c], desc[UR10][R98.64], !P2 ;  /* 0x6400c00062137fae */ /* 0x000fe8000d12184a */
[----:B------:R1:W-:Y:S04]  /*19290*/  LDGSTS.E [R19+0x68000], desc[UR10][R96.64], !P3 ;  /* 0x6800000060137fae */ /* 0x0003e8000d92184a */
[----:B------:R1:W-:Y:S04]  /*192a0*/  STL.64 [R1+0x3f8], R80 ;  /* 0x0003f85001007387 */ /* 0x0003e80000100a00 */
[----:B------:R-:W-:Y:S04]  /*192b0*/  LDGSTS.E [R19+0x6c000], desc[UR10][R94.64], !P3 ;  /* 0x6c0000005e137fae */ /* 0x000fe8000d92184a */
[----:B------:R1:W-:Y:S04]  /*192c0*/  STL.64 [R1+0x4b0], R76 ;  /* 0x0004b04c01007387 */ /* 0x0003e80000100a00 */
[----:B------:R1:W-:Y:S04]  /*192d0*/  LDGSTS.E [R19+0x68004], desc[UR10][R92.64], !P4 ;  /* 0x680040005c137fae */ /* 0x0003e8000e12184a */
[----:B------:R-:W3:Y:S04]  /*192e0*/  LDL.LU.64 R142, [R1+0x328] ;  /* 0x00032800018e7983 */ /* 0x000ee80000300a00 */
[----:B------:R-:W-:Y:S04]  /*192f0*/  LDGSTS.E [R19+0x6c004], desc[UR10][R86.64], !P4 ;  /* 0x6c00400056137fae */ /* 0x000fe8000e12184a */
[----:B------:R-:W-:Y:S01]  /*19300*/  LDGSTS.E [R19+0x68008], desc[UR10][R84.64], !P6 ;  /* 0x6800800054137fae */ /* 0x000fe2000f12184a */
[----:B------:R-:W-:-:S02]  /*19310*/  VIADD R16, R16, 0xfffffe61 ;  /* 0xfffffe6110107836 */ /* 0x000fc40000000000 */
[----:B------:R-:W-:Y:S01]  /*19320*/  VIADD R13, R17, 0xfffffe63 ;  /* 0xfffffe63110d7836 */ /* 0x000fe20000000000 */
[----:B------:R-:W-:Y:S01]  /*19330*/  ISETP.GE.U32.AND P0, PT, R9, 0x7ffffe05, PT ;  /* 0x7ffffe050900780c */ /* 0x000fe20003f06070 */
[----:B------:R-:W-:Y:S04]  /*19340*/  LDGSTS.E [R19+0x6c008], desc[UR10][R80.64], !P6 ;  /* 0x6c00800050137fae */ /* 0x000fe8000f12184a */
[----:B----4-:R-:W1:Y:S04]  /*19350*/  LDL.LU.64 R86, [R1+0x340] ;  /* 0x0003400001567983 */ /* 0x010e680000300a00 */
[----:B------:R-:W4:Y:S04]  /*19360*/  LDL.LU.64 R230, [R1+0x358] ;  /* 0x0003580001e67983 */ /* 0x000f280000300a00 */
[----:B------:R-:W4:Y:S01]  /*19370*/  LDL.LU.64 R84, [R1+0x348] ;  /* 0x0003480001547983 */ /* 0x000f220000300a00 */
[----:B------:R-:W-:Y:S01]  /*19380*/  ISETP.GE.U32.AND P1, PT, R16, 0x7ffffe22, PT ;  /* 0x7ffffe221000780c */ /* 0x000fe20003f26070 */
[----:B--2---:R-:W-:Y:S01]  /*19390*/  IMAD.WIDE R216, R2, 0x4, R88 ;  /* 0x0000000402d87825 */ /* 0x004fe200078e0258 */
[----:B------:R-:W-:Y:S01]  /*193a0*/  IADD3 R9, R18, -0x19e, RZ ;  /* 0xfffffe6212097810 */ /* 0x000fe20007ffe0ff */
[----:B------:R-:W2:Y:S02]  /*193b0*/  LDL.LU.64 R88, [R1+0x330] ;  /* 0x0003300001587983 */ /* 0x000ea40000300a00 */
[----:B---3--:R-:W-:-:S02]  /*193c0*/  IMAD.WIDE R224, R2, 0x4, R90 ;  /* 0x0000000402e07825 */ /* 0x008fc400078e025a */
[----:B------:R2:W-:Y:S02]  /*193d0*/  LDGSTS.E [R19+0x6800c], desc[UR10][R78.64], !P0 ;  /* 0x6800c0004e137fae */ /* 0x0005e4000c12184a */
[C---:B------:R-:W-:Y:S02]  /*193e0*/  IMAD.WIDE R16, R2.reuse, 0x4, R82 ;  /* 0x0000000402107825 */ /* 0x040fe400078e0252 */
[----:B------:R-:W3:Y:S04]  /*193f0*/  LDL.64 R82, [R1+0x308] ;  /* 0x0003080001527983 */ /* 0x000ee80000100a00 */
[----:B------:R3:W-:Y:S04]  /*19400*/  STL.64 [R1+0x2c0], R16 ;  /* 0x0002c01001007387 */ /* 0x0007e80000100a00 */
[----:B------:R-:W3:Y:S04]  /*19410*/  LDL.LU.64 R108, [R1+0x2f0] ;  /* 0x0002f000016c7983 */ /* 0x000ee80000300a00 */
[----:B------:R-:W3:Y:S04]  /*19420*/  LDL.LU.64 R94, [R1+0x368] ;  /* 0x00036800015e7983 */ /* 0x000ee80000300a00 */
[----:B------:R-:W3:Y:S04]  /*19430*/  LDL.LU.64 R106, [R1+0x370] ;  /* 0x00037000016a7983 */ /* 0x000ee80000300a00 */
[----:B------:R-:W3:Y:S04]  /*19440*/  LDL.LU.64 R104, [R1+0x360] ;  /* 0x0003600001687983 */ /* 0x000ee80000300a00 */
[----:B------:R-:W3:Y:S04]  /*19450*/  LDL.LU.64 R102, [R1+0x338] ;  /* 0x0003380001667983 */ /* 0x000ee80000300a00 */
[----:B------:R-:W3:Y:S04]  /*19460*/  LDL.LU.64 R100, [R1+0x320] ;  /* 0x0003200001647983 */ /* 0x000ee80000300a00 */
[----:B------:R-:W-:Y:S01]  /*19470*/  STL [R1], RZ ;  /* 0x000000ff01007387 */ /* 0x000fe20000100800 */
[----:B------:R-:W-:-:S03]  /*19480*/  IMAD.WIDE R218, R2, 0x4, R142 ;  /* 0x0000000402da7825 */ /* 0x000fc600078e028e */
[----:B------:R-:W3:Y:S01]  /*19490*/  LDL.LU.64 R98, [R1+0x318] ;  /* 0x0003180001627983 */ /* 0x000ee20000300a00 */
[----:B------:R-:W-:-:S03]  /*194a0*/  ISETP.GE.U32.AND P6, PT, R13, 0x7ffffe24, PT ;  /* 0x7ffffe240d00780c */ /* 0x000fc60003fc6070 */
[----:B------:R-:W3:Y:S01]  /*194b0*/  LDL.LU.64 R90, [R1+0x310] ;  /* 0x00031000015a7983 */ /* 0x000ee20000300a00 */
[----:B------:R-:W-:-:S03]  /*194c0*/  IADD3 R13, R72, -0x1bd, RZ ;  /* 0xfffffe43480d7810 */ /* 0x000fc60007ffe0ff */
[----:B------:R3:W-:Y:S01]  /*194d0*/  LDGSTS.E [R19+0x6c00c], desc[UR10][R76.64], !P0 ;  /* 0x6c00c0004c137fae */ /* 0x0007e2000c12184a */
[----:B------:R-:W-:Y:S01]  /*194e0*/  ISETP.GE.U32.AND P0, PT, R9, 0x7ffffe23, PT ;  /* 0x7ffffe230900780c */ /* 0x000fe20003f06070 */
[----:B-1----:R-:W-:-:S04]  /*194f0*/  IMAD.WIDE R96, R2, 0x4, R86 ;  /* 0x0000000402607825 */ /* 0x002fc800078e0256 */
[C---:B----4-:R-:W-:Y:S01]  /*19500*/  IMAD.WIDE R92, R2.reuse, 0x4, R84 ;  /* 0x00000004025c7825 */ /* 0x050fe200078e0254 */
[----:B------:R1:W-:Y:S03]  /*19510*/  STL.64 [R1+0x2e8], R96 ;  /* 0x0002e86001007387 */ /* 0x0003e60000100a00 */
[----:B------:R-:W-:Y:S01]  /*19520*/  VIADD R9, R73, 0xfffffe42 ;  /* 0xfffffe4249097836 */ /* 0x000fe20000000000 */
[----:B------:R-:W4:Y:S01]  /*19530*/  LDL.LU.64 R142, [R1+0xc0] ;  /* 0x0000c000018e7983 */ /* 0x000f220000300a00 */
[----:B------:R-:W-:-:S03]  /*19540*/  IMAD.WIDE R222, R2, 0x4, R230 ;  /* 0x0000000402de7825 */ /* 0x000fc600078e02e6 */
[----:B------:R-:W1:Y:S04]  /*19550*/  LDL.LU.64 R86, [R1+0xa0] ;  /* 0x0000a00001567983 */ /* 0x000e680000300a00 */
[----:B------:R-:W-:Y:S01]  /*19560*/  STL.64 [R1+0x410], R92 ;  /* 0x0004105c01007387 */ /* 0x000fe20000100a00 */
[----:B------:R-:W-:-:S03]  /*19570*/  ISETP.GE.U32.AND P3, PT, R13, 0x7ffffe04, PT ;  /* 0x7ffffe040d00780c */ /* 0x000fc60003f66070 */
[----:B------:R-:W4:Y:S01]  /*19580*/  LDL.LU.64 R230, [R1+0x80] ;  /* 0x0000800001e67983 */ /* 0x000f220000300a00 */
[----:B------:R-:W-:Y:S01]  /*19590*/  ISETP.GE.U32.AND P4, PT, R9, 0x7ffffe03, PT ;  /* 0x7ffffe030900780c */ /* 0x000fe20003f86070 */
[----:B------:R-:W-:Y:S02]  /*195a0*/  VIADD R9, R74, 0xfffffe41 ;  /* 0xfffffe414a097836 */ /* 0x000fe40000000000 */
[----:B------:R-:W4:Y:S01]  /*195b0*/  LDL.LU.64 R84, [R1+0x60] ;  /* 0x0000600001547983 */ /* 0x000f220000300a00 */
[----:B------:R-:W-:Y:S01]  /*195c0*/  IADD3 R13, R75, -0x1c0, RZ ;  /* 0xfffffe404b0d7810 */ /* 0x000fe20007ffe0ff */
[----:B------:R-:W-:Y:S02]  /*195d0*/  VIADD R15, R15, 0xfffffe60 ;  /* 0xfffffe600f0f7836 */ /* 0x000fe40000000000 */
[----:B------:R-:W-:Y:S01]  /*195e0*/  LDGSTS.E [R8+0x60000], desc[UR10][R224.64], !P6 ;  /* 0x60000000e0087fae */ /* 0x000fe2000f12184a */
[----:B--2---:R-:W-:-:S04]  /*195f0*/  IMAD.WIDE R78, R2, 0x4, R88 ;  /* 0x00000004024e7825 */ /* 0x004fc800078e0258 */
[C---:B---3--:R-:W-:Y:S01]  /*19600*/  IMAD.WIDE R74, R2.reuse, 0x4, R82 ;  /* 0x00000004024a7825 */ /* 0x048fe200078e0252 */
[----:B------:R-:W2:Y:S04]  /*19610*/  LDL.LU.64 R88, [R1+0x40] ;  /* 0x0000400001587983 */ /* 0x000ea80000300a00 */
[----:B------:R-:W-:Y:S04]  /*19620*/  STL.64 [R1+0x420], R78 ;  /* 0x0004204e01007387 */ /* 0x000fe80000100a00 */
[----:B------:R-:W3:Y:S01]  /*19630*/  LDL.LU.64 R82, [R1+0x20] ;  /* 0x0000200001527983 */ /* 0x000ee20000300a00 */
[----:B------:R-:W-:Y:S01]  /*19640*/  ISETP.GE.U32.AND P2, PT, R15, 0x7ffffe21, PT ;  /* 0x7ffffe210f00780c */ /* 0x000fe20003f46070 */
[----:B------:R-:W-:-:S02]  /*19650*/  IMAD.WIDE R18, R2, 0x4, R108 ;  /* 0x0000000402127825 */ /* 0x000fc400078e026c */
[----:B------:R-:W-:Y:S02]  /*19660*/  LDGSTS.E [R8+0x64000], desc[UR10][R216.64], !P6 ;  /* 0x64000000d8087fae */ /* 0x000fe4000f12184a */
[C---:B------:R-:W-:Y:S02]  /*19670*/  IMAD.WIDE R94, R2.reuse, 0x4, R94 ;  /* 0x00000004025e7825 */ /* 0x040fe400078e025e */
[----:B------:R4:W-:Y:S02]  /*19680*/  LDGSTS.E [R8+0x60004], desc[UR10][R16.64], !P0 ;  /* 0x6000400010087fae */ /* 0x0009e4000c12184a */
[C---:B------:R-:W-:Y:S02]  /*19690*/  IMAD.WIDE R80, R2.reuse, 0x4, R104 ;  /* 0x0000000402507825 */ /* 0x040fe400078e0268 */
[----:B------:R-:W-:Y:S02]  /*196a0*/  STL.64 [R1+0x490], R74 ;  /* 0x0004904a01007387 */ /* 0x000fe40000100a00 */
[----:B------:R-:W-:-:S02]  /*196b0*/  IMAD.WIDE R76, R2, 0x4, R102 ;  /* 0x00000004024c7825 */ /* 0x000fc400078e0266 */
[----:B------:R-:W-:Y:S02]  /*196c0*/  STL.64 [R1+0x558], R18 ;  /* 0x0005581201007387 */ /* 0x000fe40000100a00 */
[C---:B------:R-:W-:Y:S02]  /*196d0*/  IMAD.WIDE R72, R2.reuse, 0x4, R100 ;  /* 0x0000000402487825 */ /* 0x040fe400078e0264 */
[----:B------:R-:W-:Y:S02]  /*196e0*/  LDGSTS.E [R8+0x64004], desc[UR10][R218.64], !P0 ;  /* 0x64004000da087fae */ /* 0x000fe4000c12184a */
[C---:B------:R-:W-:Y:S02]  /*196f0*/  IMAD.WIDE R226, R2.reuse, 0x4, R106 ;  /* 0x0000000402e27825 */ /* 0x040fe400078e026a */
[----:B------:R1:W-:Y:S02]  /*19700*/  STL.64 [R1+0x2f0], R94 ;  /* 0x0002f05e01007387 */ /* 0x0003e40000100a00 */
[----:B----4-:R-:W-:-:S02]  /*19710*/  IMAD.WIDE R16, R2, 0x4, R98 ;  /* 0x0000000402107825 */ /* 0x010fc400078e0262 */
[----:B------:R2:W-:Y:S02]  /*19720*/  STL.64 [R1+0x418], R80 ;  /* 0x0004185001007387 */ /* 0x0005e40000100a00 */
[C---:B------:R-:W-:Y:S02]  /*19730*/  IMAD.WIDE R100, R4.reuse, 0x4, R90 ;  /* 0x0000000404647825 */ /* 0x040fe400078e025a */
[----:B------:R1:W-:Y:S04]  /*19740*/  LDGSTS.E [R8+0x60008], desc[UR10][R96.64], !P1 ;  /* 0x6000800060087fae */ /* 0x0003e8000c92184a */
[----:B------:R4:W-:Y:S04]  /*19750*/  STL.64 [R1+0x428], R76 ;  /* 0x0004284c01007387 */ /* 0x0009e80000100a00 */
[----:B------:R1:W-:Y:S04]  /*19760*/  LDGSTS.E [R8+0x64008], desc[UR10][R94.64], !P1 ;  /* 0x640080005e087fae */ /* 0x0003e8000c92184a */
[----:B------:R4:W-:Y:S04]  /*19770*/  STL.64 [R1+0x438], R72 ;  /* 0x0004384801007387 */ /* 0x0009e80000100a00 */
[----:B------:R-:W-:Y:S04]  /*19780*/  LDGSTS.E [R8+0x6000c], desc[UR10][R222.64], !P2 ;  /* 0x6000c000de087fae */ /* 0x000fe8000d12184a */
[----:B------:R4:W-:Y:S01]  /*19790*/  STL.64 [R1+0x448], R16 ;  /* 0x0004481001007387 */ /* 0x0009e20000100a00 */
[----:B------:R-:W-:-:S03]  /*197a0*/  IMAD.WIDE R98, R4, 0x4, R142 ;  /* 0x0000000404627825 */ /* 0x000fc600078e028e */
[----:B------:R-:W-:Y:S01]  /*197b0*/  LDGSTS.E [R8+0x6400c], desc[UR10][R226.64], !P2 ;  /* 0x6400c000e2087fae */ /* 0x000fe2000d12184a */
[----:B-1----:R-:W-:-:S03]  /*197c0*/  IMAD.WIDE R96, R4, 0x4, R86 ;  /* 0x0000000404607825 */ /* 0x002fc600078e0256 */
[----:B------:R1:W-:Y:S04]  /*197d0*/  LDGSTS.E [R8+0x68000], desc[UR10][R92.64], !P3 ;  /* 0x680000005c087fae */ /* 0x0003e8000d92184a */
[----:B------:R-:W-:Y:S01]  /*197e0*/  STL [R1+0x4], RZ ;  /* 0x000004ff01007387 */ /* 0x000fe20000100800 */
[----:B------:R-:W-:-:S03]  /*197f0*/  IMAD.WIDE R94, R4, 0x4, R230 ;  /* 0x00000004045e7825 */ /* 0x000fc600078e02e6 */
[----:B------:R-:W-:Y:S01]  /*19800*/  STL.64 [R1+0x450], R100 ;  /* 0x0004506401007387 */ /* 0x000fe20000100a00 */
[----:B-1----:R-:W-:-:S03]  /*19810*/  IMAD.WIDE R92, R4, 0x4, R84 ;  /* 0x00000004045c7825 */ /* 0x002fc600078e0254 */
[----:B------:R2:W-:Y:S04]  /*19820*/  LDGSTS.E [R8+0x6c000], desc[UR10][R80.64], !P3 ;  /* 0x6c00000050087fae */ /* 0x0005e8000d92184a */
[----:B------:R-:W-:Y:S04]  /*19830*/  STL.64 [R1+0x5c8], R98 ;  /* 0x0005c86201007387 */ /* 0x000fe80000100a00 */
[----:B------:R-:W-:Y:S04]  /*19840*/  STL.64 [R1+0x628], R96 ;  /* 0x0006286001007387 */ /* 0x000fe80000100a00 */
[----:B------:R3:W-:Y:S04]  /*19850*/  LDGSTS.E [R8+0x68004], desc[UR10][R78.64], !P4 ;  /* 0x680040004e087fae */ /* 0x0007e8000e12184a */
[----:B------:R-:W-:Y:S04]  /*19860*/  STL.64 [R1+0x648], R94 ;  /* 0x0006485e01007387 */ /* 0x000fe80000100a00 */
[----:B------:R-:W4:Y:S04]  /*19870*/  LDL.LU.64 R90, [R1+0x300] ;  /* 0x00030000015a7983 */ /* 0x000f280000300a00 */
[----:B------:R-:W-:Y:S04]  /*19880*/  STL.64 [R1+0x668], R92 ;  /* 0x0006685c01007387 */ /* 0x000fe80000100a00 */
[----:B------:R-:W4:Y:S01]  /*19890*/  LDL.LU.64 R142, [R1+0xb8] ;  /* 0x0000b800018e7983 */ /* 0x000f220000300a00 */
[----:B------:R-:W-:-:S02]  /*198a0*/  ISETP.GE.U32.AND P6, PT, R9, 0x7ffffe02, PT ;  /* 0x7ffffe020900780c */ /* 0x000fc40003fc6070 */
[----:B------:R-:W-:Y:S01]  /*198b0*/  ISETP.GE.U32.AND P0, PT, R13, 0x7ffffe01, PT ;  /* 0x7ffffe010d00780c */ /* 0x000fe20003f06070 */
[----:B------:R4:W-:Y:S01]  /*198c0*/  LDGSTS.E [R8+0x6c004], desc[UR10][R76.64], !P4 ;  /* 0x6c0040004c087fae */ /* 0x0009e2000e12184a */
[----:B------:R-:W-:-:S09]  /*198d0*/  IMAD.WIDE R24, R4, 0x4, R24 ;  /* 0x0000000404187825 */ /* 0x000fd200078e0218 */
[----:B------:R1:W-:Y:S04]  /*198e0*/  LDGSTS.E [R8+0x68008], desc[UR10][R74.64], !P6 ;  /* 0x680080004a087fae */ /* 0x0003e8000f12184a */
[----:B------:R1:W-:Y:S04]  /*198f0*/  LDGSTS.E [R8+0x6c008], desc[UR10][R72.64], !P6 ;  /* 0x6c00800048087fae */ /* 0x0003e8000f12184a */
[----:B------:R1:W-:Y:S01]  /*19900*/  LDGSTS.E [R8+0x6800c], desc[UR10][R18.64], !P0 ;  /* 0x6800c00012087fae */ /* 0x0003e2000c12184a */
[----:B--2---:R-:W-:-:S03]  /*19910*/  IMAD.WIDE R80, R4, 0x4, R88 ;  /* 0x0000000404507825 */ /* 0x004fc600078e0258 */
[----:B------:R2:W-:Y:S04]  /*19920*/  LDGSTS.E [R8+0x6c00c], desc[UR10][R16.64], !P0 ;  /* 0x6c00c00010087fae */ /* 0x0005e8000c12184a */
[----:B------:R-:W-:Y:S01]  /*19930*/  STL.64 [R1+0x688], R80 ;  /* 0x0006885001007387 */ /* 0x000fe20000100a00 */
[----:B---3--:R-:W-:-:S03]  /*19940*/  IMAD.WIDE R78, R4, 0x4, R82 ;  /* 0x00000004044e7825 */ /* 0x008fc600078e0252 */
[----:B------:R-:W3:Y:S04]  /*19950*/  LDL.LU.64 R86, [R1+0x98] ;  /* 0x0000980001567983 */ /* 0x000ee80000300a00 */
[----:B------:R-:W-:Y:S04]  /*19960*/  STL.64 [R1+0x6a8], R78 ;  /* 0x0006a84e01007387 */ /* 0x000fe80000100a00 */
[----:B------:R-:W3:Y:S04]  /*19970*/  LDL.LU.64 R230, [R1+0x78] ;  /* 0x0000780001e67983 */ /* 0x000ee80000300a00 */
[----:B------:R-:W3:Y:S04]  /*19980*/  LDL.LU.64 R84, [R1+0x58] ;  /* 0x0000580001547983 */ /* 0x000ee80000300a00 */
[----:B------:R-:W3:Y:S04]  /*19990*/  LDL.LU.64 R88, [R1+0x38] ;  /* 0x0000380001587983 */ /* 0x000ee80000300a00 */
[----:B------:R-:W3:Y:S01]  /*199a0*/  LDL.LU.64 R82, [R1+0x18] ;  /* 0x0000180001527983 */ /* 0x000ee20000300a00 */
[----:B----4-:R-:W-:-:S03]  /*199b0*/  IMAD.WIDE R76, R4, 0x4, R250 ;  /* 0x00000004044c7825 */ /* 0x010fc600078e02fa */
[----:B------:R-:W0:Y:S01]  /*199c0*/  LDGDEPBAR ;  /* 0x00000000000079af */ /* 0x000e220000000000 */
[----:B-1----:R-:W-:-:S03]  /*199d0*/  IMAD.WIDE R74, R4, 0x4, R242 ;  /* 0x00000004044a7825 */ /* 0x002fc600078e02f2 */
        /* <DEDUP_REMOVED lines=9> */
[----:B--2---:R-:W-:-:S03]  /*19a70*/  IMAD.WIDE R16, R4, 0x4, R56 ;  /* 0x0000000404107825 */ /* 0x004fc600078e0238 */
[----:B------:R-:W-:Y:S01]  /*19a80*/  LDGSTS.E [R0+-0x4ec00], desc[UR10][R80.64], P5 ;  /* 0xb140000050007fae */ /* 0x000fe2000a92184a */
[----:B------:R-:W-:-:S03]  /*19a90*/  IMAD.WIDE R8, R4, 0x4, R64 ;  /* 0x0000000404087825 */ /* 0x000fc600078e0240 */
[----:B------:R-:W-:Y:S04]  /*19aa0*/  STL.64 [R1+0x6c8], R76 ;  /* 0x0006c84c01007387 */ /* 0x000fe80000100a00 */
[----:B------:R-:W-:Y:S04]  /*19ab0*/  LDGSTS.E [R0+-0x4e800], desc[UR10][R78.64], P5 ;  /* 0xb18000004e007fae */ /* 0x000fe8000a92184a */
[----:B------:R-:W-:Y:S04]  /*19ac0*/  STL.64 [R1+0x6e8], R74 ;  /* 0x0006e84a01007387 */ /* 0x000fe80000100a00 */
[----:B------:R-:W-:Y:S04]  /*19ad0*/  LDGSTS.E [R0+-0x4e400], desc[UR10][R76.64], P5 ;  /* 0xb1c000004c007fae */ /* 0x000fe8000a92184a */
[----:B------:R3:W-:Y:S04]  /*19ae0*/  STL.64 [R1+0x708], R72 ;  /* 0x0007084801007387 */ /* 0x0007e80000100a00 */
[----:B------:R-:W-:Y:S04]  /*19af0*/  LDGSTS.E [R0+-0x4e000], desc[UR10][R74.64], P5 ;  /* 0xb20000004a007fae */ /* 0x000fe8000a92184a */
[----:B------:R-:W-:Y:S04]  /*19b00*/  STL.64 [R1+0x720], R24 ;  /* 0x0007201801007387 */ /* 0x000fe80000100a00 */
[----:B------:R3:W-:Y:S04]  /*19b10*/  LDGSTS.E [R0+-0x4dc00], desc[UR10][R72.64], P5 ;  /* 0xb240000048007fae */ /* 0x0007e8000a92184a */
[----:B------:R-:W-:Y:S04]  /*19b20*/  STL.64 [R1+0x738], R32 ;  /* 0x0007382001007387 */ /* 0x000fe80000100a00 */
[----:B------:R-:W-:Y:S04]  /*19b30*/  STL.64 [R1+0x748], R40 ;  /* 0x0007482801007387 */ /* 0x000fe80000100a00 */
[----:B------:R-:W-:Y:S04]  /*19b40*/  STL.64 [R1+0x758], R18 ;  /* 0x0007581201007387 */ /* 0x000fe80000100a00 */
[----:B------:R-:W-:Y:S01]  /*19b50*/  STL.64 [R1+0x760], R16 ;  /* 0x0007601001007387 */ /* 0x000fe20000100a00 */
[----:B------:R-:W-:-:S03]  /*19b60*/  IMAD.WIDE R234, R4, 0x4, R90 ;  /* 0x0000000404ea7825 */ /* 0x000fc600078e025a */
[----:B------:R1:W-:Y:S01]  /*19b70*/  STL.64 [R1+0x768], R8 ;  /* 0x0007680801007387 */ /* 0x0003e20000100a00 */
        /* <DEDUP_REMOVED lines=8> */
[----:B---3--:R-:W-:-:S03]  /*19c00*/  IMAD.WIDE R72, R4, 0x4, R230 ;  /* 0x0000000404487825 */ /* 0x008fc600078e02e6 */
[----:B------:R-:W-:Y:S04]  /*19c10*/  LDGSTS.E [R3+-0x4ff00], desc[UR10][R234.64], P5 ;  /* 0xb0100000ea037fae */ /* 0x000fe8000a92184a */
[----:B------:R-:W-:Y:S01]  /*19c20*/  STL.64 [R1+0x5a8], R72 ;  /* 0x0005a84801007387 */ /* 0x000fe20000100a00 */
[----:B------:R-:W-:-:S03]  /*19c30*/  IMAD.WIDE R64, R4, 0x4, R88 ;  /* 0x0000000404407825 */ /* 0x000fc600078e0258 */
[----:B------:R-:W2:Y:S01]  /*19c40*/  LDL.LU.64 R92, [R1+0x2d8] ;  /* 0x0002d800015c7983 */ /* 0x000ea20000300a00 */
[----:B------:R-:W-:-:S03]  /*19c50*/  IMAD.WIDE R56, R4, 0x4, R82 ;  /* 0x0000000404387825 */ /* 0x000fc600078e0252 */
[----:B------:R-:W-:Y:S04]  /*19c60*/  STL.64 [R1+0x640], R64 ;  /* 0x0006404001007387 */ /* 0x000fe80000100a00 */
[----:B------:R-:W3:Y:S01]  /*19c70*/  LDL.LU.64 R90, [R1+0xb0] ;  /* 0x0000b000015a7983 */ /* 0x000ee20000300a00 */
[----:B------:R-:W-:-:S03]  /*19c80*/  IMAD.WIDE R220, R4, 0x4, R86 ;  /* 0x0000000404dc7825 */ /* 0x000fc600078e0256 */
[----:B------:R-:W4:Y:S01]  /*19c90*/  LDL.LU.64 R142, [R1+0x90] ;  /* 0x00009000018e7983 */ /* 0x000f220000300a00 */
[----:B------:R-:W-:-:S03]  /*19ca0*/  IMAD.WIDE R230, R4, 0x4, R84 ;  /* 0x0000000404e67825 */ /* 0x000fc600078e0254 */
[----:B------:R-:W-:Y:S04]  /*19cb0*/  STL.64 [R1+0x660], R56 ;  /* 0x0006603801007387 */ /* 0x000fe80000100a00 */
[----:B------:R-:W2:Y:S04]  /*19cc0*/  LDL.LU.64 R86, [R1+0x70] ;  /* 0x0000700001567983 */ /* 0x000ea80000300a00 */
[----:B------:R-:W2:Y:S04]  /*19cd0*/  LDL.LU.64 R84, [R1+0x50] ;  /* 0x0000500001547983 */ /* 0x000ea80000300a00 */
[----:B------:R-:W2:Y:S04]  /*19ce0*/  LDL.LU.64 R88, [R1+0x30] ;  /* 0x0000300001587983 */ /* 0x000ea80000300a00 */
[----:B------:R-:W-:Y:S04]  /*19cf0*/  STL.64 [R1+0x6a0], R48 ;  /* 0x0006a03001007387 */ /* 0x000fe80000100a00 */
[----:B------:R-:W2:Y:S01]  /*19d00*/  LDL.LU.64 R82, [R1+0x10] ;  /* 0x0000100001527983 */ /* 0x000ea20000300a00 */
[----:B-1----:R-:W-:-:S03]  /*19d10*/  IMAD.WIDE R8, R4, 0x4, R248 ;  /* 0x0000000404087825 */ /* 0x002fc600078e02f8 */
[----:B------:R-:W-:Y:S01]  /*19d20*/  LDGSTS.E [R3+-0x4fb00], desc[UR10][R228.64], P5 ;  /* 0xb0500000e4037fae */ /* 0x000fe2000a92184a */
[----:B------:R-:W-:Y:S02]  /*19d30*/  IMAD.MOV.U32 R240, RZ, RZ, R8 ;  /* 0x000000fffff07224 */ /* 0x000fe400078e0008 */
[----:B------:R-:W-:Y:S01]  /*19d40*/  IMAD.MOV.U32 R241, RZ, RZ, R9 ;  /* 0x000000fffff17224 */ /* 0x000fe200078e0009 */
        /* <DEDUP_REMOVED lines=12> */
[----:B------:R1:W-:Y:S01]  /*19e10*/  STL.64 [R1+0x6c0], R40 ;  /* 0x0006c02801007387 */ /* 0x0003e20000100a00 */
[----:B------:R-:W-:-:S03]  /*19e20*/  IMAD.WIDE R8, R4, 0x4, R66 ;  /* 0x0000000404087825 */ /* 0x000fc600078e0242 */
[----:B------:R-:W-:Y:S04]  /*19e30*/  LDGSTS.E [R3+-0x4df00], desc[UR10][R48.64], P5 ;  /* 0xb210000030037fae */ /* 0x000fe8000a92184a */
[----:B------:R-:W-:Y:S04]  /*19e40*/  STL.64 [R1+0x6e0], R26 ;  /* 0x0006e01a01007387 */ /* 0x000fe80000100a00 */
[----:B------:R1:W-:Y:S04]  /*19e50*/  LDGSTS.E [R3+-0x4db00], desc[UR10][R40.64], P5 ;  /* 0xb250000028037fae */ /* 0x0003e8000a92184a */
[----:B------:R-:W-:Y:S04]  /*19e60*/  STL.64 [R1+0x700], R32 ;  /* 0x0007002001007387 */ /* 0x000fe80000100a00 */
[----:B------:R-:W-:Y:S04]  /*19e70*/  LDGSTS.E [R3+-0x4d700], desc[UR10][R26.64], P5 ;  /* 0xb29000001a037fae */ /* 0x000fe8000a92184a */
[----:B------:R-:W-:Y:S01]  /*19e80*/  STL.64 [R1+0x718], R24 ;  /* 0x0007181801007387 */ /* 0x000fe20000100a00 */
[----:B-1----:R-:W-:-:S03]  /*19e90*/  IMAD.WIDE R40, R4, 0x4, R246 ;  /* 0x0000000404287825 */ /* 0x002fc600078e02f6 */
[----:B------:R-:W-:Y:S04]  /*19ea0*/  LDGSTS.E [R3+-0x4d300], desc[UR10][R32.64], P5 ;  /* 0xb2d0000020037fae */ /* 0x000fe8000a92184a */
[----:B------:R-:W-:Y:S04]  /*19eb0*/  STL.64 [R1+0x730], R18 ;  /* 0x0007301201007387 */ /* 0x000fe80000100a00 */
[----:B------:R-:W-:Y:S04]  /*19ec0*/  LDGSTS.E [R3+-0x4cf00], desc[UR10][R24.64], P5 ;  /* 0xb310000018037fae */ /* 0x000fe8000a92184a */
[----:B------:R-:W-:Y:S04]  /*19ed0*/  STL.64 [R1+0x740], R16 ;  /* 0x0007401001007387 */ /* 0x000fe80000100a00 */
[----:B------:R-:W-:Y:S04]  /*19ee0*/  LDGSTS.E [R3+-0x4cb00], desc[UR10][R18.64], P5 ;  /* 0xb350000012037fae */ /* 0x000fe8000a92184a */
[----:B------:R3:W-:Y:S04]  /*19ef0*/  STL.64 [R1+0x750], R8 ;  /* 0x0007500801007387 */ /* 0x0007e80000100a00 */
[----:B------:R-:W-:Y:S04]  /*19f00*/  LDGSTS.E [R3+-0x4c700], desc[UR10][R16.64], P5 ;  /* 0xb390000010037fae */ /* 0x000fe8000a92184a */
[----:B------:R3:W-:Y:S02]  /*19f10*/  LDGSTS.E [R3+-0x4c300], desc[UR10][R8.64], P5 ;  /* 0xb3d0000008037fae */ /* 0x0007e4000a92184a */
[----:B---3--:R-:W-:-:S04]  /*19f20*/  IMAD.WIDE R8, R4, 0x4, R90 ;  /* 0x0000000404087825 */ /* 0x008fc800078e025a */
[----:B----4-:R-:W-:-:S04]  /*19f30*/  IMAD.WIDE R18, R4, 0x4, R142 ;  /* 0x0000000404127825 */ /* 0x010fc800078e028e */
[----:B--2---:R-:W-:-:S04]  /*19f40*/  IMAD.WIDE R48, R4, 0x4, R88 ;  /* 0x0000000404307825 */ /* 0x004fc800078e0258 */
[C---:B------:R-:W-:Y:S01]  /*19f50*/  IMAD.WIDE R42, R4.reuse, 0x4, R82 ;  /* 0x00000004042a7825 */ /* 0x040fe200078e0252 */
[----:B------:R-:W-:Y:S04]  /*19f60*/  STL.64 [R1+0x580], R48 ;  /* 0x0005803001007387 */ /* 0x000fe80000100a00 */
[----:B------:R1:W-:Y:S01]  /*19f70*/  STL.64 [R1+0x618], R42 ;  /* 0x0006182a01007387 */ /* 0x0003e20000100a00 */
[----:B------:R-:W-:-:S03]  /*19f80*/  IMAD.WIDE R16, R4, 0x4, R86 ;  /* 0x0000000404107825 */ /* 0x000fc600078e0256 */
[----:B------:R-:W2:Y:S01]  /*19f90*/  LDL.LU.64 R90, [R1+0xc8] ;  /* 0x0000c800015a7983 */ /* 0x000ea20000300a00 */
[----:B------:R-:W-:-:S03]  /*19fa0*/  IMAD.WIDE R242, R4, 0x4, R84 ;  /* 0x0000000404f27825 */ /* 0x000fc600078e0254 */
[----:B------:R-:W3:Y:S04]  /*19fb0*/  LDL.LU.64 R142, [R1+0xa8] ;  /* 0x0000a800018e7983 */ /* 0x000ee80000300a00 */
[----:B------:R4:W-:Y:S04]  /*19fc0*/  STL.64 [R1+0x638], R40 ;  /* 0x0006382801007387 */ /* 0x0009e80000100a00 */
[----:B------:R-:W2:Y:S04]  /*19fd0*/  LDL.LU.64 R86, [R1+0x88] ;  /* 0x0000880001567983 */ /* 0x000ea80000300a00 */
[----:B------:R-:W3:Y:S04]  /*19fe0*/  LDL.LU.64 R84, [R1+0x68] ;  /* 0x0000680001547983 */ /* 0x000ee80000300a00 */
[----:B------:R-:W3:Y:S04]  /*19ff0*/  LDL.LU.64 R88, [R1+0x48] ;  /* 0x0000480001587983 */ /* 0x000ee80000300a00 */
[----:B------:R-:W3:Y:S01]  /*1a000*/  LDL.LU.64 R82, [R1+0x28] ;  /* 0x0000280001527983 */ /* 0x000ee20000300a00 */
[----:B------:R-:W-:Y:S01]  /*1a010*/  IMAD.WIDE R250, R4, 0x4, R92 ;  /* 0x0000000404fa7825 */ /* 0x000fe200078e025c */
[----:B------:R-:W-:-:S03]  /*1a020*/  MOV R246, R18 ;  /* 0x0000001200f67202 */ /* 0x000fc60000000f00 */
[C---:B------:R-:W-:Y:S01]  /*1a030*/  IMAD.WIDE R34, R4.reuse, 0x4, R238 ;  /* 0x0000000404227825 */ /* 0x040fe200078e02ee */
[----:B------:R-:W-:Y:S01]  /*1a040*/  MOV R239, R9 ;  /* 0x0000000900ef7202 */ /* 0x000fe20000000f00 */
[----:B------:R-:W-:Y:S02]  /*1a050*/  LDGSTS.E [R5+-0x4fe00], desc[UR10][R250.64], P5 ;  /* 0xb0200000fa057fae */ /* 0x000fe4000a92184a */
[----:B------:R-:W-:Y:S02]  /*1a060*/  IMAD.MOV.U32 R238, RZ, RZ, R8 ;  /* 0x000000ffffee7224 */ /* 0x000fe400078e0008 */
[----:B------:R-:W-:Y:S02]  /*1a070*/  IMAD.MOV.U32 R247, RZ, RZ, R19 ;  /* 0x000000fffff77224 */ /* 0x000fe400078e0013 */
        /* <DEDUP_REMOVED lines=9> */
[----:B------:R4:W-:Y:S03]  /*1a110*/  STL.64 [R1+0x658], R34 ;  /* 0x0006582201007387 */ /* 0x0009e60000100a00 */
[C---:B------:R-:W-:Y:S01]  /*1a120*/  IMAD.WIDE R18, R4.reuse, 0x4, R60 ;  /* 0x0000000404127825 */ /* 0x040fe200078e023c */
[----:B------:R-:W-:Y:S03]  /*1a130*/  LDGSTS.E [R5+-0x4ea00], desc[UR10][R48.64], P5 ;  /* 0xb160000030057fae */ /* 0x000fe6000a92184a */
[C---:B------:R-:W-:Y:S01]  /*1a140*/  IMAD.WIDE R8, R4.reuse, 0x4, R68 ;  /* 0x0000000404087825 */ /* 0x040fe200078e0244 */
[----:B------:R-:W-:Y:S04]  /*1a150*/  STL.64 [R1+0x678], R20 ;  /* 0x0006781401007387 */ /* 0x000fe80000100a00 */
[----:B------:R1:W-:Y:S04]  /*1a160*/  LDGSTS.E [R5+-0x4e600], desc[UR10][R42.64], P5 ;  /* 0xb1a000002a057fae */ /* 0x0003e8000a92184a */
[----:B------:R-:W-:Y:S04]  /*1a170*/  STL.64 [R1+0x698], R28 ;  /* 0x0006981c01007387 */ /* 0x000fe80000100a00 */
[----:B------:R4:W-:Y:S04]  /*1a180*/  LDGSTS.E [R5+-0x4e200], desc[UR10][R40.64], P5 ;  /* 0xb1e0000028057fae */ /* 0x0009e8000a92184a */
[----:B------:R4:W-:Y:S01]  /*1a190*/  STL.64 [R1+0x6b8], R32 ;  /* 0x0006b82001007387 */ /* 0x0009e20000100a00 */
[----:B-1----:R-:W-:-:S03]  /*1a1a0*/  IMAD.WIDE R42, R4, 0x4, R10 ;  /* 0x00000004042a7825 */ /* 0x002fc600078e020a */
[----:B------:R1:W-:Y:S01]  /*1a1b0*/  LDGSTS.E [R5+-0x4de00], desc[UR10][R34.64], P5 ;  /* 0xb220000022057fae */ /* 0x0003e2000a92184a */
[----:B------:R-:W-:-:S03]  /*1a1c0*/  IMAD.WIDE R36, R4, 0x4, R236 ;  /* 0x0000000404247825 */ /* 0x000fc600078e02ec */
[----:B------:R1:W-:Y:S01]  /*1a1d0*/  STL.64 [R1+0x6d8], R26 ;  /* 0x0006d81a01007387 */ /* 0x0003e20000100a00 */
[----:B----4-:R-:W-:-:S03]  /*1a1e0*/  IMAD.WIDE R40, R4, 0x4, R244 ;  /* 0x0000000404287825 */ /* 0x010fc600078e02f4 */
[----:B------:R-:W-:Y:S01]  /*1a1f0*/  LDGSTS.E [R5+-0x4da00], desc[UR10][R20.64], P5 ;  /* 0xb260000014057fae */ /* 0x000fe2000a92184a */
[----:B------:R-:W-:-:S03]  /*1a200*/  IMAD.WIDE R22, R4, 0x4, R22 ;  /* 0x0000000404167825 */ /* 0x000fc600078e0216 */
[----:B------:R2:W-:Y:S04]  /*1a210*/  STL.64 [R1+0x6f8], R24 ;  /* 0x0006f81801007387 */ /* 0x0005e80000100a00 */
[----:B------:R-:W-:Y:S01]  /*1a220*/  LDGSTS.E [R5+-0x4d600], desc[UR10][R28.64], P5 ;  /* 0xb2a000001c057fae */ /* 0x000fe2000a92184a */
[----:B------:R-:W-:-:S03]  /*1a230*/  IMAD.WIDE R30, R4, 0x4, R30 ;  /* 0x00000004041e7825 */ /* 0x000fc600078e021e */
[----:B------:R-:W-:Y:S04]  /*1a240*/  STL.64 [R1+0x710], R18 ;  /* 0x0007101201007387 */ /* 0x000fe80000100a00 */
[----:B------:R4:W-:Y:S01]  /*1a250*/  LDGSTS.E [R5+-0x4d200], desc[UR10][R32.64], P5 ;  /* 0xb2e0000020057fae */ /* 0x0009e2000a92184a */
[----:B-1----:R-:W-:-:S03]  /*1a260*/  IMAD.WIDE R34, R4, 0x4, R38 ;  /* 0x0000000404227825 */ /* 0x002fc600078e0226 */
[----:B------:R1:W-:Y:S04]  /*1a270*/  STL.64 [R1+0x728], R8 ;  /* 0x0007280801007387 */ /* 0x0003e80000100a00 */
[----:B------:R1:W-:Y:S04]  /*1a280*/  LDGSTS.E [R5+-0x4ce00], desc[UR10][R26.64], P5 ;  /* 0xb32000001a057fae */ /* 0x0003e8000a92184a */
[----:B------:R2:W-:Y:S01]  /*1a290*/  LDGSTS.E [R5+-0x4ca00], desc[UR10][R24.64], P5 ;  /* 0xb360000018057fae */ /* 0x0005e2000a92184a */
[----:B----4-:R-:W-:-:S03]  /*1a2a0*/  IMAD.WIDE R32, R4, 0x4, R46 ;  /* 0x0000000404207825 */ /* 0x010fc600078e022e */
[----:B------:R-:W5:Y:S01]  /*1a2b0*/  LDL.LU.64 R10, [R1+0x780] ;  /* 0x00078000010a7983 */ /* 0x000f620000300a00 */
[C---:B------:R-:W-:Y:S01]  /*1a2c0*/  IMAD.WIDE R28, R4.reuse, 0x4, R54 ;  /* 0x00000004041c7825 */ /* 0x040fe200078e0236 */
[----:B------:R-:W-:Y:S02]  /*1a2d0*/  MOV R15, R7 ;  /* 0x00000007000f7202 */ /* 0x000fe40000000f00 */
[----:B------:R-:W-:Y:S01]  /*1a2e0*/  LDGSTS.E [R5+-0x4c600], desc[UR10][R18.64], P5 ;  /* 0xb3a0000012057fae */ /* 0x000fe2000a92184a */
[----:B-1----:R-:W-:-:S03]  /*1a2f0*/  IMAD.WIDE R26, R4, 0x4, R62 ;  /* 0x00000004041a7825 */ /* 0x002fc600078e023e */
[----:B------:R1:W-:Y:S01]  /*1a300*/  LDGSTS.E [R5+-0x4c200], desc[UR10][R8.64], P5 ;  /* 0xb3e0000008057fae */ /* 0x0003e2000a92184a */
[----:B--2---:R-:W-:-:S04]  /*1a310*/  IMAD.WIDE R24, R4, 0x4, R86 ;  /* 0x0000000404187825 */ /* 0x004fc800078e0256 */
[----:B---3--:R-:W-:-:S05]  /*1a320*/  IMAD.WIDE R44, R4, 0x4, R82 ;  /* 0x00000004042c7825 */ /* 0x008fca00078e0252 */
[----:B------:R-:W-:Y:S01]  /*1a330*/  STL.64 [R1+0x508], R44 ;  /* 0x0005082c01007387 */ /* 0x000fe20000100a00 */
[----:B------:R-:W-:-:S03]  /*1a340*/  IMAD.MOV.U32 R244, RZ, RZ, R24 ;  /* 0x000000fffff47224 */ /* 0x000fc600078e0018 */
[----:B------:R-:W-:Y:S01]  /*1a350*/  STL.64 [R1+0x528], R42 ;  /* 0x0005282a01007387 */ /* 0x000fe20000100a00 */
[----:B------:R-:W-:-:S03]  /*1a360*/  IMAD.MOV.U32 R245, RZ, RZ, R25 ;  /* 0x000000fffff57224 */ /* 0x000fc600078e0019 */
[----:B------:R-:W-:Y:S01]  /*1a370*/  STL.64 [R1+0x550], R40 ;  /* 0x0005502801007387 */ /* 0x000fe20000100a00 */
[----:B------:R-:W-:-:S03]  /*1a380*/  IMAD.WIDE R24, R4, 0x4, R70 ;  /* 0x0000000404187825 */ /* 0x000fc600078e0246 */
[----:B------:R-:W-:Y:S04]  /*1a390*/  STL.64 [R1+0x608], R36 ;  /* 0x0006082401007387 */ /* 0x000fe80000100a00 */
[----:B------:R-:W-:Y:S04]  /*1a3a0*/  STL.64 [R1+0x630], R22 ;  /* 0x0006301601007387 */ /* 0x000fe80000100a00 */
[----:B------:R-:W-:Y:S04]  /*1a3b0*/  STL.64 [R1+0x650], R30 ;  /* 0x0006501e01007387 */ /* 0x000fe80000100a00 */
[----:B------:R-:W-:Y:S04]  /*1a3c0*/  STL.64 [R1+0x670], R34 ;  /* 0x0006702201007387 */ /* 0x000fe80000100a00 */
[----:B------:R-:W-:Y:S04]  /*1a3d0*/  STL.64 [R1+0x690], R32 ;  /* 0x0006902001007387 */ /* 0x000fe80000100a00 */
[----:B------:R-:W-:Y:S04]  /*1a3e0*/  STL.64 [R1+0x6b0], R28 ;  /* 0x0006b01c01007387 */ /* 0x000fe80000100a00 */
[----:B------:R-:W-:Y:S04]  /*1a3f0*/  STL.64 [R1+0x6d0], R26 ;  /* 0x0006d01a01007387 */ /* 0x000fe80000100a00 */
[----:B------:R2:W-:Y:S04]  /*1a400*/  STL.64 [R1+0x6f0], R24 ;  /* 0x0006f01801007387 */ /* 0x0005e80000100a00 */
[----:B------:R3:W-:Y:S04]  /*1a410*/  STL [R1+0x8], RZ ;  /* 0x000008ff01007387 */ /* 0x0007e80000100800 */
        /* <DEDUP_REMOVED lines=61> */
[----:B------:R-:W5:Y:S01]  /*1a7f0*/  LDL.LU R7, [R1+0x77c] ;  /* 0x00077c0001077983 */ /* 0x000f620000300800 */
[----:B-1----:R-:W-:-:S04]  /*1a800*/  IMAD.WIDE R8, R4, 0x4, R90 ;  /* 0x0000000404087825 */ /* 0x002fc800078e025a */
[C---:B------:R-:W-:Y:S01]  /*1a810*/  IMAD.WIDE R18, R4.reuse, 0x4, R142 ;  /* 0x0000000404127825 */ /* 0x040fe200078e028e */
[----:B------:R-:W-:Y:S03]  /*1a820*/  LDGSTS.E [R6+-0x4fd00], desc[UR10][R8.64], P5 ;  /* 0xb030000008067fae */ /* 0x000fe6000a92184a */
[C---:B------:R-:W-:Y:S01]  /*1a830*/  IMAD.WIDE R232, R4.reuse, 0x4, R84 ;  /* 0x0000000404e87825 */ /* 0x040fe200078e0254 */
[----:B------:R-:W-:Y:S03]  /*1a840*/  LDGSTS.E [R6+-0x4f900], desc[UR10][R18.64], P5 ;  /* 0xb070000012067fae */ /* 0x000fe6000a92184a */
[----:B------:R-:W-:Y:S01]  /*1a850*/  IMAD.WIDE R20, R4, 0x4, R88 ;  /* 0x0000000404147825 */ /* 0x000fe200078e0258 */
[----:B------:R-:W-:Y:S01]  /*1a860*/  LDGSTS.E [R6+-0x4f500], desc[UR10][R244.64], P5 ;  /* 0xb0b00000f4067fae */ /* 0x000fe2000a92184a */
[----:B------:R-:W-:-:S03]  /*1a870*/  ISETP.GE.AND P0, PT, R15, 0x40, PT ;  /* 0x000000400f00780c */ /* 0x000fc60003f06270 */
        /* <DEDUP_REMOVED lines=13> */
[----:B------:R-:W-:-:S03]  /*1a950*/  CS2R R152, SRZ ;  /* 0x0000000000987805 */ /* 0x000fc6000001ff00 */
[----:B------:R-:W0:Y:S01]  /*1a960*/  LDGDEPBAR ;  /* 0x00000000000079af */ /* 0x000e220000000000 */
[----:B------:R-:W-:Y:S02]  /*1a970*/  CS2R R154, SRZ ;  /* 0x00000000009a7805 */ /* 0x000fe4000001ff00 */
[----:B------:R-:W-:Y:S02]  /*1a980*/  CS2R R156, SRZ ;  /* 0x00000000009c7805 */ /* 0x000fe4000001ff00 */
[----:B------:R-:W-:Y:S02]  /*1a990*/  CS2R R158, SRZ ;  /* 0x00000000009e7805 */ /* 0x000fe4000001ff00 */
[----:B------:R-:W-:Y:S02]  /*1a9a0*/  CS2R R160, SRZ ;  /* 0x0000000000a07805 */ /* 0x000fe4000001ff00 */
[----:B------:R-:W-:Y:S02]  /*1a9b0*/  CS2R R162, SRZ ;  /* 0x0000000000a27805 */ /* 0x000fe4000001ff00 */
[----:B------:R-:W-:-:S02]  /*1a9c0*/  CS2R R164, SRZ ;  /* 0x0000000000a47805 */ /* 0x000fc4000001ff00 */
        /* <DEDUP_REMOVED lines=57> */
[----:B--2---:R-:W-:Y:S02]  /*1ad60*/  CS2R R24, SRZ ;  /* 0x0000000000187805 */ /* 0x004fe4000001ff00 */
        /* <DEDUP_REMOVED lines=30> */
[----:B------:R-:W-:Y:S01]  /*1af50*/  CS2R R86, SRZ ;  /* 0x0000000000567805 */ /* 0x000fe2000001ff00 */
[----:B---3--:R-:W-:Y:S06]  /*1af60*/  @!P0 BRA `(.L_x_0) ;  /* 0x000000d8005c8947 */ /* 0x008fec0003800000 */
[----:B------:R-:W2:Y:S01]  /*1af70*/  LDL.LU.64 R248, [R1+0x688] ;  /* 0x0006880001f87983 */ /* 0x000ea20000300a00 */
[----:B------:R-:W-:Y:S02]  /*1af80*/  IMAD.MOV.U32 R78, RZ, RZ, R20 ;  /* 0x000000ffff4e7224 */ /* 0x000fe400078e0014 */
[----:B------:R-:W-:Y:S01]  /*1af90*/  IMAD.MOV.U32 R79, RZ, RZ, R21 ;  /* 0x000000ffff4f7224 */ /* 0x000fe200078e0015 */
[----:B------:R-:W3:Y:S01]  /*1afa0*/  LDL.LU.64 R76, [R1+0x2e8] ;  /* 0x0002e800014c7983 */ /* 0x000ee20000300a00 */
[----:B------:R-:W-:Y:S01]  /*1afb0*/  IMAD.MOV.U32 R20, RZ, RZ, R222 ;  /* 0x000000ffff147224 */ /* 0x000fe200078e00de */
[----:B------:R-:W-:Y:S02]  /*1afc0*/  MOV R21, R223 ;  /* 0x000000df00157202 */ /* 0x000fe40000000f00 */
[----:B------:R-:W4:Y:S01]  /*1afd0*/  LDL.LU.64 R80, [R1+0x2c0] ;  /* 0x0002c00001507983 */ /* 0x000f220000300a00 */
[----:B------:R-:W-:Y:S01]  /*1afe0*/  MOV R82, R250 ;  /* 0x000000fa00527202 */ /* 0x000fe20000000f00 */
[----:B------:R-:W-:Y:S01]  /*1aff0*/  IMAD.MOV.U32 R83, RZ, RZ, R251 ;  /* 0x000000ffff537224 */ /* 0x000fe200078e00fb */
[----:B------:R-:W-:Y:S01]  /*1b000*/  MOV R85, R235 ;  /* 0x000000eb00557202 */ /* 0x000fe20000000f00 */
[----:B------:R-:W2:Y:S01]  /*1b010*/  LDL.LU.64 R86, [R1+0x2f0] ;  /* 0x0002f00001567983 */ /* 0x000ea20000300a00 */
[----:B------:R-:W-:-:S03]  /*1b020*/  IMAD.MOV.U32 R84, RZ, RZ, R234 ;  /* 0x000000ffff547224 */ /* 0x000fc600078e00ea */
[----:B------:R-:W3:Y:S01]  /*1b030*/  LDL.LU.64 R222, [R1+0x100] ;  /* 0x0001000001de7983 */ /* 0x000ee20000300a00 */
[----:B------:R-:W-:Y:S01]  /*1b040*/  MOV R236, R226 ;  /* 0x000000e200ec7202 */ /* 0x000fe20000000f00 */
[----:B------:R-:W-:Y:S02]  /*1b050*/  IMAD.MOV.U32 R237, RZ, RZ, R227 ;  /* 0x000000ffffed7224 */ /* 0x000fe400078e00e3 */
[----:B------:R-:W2:Y:S01]  /*1b060*/  LDL.LU.64 R250, [R1+0x108] ;  /* 0x0001080001fa7983 */ /* 0x000ea20000300a00 */
[----:B------:R-:W-:Y:S02]  /*1b070*/  IMAD.MOV.U32 R22, RZ, RZ, R228 ;  /* 0x000000ffff167224 */ /* 0x000fe400078e00e4 */
[----:B------:R-:W-:Y:S01]  /*1b080*/  IMAD.MOV.U32 R23, RZ, RZ, R229 ;  /* 0x000000ffff177224 */ /* 0x000fe200078e00e5 */
[----:B------:R-:W2:Y:S04]  /*1b090*/  LDL.LU.64 R226, [R1+0x110] ;  /* 0x0001100001e27983 */ /* 0x000ea80000300a00 */
[----:B------:R-:W2:Y:S01]  /*1b0a0*/  LDL.LU.64 R228, [R1+0x118] ;  /* 0x0001180001e47983 */ /* 0x000ea20000300a00 */
[----:B------:R-:W-:-:S02]  /*1b0b0*/  IMAD.MOV.U32 R234, RZ, RZ, R218 ;  /* 0x000000ffffea7224 */ /* 0x000fc400078e00da */
[----:B------:R-:W-:Y:S01]  /*1b0c0*/  IMAD.MOV.U32 R235, RZ, RZ, R219 ;  /* 0x000000ffffeb7224 */ /* 0x000fe200078e00db */
[----:B------:R-:W-:Y:S01]  /*1b0d0*/  MOV R72, R236 ;  /* 0x000000ec00487202 */ /* 0x000fe20000000f00 */
[----:B------:R-:W-:Y:S01]  /*1b0e0*/  IMAD.MOV.U32 R73, RZ, RZ, R237 ;  /* 0x000000ffff497224 */ /* 0x000fe200078e00ed */
[----:B------:R-:W2:Y:S01]  /*1b0f0*/  LDL.LU.64 R218, [R1+0x120] ;  /* 0x0001200001da7983 */ /* 0x000ea20000300a00 */
[----:B------:R-:W-:Y:S01]  /*1b100*/  IMAD.MOV.U32 R236, RZ, RZ, R16 ;  /* 0x000000ffffec7224 */ /* 0x000fe200078e0010 */
[----:B------:R-:W-:Y:S02]  /*1b110*/  MOV R237, R17 ;  /* 0x0000001100ed7202 */ /* 0x000fe40000000f00 */
[----:B------:R-:W2:Y:S01]  /*1b120*/  LDL.LU.64 R64, [R1+0x128] ;  /* 0x0001280001407983 */ /* 0x000ea20000300a00 */
[----:B------:R-:W-:Y:S01]  /*1b130*/  IMAD.MOV.U32 R74, RZ, RZ, R20 ;  /* 0x000000ffff4a7224 */ /* 0x000fe200078e0014 */
[----:B------:R-:W-:Y:S01]  /*1b140*/  MOV R75, R21 ;  /* 0x00000015004b7202 */ /* 0x000fe20000000f00 */
[----:B----4-:R-:W-:Y:S01]  /*1b150*/  IMAD.MOV.U32 R68, RZ, RZ, R80 ;  /* 0x000000ffff447224 */ /* 0x010fe200078e0050 */
[----:B------:R-:W-:Y:S01]  /*1b160*/  MOV R69, R81 ;  /* 0x0000005100457202 */ /* 0x000fe20000000f00 */
[----:B------:R-:W-:Y:S01]  /*1b170*/  IMAD.MOV.U32 R81, RZ, RZ, R85 ;  /* 0x000000ffff517224 */ /* 0x000fe200078e0055 */
[----:B------:R-:W-:Y:S01]  /*1b180*/  MOV R80, R84 ;  /* 0x0000005400507202 */ /* 0x000fe20000000f00 */
[----:B------:R-:W-:-:S02]  /*1b190*/  IMAD.MOV.U32 R84, RZ, RZ, R234 ;  /* 0x000000ffff547224 */ /* 0x000fc400078e00ea */
[----:B------:R-:W-:Y:S02]  /*1b1a0*/  IMAD.MOV.U32 R85, RZ, RZ, R235 ;  /* 0x000000ffff557224 */ /* 0x000fe400078e00eb */
[----:B---3--:R-:W-:Y:S02]  /*1b1b0*/  IMAD.MOV.U32 R17, RZ, RZ, R222 ;  /* 0x000000ffff117224 */ /* 0x008fe400078e00de */
[----:B------:R-:W-:Y:S02]  /*1b1c0*/  IMAD.MOV.U32 R16, RZ, RZ, R223 ;  /* 0x000000ffff107224 */ /* 0x000fe400078e00df */
[----:B------:R-:W3:Y:S04]  /*1b1d0*/  LDL.LU.64 R222, [R1+0x130] ;  /* 0x0001300001de7983 */ /* 0x000ee80000300a00 */
[----:B------:R-:W4:Y:S01]  /*1b1e0*/  LDL.LU.64 R234, [R1+0x138] ;  /* 0x0001380001ea7983 */ /* 0x000f220000300a00 */
[----:B------:R-:W-:Y:S01]  /*1b1f0*/  MOV R66, R76 ;  /* 0x0000004c00427202 */ /* 0x000fe20000000f00 */
[----:B------:R-:W-:Y:S01]  /*1b200*/  IMAD.MOV.U32 R67, RZ, RZ, R77 ;  /* 0x000000ffff437224 */ /* 0x000fe200078e004d */
[----:B--2---:R-:W-:Y:S01]  /*1b210*/  MOV R20, R227 ;  /* 0x000000e300147202 */ /* 0x004fe20000000f00 */
[----:B------:R-:W-:-:S02]  /*1b220*/  IMAD.MOV.U32 R76, RZ, RZ, R82 ;  /* 0x000000ffff4c7224 */ /* 0x000fc400078e0052 */
[----:B------:R-:W-:Y:S02]  /*1b230*/  IMAD.MOV.U32 R77, RZ, RZ, R83 ;  /* 0x000000ffff4d7224 */ /* 0x000fe400078e0053 */
[----:B------:R-:W-:Y:S02]  /*1b240*/  IMAD.MOV.U32 R82, RZ, RZ, R22 ;  /* 0x000000ffff527224 */ /* 0x000fe400078e0016 */
[----:B------:R-:W-:Y:S01]  /*1b250*/  IMAD.MOV.U32 R83, RZ, RZ, R23 ;  /* 0x000000ffff537224 */ /* 0x000fe200078e0017 */
[----:B------:R-:W-:Y:S01]  /*1b260*/  MOV R23, R228 ;  /* 0x000000e400177202 */ /* 0x000fe20000000f00 */
[----:B------:R-:W-:Y:S02]  /*1b270*/  IMAD.MOV.U32 R21, RZ, RZ, R226 ;  /* 0x000000ffff157224 */ /* 0x000fe400078e00e2 */
[----:B------:R-:W-:Y:S01]  /*1b280*/  IMAD.MOV.U32 R22, RZ, RZ, R229 ;  /* 0x000000ffff167224 */ /* 0x000fe200078e00e5 */
[----:B------:R-:W2:Y:S04]  /*1b290*/  LDL.LU.64 R226, [R1+0x140] ;  /* 0x0001400001e27983 */ /* 0x000ea80000300a00 */
[----:B------:R-:W2:Y:S04]  /*1b2a0*/  LDL.LU.64 R228, [R1+0x148] ;  /* 0x0001480001e47983 */ /* 0x000ea80000300a00 */
[----:B------:R-:W2:Y:S01]  /*1b2b0*/  LDL.LU.64 R58, [R1+0x150] ;  /* 0x00015000013a7983 */ /* 0x000ea20000300a00 */
[----:B------:R-:W-:Y:S01]  /*1b2c0*/  IMAD.MOV.U32 R70, RZ, RZ, R86 ;  /* 0x000000ffff467224 */ /* 0x000fe200078e0056 */
[----:B------:R-:W-:Y:S01]  /*1b2d0*/  MOV R71, R87 ;  /* 0x0000005700477202 */ /* 0x000fe20000000f00 */
        /* <DEDUP_REMOVED lines=18> */
[----:B------:R-:W-:-:S02]  /*1b400*/  IMAD.MOV.U32 R237, RZ, RZ, R221 ;  /* 0x000000ffffed7224 */ /* 0x000fc400078e00dd */
[----:B------:R-:W-:Y:S02]  /*1b410*/  IMAD.MOV.U32 R217, RZ, RZ, R218 ;  /* 0x000000ffffd97224 */ /* 0x000fe400078e00da */
[----:B------:R-:W-:Y:S02]  /*1b420*/  IMAD.MOV.U32 R74, RZ, RZ, R232 ;  /* 0x000000ffff4a7224 */ /* 0x000fe400078e00e8 */
[----:B------:R-:W-:Y:S02]  /*1b430*/  IMAD.MOV.U32 R75, RZ, RZ, R233 ;  /* 0x000000ffff4b7224 */ /* 0x000fe400078e00e9 */
[----:B------:R-:W-:Y:S01]  /*1b440*/  IMAD.MOV.U32 R219, RZ, RZ, R64 ;  /* 0x000000ffffdb7224 */ /* 0x000fe200078e0040 */
[----:B------:R-:W2:Y:S01]  /*1b450*/  LDL.LU.64 R232, [R1+0x188] ;  /* 0x0001880001e87983 */ /* 0x000ea20000300a00 */
[----:B------:R-:W-:Y:S02]  /*1b460*/  IMAD.MOV.U32 R218, RZ, RZ, R65 ;  /* 0x000000ffffda7224 */ /* 0x000fe400078e0041 */
[----:B------:R-:W-:-:S02]  /*1b470*/  IMAD.MOV.U32 R64, RZ, RZ, R70 ;  /* 0x000000ffff407224 */ /* 0x000fc400078e0046 */
[----:B------:R-:W-:Y:S02]  /*1b480*/  IMAD.MOV.U32 R65, RZ, RZ, R71 ;  /* 0x000000ffff417224 */ /* 0x000fe400078e0047 */
[----:B------:R-:W-:Y:S02]  /*1b490*/  IMAD.MOV.U32 R70, RZ, RZ, R84 ;  /* 0x000000ffff467224 */ /* 0x000fe400078e0054 */
        /* <DEDUP_REMOVED lines=9> */
[----:B------:R-:W-:Y:S01]  /*1b530*/  IMAD.MOV.U32 R57, RZ, RZ, R63 ;  /* 0x000000ffff397224 */ /* 0x000fe200078e003f */
[----:B------:R-:W-:Y:S01]  /*1b540*/  MOV R68, R74 ;  /* 0x0000004a00447202 */ /* 0x000fe20000000f00 */
[----:B------:R-:W-:Y:S02]  /*1b550*/  IMAD.MOV.U32 R60, RZ, RZ, R66 ;  /* 0x000000ffff3c7224 */ /* 0x000fe400078e0042 */
[----:B------:R-:W-:Y:S02]  /*1b560*/  IMAD.MOV.U32 R61, RZ, RZ, R67 ;  /* 0x000000ffff3d7224 */ /* 0x000fe400078e0043 */
[----:B------:R-:W-:Y:S01]  /*1b570*/  IMAD.MOV.U32 R63, RZ, RZ, R69 ;  /* 0x000000ffff3f7224 */ /* 0x000fe200078e0045 */
[----:B------:R-:W-:Y:S01]  /*1b580*/  MOV R74, R246 ;  /* 0x000000f6004a7202 */ /* 0x000fe20000000f00 */
[----:B------:R-:W-:Y:S02]  /*1b590*/  IMAD.MOV.U32 R66, RZ, RZ, R72 ;  /* 0x000000ffff427224 */ /* 0x000fe400078e0048 */
[----:B------:R-:W-:-:S02]  /*1b5a0*/  IMAD.MOV.U32 R67, RZ, RZ, R73 ;  /* 0x000000ffff437224 */ /* 0x000fc400078e0049 */
[----:B------:R-:W-:Y:S01]  /*1b5b0*/  IMAD.MOV.U32 R69, RZ, RZ, R75 ;  /* 0x000000ffff457224 */ /* 0x000fe200078e004b */
[----:B------:R-:W-:Y:S01]  /*1b5c0*/  MOV R246, R240 ;  /* 0x000000f000f67202 */ /* 0x000fe20000000f00 */
[----:B------:R-:W-:Y:S02]  /*1b5d0*/  IMAD.MOV.U32 R72, RZ, RZ, R238 ;  /* 0x000000ffff487224 */ /* 0x000fe400078e00ee */
[----:B------:R-:W-:Y:S02]  /*1b5e0*/  IMAD.MOV.U32 R73, RZ, RZ, R239 ;  /* 0x000000ffff497224 */ /* 0x000fe400078e00ef */
[----:B------:R-:W-:Y:S02]  /*1b5f0*/  IMAD.MOV.U32 R75, RZ, RZ, R247 ;  /* 0x000000ffff4b7224 */ /* 0x000fe400078e00f7 */
[----:B------:R-:W-:Y:S01]  /*1b600*/  IMAD.MOV.U32 R247, RZ, RZ, R241 ;  /* 0x000000fffff77224 */ /* 0x000fe200078e00f1 */
[----:B------:R-:W-:Y:S01]  /*1b610*/  MOV R251, R225 ;  /* 0x000000e100fb7202 */ /* 0x000fe20000000f00 */
[----:B------:R-:W-:Y:S01]  /*1b620*/  IMAD.MOV.U32 R250, RZ, RZ, R224 ;  /* 0x000000fffffa7224 */ /* 0x000fe200078e00e0 */
[----:B------:R-:W-:Y:S01]  /*1b630*/  MOV R50, R54 ;  /* 0x0000003600327202 */ /* 0x000fe20000000f00 */
[----:B------:R-:W-:-:S02]  /*1b640*/  IMAD.MOV.U32 R51, RZ, RZ, R55 ;  /* 0x000000ffff337224 */ /* 0x000fc400078e0037 */
[----:B---3--:R-:W-:Y:S01]  /*1b650*/  IMAD.MOV.U32 R221, RZ, RZ, R222 ;  /* 0x000000ffffdd7224 */ /* 0x008fe200078e00de */
[----:B------:R-:W-:Y:S01]  /*1b660*/  MOV R220, R223 ;  /* 0x000000df00dc7202 */ /* 0x000fe20000000f00 */
[----:B----4-:R-:W-:Y:S02]  /*1b670*/  IMAD.MOV.U32 R223, RZ, RZ, R234 ;  /* 0x000000ffffdf7224 */ /* 0x010fe400078e00ea */
[----:B------:R-:W-:Y:S02]  /*1b680*/  IMAD.MOV.U32 R222, RZ, RZ, R235 ;  /* 0x000000ffffde7224 */ /* 0x000fe400078e00eb */
[----:B------:R-:W3:Y:S04]  /*1b690*/  LDL.LU.64 R234, [R1+0x240] ;  /* 0x0002400001ea7983 */ /* 0x000ee80000300a00 */
[----:B------:R-:W4:Y:S04]  /*1b6a0*/  LDL.LU.64 R52, [R1+0x180] ;  /* 0x0001800001347983 */ /* 0x000f280000300a00 */
[----:B------:R-:W4:Y:S04]  /*1b6b0*/  LDL.LU.64 R238, [R1+0x2b8] ;  /* 0x0002b80001ee7983 */ /* 0x000f280000300a00 */
[----:B------:R-:W4:Y:S01]  /*1b6c0*/  LDL.LU.64 R240, [R1+0x290] ;  /* 0x0002900001f07983 */ /* 0x000f220000300a00 */
[----:B--2---:R-:W-:-:S03]  /*1b6d0*/  IMAD.MOV.U32 R224, RZ, RZ, R227 ;  /* 0x000000ffffe07224 */ /* 0x004fc600078e00e3 */
        /* <DEDUP_REMOVED lines=12> */
[----:B------:R-:W2:Y:S01]  /*1b7a0*/  LDL.LU.64 R30, [R1+0x1c0] ;  /* 0x0001c000011e7983 */ /* 0x000ea20000300a00 */
[----:B------:R-:W-:-:S02]  /*1b7b0*/  IMAD.MOV.U32 R54, RZ, RZ, R58 ;  /* 0x000000ffff367224 */ /* 0x000fc400078e003a */
[----:B------:R-:W-:Y:S01]  /*1b7c0*/  IMAD.MOV.U32 R55, RZ, RZ, R59 ;  /* 0x000000ffff377224 */ /* 0x000fe200078e003b */
[----:B------:R-:W-:Y:S01]  /*1b7d0*/  MOV R59, R63 ;  /* 0x0000003f003b7202 */ /* 0x000fe20000000f00 */
[----:B------:R-:W-:Y:S01]  /*1b7e0*/  IMAD.MOV.U32 R58, RZ, RZ, R62 ;  /* 0x000000ffff3a7224 */ /* 0x000fe200078e003e */
[----:B------:R-:W-:Y:S01]  /*1b7f0*/  MOV R62, R66 ;  /* 0x00000042003e7202 */ /* 0x000fe20000000f00 */
[----:B------:R-:W-:Y:S01]  /*1b800*/  IMAD.MOV.U32 R63, RZ, RZ, R67 ;  /* 0x000000ffff3f7224 */ /* 0x000fe200078e0043 */
[----:B------:R-:W2:Y:S01]  /*1b810*/  LDL.LU.64 R48, [R1+0x238] ;  /* 0x0002380001307983 */ /* 0x000ea20000300a00 */
[----:B------:R-:W-:Y:S02]  /*1b820*/  IMAD.MOV.U32 R66, RZ, RZ, R70 ;  /* 0x000000ffff427224 */ /* 0x000fe400078e0046 */
[----:B------:R-:W-:Y:S01]  /*1b830*/  IMAD.MOV.U32 R67, RZ, RZ, R71 ;  /* 0x000000ffff437224 */ /* 0x000fe200078e0047 */
[----:B------:R-:W-:Y:S01]  /*1b840*/  MOV R71, R75 ;  /* 0x0000004b00477202 */ /* 0x000fe20000000f00 */
[----:B------:R-:W-:Y:S01]  /*1b850*/  IMAD.MOV.U32 R70, RZ, RZ, R74 ;  /* 0x000000ffff467224 */ /* 0x000fe200078e004a */
[----:B------:R-:W-:Y:S01]  /*1b860*/  MOV R74, R244 ;  /* 0x000000f4004a7202 */ /* 0x000fe20000000f00 */
[----:B------:R-:W-:-:S02]  /*1b870*/  IMAD.MOV.U32 R75, RZ, RZ, R245 ;  /* 0x000000ffff4b7224 */ /* 0x000fc400078e00f5 */
[----:B------:R-:W-:Y:S02]  /*1b880*/  IMAD.MOV.U32 R244, RZ, RZ, R246 ;  /* 0x000000fffff47224 */ /* 0x000fe400078e00f6 */
[----:B------:R-:W-:Y:S02]  /*1b890*/  IMAD.MOV.U32 R245, RZ, RZ, R247 ;  /* 0x000000fffff57224 */ /* 0x000fe400078e00f7 */
[----:B------:R-:W2:Y:S04]  /*1b8a0*/  LDL.LU.64 R246, [R1+0x268] ;  /* 0x0002680001f67983 */ /* 0x000ea80000300a00 */
[----:B------:R-:W2:Y:S04]  /*1b8b0*/  LDL.LU.64 R42, [R1+0x288] ;  /* 0x00028800012a7983 */ /* 0x000ea80000300a00 */
[----:B------:R-:W2:Y:S04]  /*1b8c0*/  LDL.LU.64 R44, [R1+0x2a8] ;  /* 0x0002a800012c7983 */ /* 0x000ea80000300a00 */
[----:B------:R-:W2:Y:S04]  /*1b8d0*/  LDL.LU.64 R36, [R1+0x200] ;  /* 0x0002000001247983 */ /* 0x000ea80000300a00 */
[----:B------:R-:W2:Y:S04]  /*1b8e0*/  LDL.LU.64 R38, [R1+0x2d0] ;  /* 0x0002d00001267983 */ /* 0x000ea80000300a00 */
[----:B------:R-:W2:Y:S04]  /*1b8f0*/  LDL.LU.64 R40, [R1+0x280] ;  /* 0x0002800001287983 */ /* 0x000ea80000300a00 */
[----:B------:R-:W2:Y:S04]  /*1b900*/  LDL.LU.64 R34, [R1+0x258] ;  /* 0x0002580001227983 */ /* 0x000ea80000300a00 */
[----:B------:R-:W2:Y:S01]  /*1b910*/  LDL.LU.64 R32, [R1+0x170] ;  /* 0x0001700001207983 */ /* 0x000ea20000300a00 */
[----:B------:R-:W-:Y:S01]  /*1b920*/  IMAD.MOV.U32 R236, RZ, RZ, R230 ;  /* 0x000000ffffec7224 */ /* 0x000fe200078e00e6 */
[----:B------:R-:W-:Y:S01]  /*1b930*/  MOV R237, R231 ;  /* 0x000000e700ed7202 */ /* 0x000fe20000000f00 */
[----:B------:R-:W-:-:S02]  /*1b940*/  IMAD.MOV.U32 R231, RZ, RZ, R232 ;  /* 0x000000ffffe77224 */ /* 0x000fc400078e00e8 */
[----:B------:R-:W-:Y:S02]  /*1b950*/  IMAD.MOV.U32 R230, RZ, RZ, R233 ;  /* 0x000000ffffe67224 */ /* 0x000fe400078e00e9 */
[----:B---3--:R-:W-:Y:S01]  /*1b960*/  IMAD.MOV.U32 R233, RZ, RZ, R234 ;  /* 0x000000ffffe97224 */ /* 0x008fe200078e00ea */
[----:B------:R-:W-:Y:S01]  /*1b970*/  MOV R232, R235 ;  /* 0x000000eb00e87202 */ /* 0x000fe20000000f00 */
[----:B----4-:R-:W-:Y:S02]  /*1b980*/  IMAD.MOV.U32 R235, RZ, RZ, R52 ;  /* 0x000000ffffeb7224 */ /* 0x010fe400078e0034 */
[----:B------:R-:W-:Y:S01]  /*1b990*/  IMAD.MOV.U32 R234, RZ, RZ, R53 ;  /* 0x000000ffffea7224 */ /* 0x000fe200078e0035 */
[----:B------:R-:W-:Y:S01]  /*1b9a0*/  MOV R53, R57 ;  /* 0x0000003900357202 */ /* 0x000fe20000000f00 */
[----:B------:R-:W-:Y:S01]  /*1b9b0*/  IMAD.MOV.U32 R52, RZ, RZ, R56 ;  /* 0x000000ffff347224 */ /* 0x000fe200078e0038 */
[----:B------:R-:W-:Y:S01]  /*1b9c0*/  MOV R56, R60 ;  /* 0x0000003c00387202 */ /* 0x000fe20000000f00 */
[----:B------:R-:W-:-:S02]  /*1b9d0*/  IMAD.MOV.U32 R57, RZ, RZ, R61 ;  /* 0x000000ffff397224 */ /* 0x000fc400078e003d */
[----:B------:R-:W-:Y:S02]  /*1b9e0*/  IMAD.MOV.U32 R60, RZ, RZ, R64 ;  /* 0x000000ffff3c7224 */ /* 0x000fe400078e0040 */
[----:B------:R-:W-:Y:S01]  /*1b9f0*/  IMAD.MOV.U32 R61, RZ, RZ, R65 ;  /* 0x000000ffff3d7224 */ /* 0x000fe200078e0041 */
[----:B------:R-:W-:Y:S01]  /*1ba00*/  MOV R65, R69 ;  /* 0x0000004500417202 */ /* 0x000fe20000000f00 */
[----:B------:R-:W-:Y:S01]  /*1ba10*/  IMAD.MOV.U32 R64, RZ, RZ, R68 ;  /* 0x000000ffff407224 */ /* 0x000fe200078e0044 */
[----:B------:R-:W-:Y:S01]  /*1ba20*/  MOV R68, R72 ;  /* 0x0000004800447202 */ /* 0x000fe20000000f00 */
[----:B------:R-:W-:Y:S02]  /*1ba30*/  IMAD.MOV.U32 R69, RZ, RZ, R73 ;  /* 0x000000ffff457224 */ /* 0x000fe400078e0049 */
[----:B------:R-:W-:Y:S01]  /*1ba40*/  IMAD.MOV.U32 R72, RZ, RZ, R236 ;  /* 0x000000ffff487224 */ /* 0x000fe200078e00ec */
[----:B------:R-:W-:Y:S01]  /*1ba50*/  MOV R236, R239 ;  /* 0x000000ef00ec7202 */ /* 0x000fe20000000f00 */
[----:B------:R-:W-:Y:S01]  /*1ba60*/  IMAD.MOV.U32 R73, RZ, RZ, R237 ;  /* 0x000000ffff497224 */ /* 0x000fe200078e00ed */
[----:B------:R-:W-:Y:S01]  /*1ba70*/  MOV R239, R240 ;  /* 0x000000f000ef7202 */ /* 0x000fe20000000f00 */
[----:B------:R-:W-:Y:S01]  /*1ba80*/  IMAD.MOV.U32 R237, RZ, RZ, R238 ;  /* 0x000000ffffed7224 */ /* 0x000fe200078e00ee */
[----:B--2---:R-:W-:Y:S01]  /*1ba90*/  MOV R240, R47 ;  /* 0x0000002f00f07202 */ /* 0x004fe20000000f00 */
[----:B------:R-:W-:-:S02]  /*1baa0*/  IMAD.MOV.U32 R238, RZ, RZ, R241 ;  /* 0x000000ffffee7224 */ /* 0x000fc400078e00f1 */
[----:B------:R-:W-:Y:S02]  /*1bab0*/  IMAD.MOV.U32 R241, RZ, RZ, R46 ;  /* 0x000000fffff17224 */ /* 0x000fe400078e002e */
[----:B------:R-:W-:Y:S01]  /*1bac0*/  IMAD.MOV.U32 R46, RZ, RZ, R50 ;  /* 0x000000ffff2e7224 */ /* 0x000fe200078e0032 */
[----:B------:R-:W-:Y:S01]  /*1bad0*/  MOV R50, R54 ;  /* 0x0000003600327202 */ /* 0x000fe20000000f00 */
[----:B------:R-:W-:Y:S02]  /*1bae0*/  IMAD.MOV.U32 R47, RZ, RZ, R51 ;  /* 0x000000ffff2f7224 */ /* 0x000fe400078e0033 */
[----:B------:R-:W-:Y:S01]  /*1baf0*/  IMAD.MOV.U32 R51, RZ, RZ, R55 ;  /* 0x000000ffff337224 */ /* 0x000fe200078e0037 */
[----:B------:R-:W-:Y:S01]  /*1bb00*/  MOV R55, R57 ;  /* 0x0000003900377202 */ /* 0x000fe20000000f00 */
[----:B------:R-:W-:Y:S02]  /*1bb10*/  IMAD.MOV.U32 R54, RZ, RZ, R56 ;  /* 0x000000ffff367224 */ /* 0x000fe400078e0038 */
[----:B------:R-:W-:Y:S01]  /*1bb20*/  IMAD.MOV.U32 R56, RZ, RZ, R58 ;  /* 0x000000ffff387224 */ /* 0x000fe200078e003a */
[----:B------:R-:W-:Y:S01]  /*1bb30*/  MOV R58, R60 ;  /* 0x0000003c003a7202 */ /* 0x000fe20000000f00 */
[----:B------:R-:W-:-:S02]  /*1bb40*/  IMAD.MOV.U32 R57, RZ, RZ, R59 ;  /* 0x000000ffff397224 */ /* 0x000fc400078e003b */
        /* <DEDUP_REMOVED lines=15> */
[----:B------:R-:W-:Y:S02]  /*1bc40*/  IMAD.MOV.U32 R74, RZ, RZ, R242 ;  /* 0x000000ffff4a7224 */ /* 0x000fe400078e00f2 */
        /* <DEDUP_REMOVED lines=31> */
[----:B------:R-:W-:Y:S01]  /*1be40*/  IMAD.MOV.U32 R73, RZ, RZ, R75 ;  /* 0x000000ffff497224 */ /* 0x000fe200078e004b */
[----:B------:R-:W-:Y:S01]  /*1be50*/  MOV R248, R45 ;  /* 0x0000002d00f87202 */ /* 0x000fe20000000f00 */
[----:B------:R-:W-:-:S02]  /*1be60*/  IMAD.MOV.U32 R75, RZ, RZ, R249 ;  /* 0x000000ffff4b7224 */ /* 0x000fc400078e00f9 */
[----:B------:R-:W-:Y:S01]  /*1be70*/  IMAD.MOV.U32 R249, RZ, RZ, R44 ;  /* 0x000000fffff97224 */ /* 0x000fe200078e002c */
[----:B------:R1:W-:Y:S01]  /*1be80*/  STL [R1+0x100], R38 ;  /* 0x0001002601007387 */ /* 0x0003e20000100800 */
[----:B------:R-:W-:Y:S02]  /*1be90*/  IMAD.MOV.U32 R44, RZ, RZ, R250 ;  /* 0x000000ffff2c7224 */ /* 0x000fe400078e00fa */
[----:B------:R-:W-:Y:S01]  /*1bea0*/  IMAD.MOV.U32 R45, RZ, RZ, R251 ;  /* 0x000000ffff2d7224 */ /* 0x000fe200078e00fb */
[----:B------:R-:W-:Y:S01]  /*1beb0*/  MOV R251, R36 ;  /* 0x0000002400fb7202 */ /* 0x000fe20000000f00 */
[----:B------:R-:W-:Y:S02]  /*1bec0*/  IMAD.MOV.U32 R250, RZ, RZ, R37 ;  /* 0x000000fffffa7224 */ /* 0x000fe400078e0025 */
[----:B------:R-:W2:Y:S01]  /*1bed0*/  LDL.LU.64 R36, [R1+0x230] ;  /* 0x0002300001247983 */ /* 0x000ea20000300a00 */
[----:B------:R-:W-:Y:S01]  /*1bee0*/  MOV R252, R39 ;  /* 0x0000002700fc7202 */ /* 0x000fe20000000f00 */
[----:B------:R-:W-:-:S02]  /*1bef0*/  IMAD.MOV.U32 R0, RZ, RZ, R41 ;  /* 0x000000ffff007224 */ /* 0x000fc400078e0029 */
[----:B-1----:R-:W3:Y:S04]  /*1bf00*/  LDL.LU.64 R38, [R1+0x278] ;  /* 0x0002780001267983 */ /* 0x002ee80000300a00 */
[----:B------:R1:W-:Y:S04]  /*1bf10*/  STL [R1+0x108], R40 ;  /* 0x0001082801007387 */ /* 0x0003e80000100800 */
[----:B-1----:R-:W4:Y:S04]  /*1bf20*/  LDL.LU.64 R40, [R1+0x260] ;  /* 0x0002600001287983 */ /* 0x002f280000300a00 */
[----:B------:R1:W-:Y:S04]  /*1bf30*/  STL [R1+0x104], R0 ;  /* 0x0001040001007387 */ /* 0x0003e80000100800 */
[----:B------:R1:W-:Y:S02]  /*1bf40*/  STL [R1+0x110], R32 ;  /* 0x0001102001007387 */ /* 0x0003e40000100800 */
[----:B-1----:R-:W-:-:S02]  /*1bf50*/  MOV R0, R33 ;  /* 0x0000002100007202 */ /* 0x002fc40000000f00 */
[----:B------:R-:W-:Y:S04]  /*1bf60*/  STL [R1+0x118], R30 ;  /* 0x0001181e01007387 */ /* 0x000fe80000100800 */
[----:B------:R1:W-:Y:S04]  /*1bf70*/  STL [R1+0x10c], R0 ;  /* 0x00010c0001007387 */ /* 0x0003e80000100800 */
[----:B------:R-:W3:Y:S01]  /*1bf80*/  LDL.LU.64 R32, [R1+0x168] ;  /* 0x0001680001207983 */ /* 0x000ee20000300a00 */
[----:B-1----:R-:W-:-:S03]  /*1bf90*/  IMAD.MOV.U32 R0, RZ, RZ, R31 ;  /* 0x000000ffff007224 */ /* 0x002fc600078e001f */
[----:B--2---:R-:W-:Y:S04]  /*1bfa0*/  STL [R1+0x120], R36 ;  /* 0x0001202401007387 */ /* 0x004fe80000100800 */
[----:B------:R1:W-:Y:S02]  /*1bfb0*/  STL [R1+0x114], R0 ;  /* 0x0001140001007387 */ /* 0x0003e40000100800 */
[----:B-1----:R-:W-:Y:S02]  /*1bfc0*/  MOV R0, R37 ;  /* 0x0000002500007202 */ /* 0x002fe40000000f00 */
[----:B----4-:R-:W-:Y:S04]  /*1bfd0*/  STL [R1+0x128], R40 ;  /* 0x0001282801007387 */ /* 0x010fe80000100800 */
[----:B------:R1:W-:Y:S02]  /*1bfe0*/  STL [R1+0x11c], R0 ;  /* 0x00011c0001007387 */ /* 0x0003e40000100800 */
[----:B-1----:R-:W-:-:S02]  /*1bff0*/  IMAD.MOV.U32 R0, RZ, RZ, R41 ;  /* 0x000000ffff007224 */ /* 0x002fc400078e0029 */
[----:B------:R-:W2:Y:S04]  /*1c000*/  LDL.LU.64 R40, [R1+0x2c8] ;  /* 0x0002c80001287983 */ /* 0x000ea80000300a00 */
[----:B------:R1:W-:Y:S04]  /*1c010*/  STL [R1+0x124], R0 ;  /* 0x0001240001007387 */ /* 0x0003e80000100800 */
[----:B---3--:R-:W-:Y:S01]  /*1c020*/  STL [R1+0x130], R38 ;  /* 0x0001302601007387 */ /* 0x008fe20000100800 */
[----:B-1----:R-:W-:-:S05]  /*1c030*/  MOV R0, R39 ;  /* 0x0000002700007202 */ /* 0x002fca0000000f00 */
[----:B------:R1:W-:Y:S04]  /*1c040*/  STL [R1+0x12c], R0 ;  /* 0x00012c0001007387 */ /* 0x0003e80000100800 */
[----:B------:R-:W3:Y:S04]  /*1c050*/  LDL.LU.64 R36, [R1+0x160] ;  /* 0x0001600001247983 */ /* 0x000ee80000300a00 */
[----:B------:R-:W-:Y:S04]  /*1c060*/  STL [R1+0x138], R32 ;  /* 0x0001382001007387 */ /* 0x000fe80000100800 */
[----:B------:R-:W4:Y:S01]  /*1c070*/  LDL.LU.64 R30, [R1+0x158] ;  /* 0x00015800011e7983 */ /* 0x000f220000300a00 */
[----:B-1----:R-:W-:Y:S01]  /*1c080*/  IMAD.MOV.U32 R0, RZ, RZ, R33 ;  /* 0x000000ffff007224 */ /* 0x002fe200078e0021 */
[----:B------:R-:W-:Y:S01]  /*1c090*/  MOV R39, R43 ;  /* 0x0000002b00277202 */ /* 0x000fe20000000f00 */
[----:B------:R-:W-:-:S02]  /*1c0a0*/  IMAD.MOV.U32 R38, RZ, RZ, R42 ;  /* 0x000000ffff267224 */ /* 0x000fc400078e002a */
[----:B------:R-:W3:Y:S04]  /*1c0b0*/  LDL.LU.64 R42, [R1+0x220] ;  /* 0x00022000012a7983 */ /* 0x000ee80000300a00 */
[----:B--2---:R-:W-:Y:S04]  /*1c0c0*/  STL [R1+0x140], R40 ;  /* 0x0001402801007387 */ /* 0x004fe80000100800 */
[----:B------:R1:W-:Y:S02]  /*1c0d0*/  STL [R1+0x134], R0 ;  /* 0x0001340001007387 */ /* 0x0003e40000100800 */
[----:B-1----:R-:W-:-:S05]  /*1c0e0*/  MOV R0, R41 ;  /* 0x0000002900007202 */ /* 0x002fca0000000f00 */
[----:B------:R1:W-:Y:S04]  /*1c0f0*/  STL [R1+0x13c], R0 ;  /* 0x00013c0001007387 */ /* 0x0003e80000100800 */
[----:B------:R-:W2:Y:S01]  /*1c100*/  LDL.LU.64 R40, [R1+0x1b0] ;  /* 0x0001b00001287983 */ /* 0x000ea20000300a00 */
[----:B-1----:R-:W-:-:S03]  /*1c110*/  IMAD.MOV.U32 R0, RZ, RZ, R35 ;  /* 0x000000ffff007224 */ /* 0x002fc600078e0023 */
[----:B------:R1:W-:Y:S04]  /*1c120*/  STL [R1+0x148], R34 ;  /* 0x0001482201007387 */ /* 0x0003e80000100800 */
[----:B------:R3:W-:Y:S04]  /*1c130*/  STL [R1+0x144], R0 ;  /* 0x0001440001007387 */ /* 0x0007e80000100800 */
[----:B-1----:R-:W2:Y:S04]  /*1c140*/  LDL.LU.64 R34, [R1+0x250] ;  /* 0x0002500001227983 */ /* 0x002ea80000300a00 */
[----:B----4-:R-:W-:Y:S04]  /*1c150*/  STL [R1+0x150], R30 ;  /* 0x0001501e01007387 */ /* 0x010fe80000100800 */
[----:B------:R-:W4:Y:S01]  /*1c160*/  LDL.LU.64 R32, [R1+0x228] ;  /* 0x0002280001207983 */ /* 0x000f220000300a00 */
[----:B---3--:R-:W-:-:S03]  /*1c170*/  MOV R0, R31 ;  /* 0x0000001f00007202 */ /* 0x008fc60000000f00 */
[----:B------:R-:W-:Y:S04]  /*1c180*/  STL [R1+0x158], R36 ;  /* 0x0001582401007387 */ /* 0x000fe80000100800 */
[----:B------:R1:W-:Y:S04]  /*1c190*/  STL [R1+0x14c], R0 ;  /* 0x00014c0001007387 */ /* 0x0003e80000100800 */
[----:B------:R-:W3:Y:S01]  /*1c1a0*/  LDL.LU.64 R28, [R1+0x178] ;  /* 0x00017800011c7983 */ /* 0x000ee20000300a00 */
[----:B-1----:R-:W-:-:S05]  /*1c1b0*/  IMAD.MOV.U32 R0, RZ, RZ, R37 ;  /* 0x000000ffff007224 */ /* 0x002fca00078e0025 */
[----:B------:R2:W-:Y:S02]  /*1c1c0*/  STL [R1+0x154], R0 ;  /* 0x0001540001007387 */ /* 0x0005e40000100800 */
[----:B--2---:R-:W-:Y:S02]  /*1c1d0*/  MOV R0, R41 ;  /* 0x0000002900007202 */ /* 0x004fe40000000f00 */
[----:B------:R1:W-:Y:S04]  /*1c1e0*/  STL [R1+0x160], R40 ;  /* 0x0001602801007387 */ /* 0x0003e80000100800 */
[----:B-1----:R-:W2:Y:S04]  /*1c1f0*/  LDL.LU.64 R40, [R1+0x218] ;  /* 0x0002180001287983 */ /* 0x002ea80000300a00 */
[----:B------:R1:W-:Y:S04]  /*1c200*/  STL [R1+0x15c], R0 ;  /* 0x00015c0001007387 */ /* 0x0003e80000100800 */
[----:B----4-:R-:W-:Y:S04]  /*1c210*/  STL [R1+0x168], R32 ;  /* 0x0001682001007387 */ /* 0x010fe80000100800 */
[----:B------:R-:W4:Y:S01]  /*1c220*/  LDL.LU.64 R36, [R1+0x2b0] ;  /* 0x0002b00001247983 */ /* 0x000f220000300a00 */
[----:B-1----:R-:W-:-:S05]  /*1c230*/  IMAD.MOV.U32 R0, RZ, RZ, R33 ;  /* 0x000000ffff007224 */ /* 0x002fca00078e0021 */
[----:B------:R1:W-:Y:S04]  /*1c240*/  STL [R1+0x164], R0 ;  /* 0x0001640001007387 */ /* 0x0003e80000100800 */
[----:B------:R-:W-:Y:S01]  /*1c250*/  STL [R1+0x170], R34 ;  /* 0x0001702201007387 */ /* 0x000fe20000100800 */
[----:B-1----:R-:W-:-:S05]  /*1c260*/  MOV R0, R35 ;  /* 0x0000002300007202 */ /* 0x002fca0000000f00 */
[----:B------:R1:W-:Y:S04]  /*1c270*/  STL [R1+0x16c], R0 ;  /* 0x00016c0001007387 */ /* 0x0003e80000100800 */
[----:B---3--:R-:W-:Y:S04]  /*1c280*/  STL [R1+0x178], R28 ;  /* 0x0001781c01007387 */ /* 0x008fe80000100800 */
[----:B------:R-:W3:Y:S01]  /*1c290*/  LDL.LU.64 R30, [R1+0x190] ;  /* 0x00019000011e7983 */ /* 0x000ee20000300a00 */
[----:B-1----:R-:W-:-:S03]  /*1c2a0*/  IMAD.MOV.U32 R0, RZ, RZ, R29 ;  /* 0x000000ffff007224 */ /* 0x002fc600078e001d */
[----:B------:R-:W2:Y:S04]  /*1c2b0*/  LDL.LU.64 R34, [R1+0x198] ;  /* 0x0001980001227983 */ /* 0x000ea80000300a00 */
[----:B------:R-:W2:Y:S04]  /*1c2c0*/  LDL.LU.64 R32, [R1+0x1c8] ;  /* 0x0001c80001207983 */ /* 0x000ea80000300a00 */
[----:B----4-:R-:W-:Y:S04]  /*1c2d0*/  STL [R1+0x180], R36 ;  /* 0x0001802401007387 */ /* 0x010fe80000100800 */
[----:B------:R1:W-:Y:S02]  /*1c2e0*/  STL [R1+0x174], R0 ;  /* 0x0001740001007387 */ /* 0x0003e40000100800 */
[----:B-1----:R-:W-:-:S05]  /*1c2f0*/  MOV R0, R37 ;  /* 0x0000002500007202 */ /* 0x002fca0000000f00 */
[----:B------:R1:W-:Y:S04]  /*1c300*/  STL [R1+0x17c], R0 ;  /* 0x00017c0001007387 */ /* 0x0003e80000100800 */
[----:B------:R4:W-:Y:S04]  /*1c310*/  STL [R1+0x188], R42 ;  /* 0x0001882a01007387 */ /* 0x0009e80000100800 */
[----:B------:R-:W2:Y:S01]  /*1c320*/  LDL.LU.64 R36, [R1+0x1a0] ;  /* 0x0001a00001247983 */ /* 0x000ea20000300a00 */
[----:B-1----:R-:W-:-:S05]  /*1c330*/  IMAD.MOV.U32 R0, RZ, RZ, R43 ;  /* 0x000000ffff007224 */ /* 0x002fca00078e002b */
[----:B------:R1:W-:Y:S04]  /*1c340*/  STL [R1+0x184], R0 ;  /* 0x0001840001007387 */ /* 0x0003e80000100800 */
[----:B----4-:R-:W4:Y:S04]  /*1c350*/  LDL.LU.64 R42, [R1+0x1e0] ;  /* 0x0001e000012a7983 */ /* 0x010f280000300a00 */
[----:B---3--:R-:W-:Y:S04]  /*1c360*/  STL [R1+0x190], R30 ;  /* 0x0001901e01007387 */ /* 0x008fe80000100800 */
[----:B------:R-:W3:Y:S01]  /*1c370*/  LDL.LU.64 R28, [R1+0x1a8] ;  /* 0x0001a800011c7983 */ /* 0x000ee20000300a00 */
[----:B-1----:R-:W-:-:S05]  /*1c380*/  MOV R0, R31 ;  /* 0x0000001f00007202 */ /* 0x002fca0000000f00 */
[----:B------:R1:W-:Y:S04]  /*1c390*/  STL [R1+0x18c], R0 ;  /* 0x00018c0001007387 */ /* 0x0003e80000100800 */
[----:B--2---:R-:W-:Y:S01]  /*1c3a0*/  STL [R1+0x198], R34 ;  /* 0x0001982201007387 */ /* 0x004fe20000100800 */
[----:B-1----:R-:W-:-:S05]  /*1c3b0*/  IMAD.MOV.U32 R0, RZ, RZ, R35 ;  /* 0x000000ffff007224 */ /* 0x002fca00078e0023 */
[----:B------:R1:W-:Y:S04]  /*1c3c0*/  STL [R1+0x194], R0 ;  /* 0x0001940001007387 */ /* 0x0003e80000100800 */
[----:B------:R2:W-:Y:S01]  /*1c3d0*/  STL [R1+0x1a0], R36 ;  /* 0x0001a02401007387 */ /* 0x0005e20000100800 */
[----:B-1----:R-:W-:-:S03]  /*1c3e0*/  MOV R0, R37 ;  /* 0x0000002500007202 */ /* 0x002fc60000000f00 */
[----:B--2---:R-:W2:Y:S04]  /*1c3f0*/  LDL.LU.64 R36, [R1+0x1b8] ;  /* 0x0001b80001247983 */ /* 0x004ea80000300a00 */
[----:B------:R3:W-:Y:S04]  /*1c400*/  STL [R1+0x19c], R0 ;  /* 0x00019c0001007387 */ /* 0x0007e80000100800 */
[----:B------:R-:W4:Y:S04]  /*1c410*/  LDL.LU.64 R30, [R1+0x2a0] ;  /* 0x0002a000011e7983 */ /* 0x000f280000300a00 */
[----:B------:R-:W4:Y:S01]  /*1c420*/  LDL.LU.64 R34, [R1+0x1f8] ;  /* 0x0001f80001227983 */ /* 0x000f220000300a00 */
[----:B---3--:R-:W-:-:S03]  /*1c430*/  IMAD.MOV.U32 R0, RZ, RZ, R29 ;  /* 0x000000ffff007224 */ /* 0x008fc600078e001d */
[----:B------:R-:W-:Y:S04]  /*1c440*/  STL [R1+0x1a8], R28 ;  /* 0x0001a81c01007387 */ /* 0x000fe80000100800 */
[----:B------:R1:W-:Y:S04]  /*1c450*/  STL [R1+0x1a4], R0 ;  /* 0x0001a40001007387 */ /* 0x0003e80000100800 */
[----:B------:R3:W-:Y:S01]  /*1c460*/  STL [R1+0x1b0], R40 ;  /* 0x0001b02801007387 */ /* 0x0007e20000100800 */
[----:B-1----:R-:W-:-:S03]  /*1c470*/  MOV R0, R41 ;  /* 0x0000002900007202 */ /* 0x002fc60000000f00 */
[----:B---3--:R-:W3:Y:S04]  /*1c480*/  LDL.LU.64 R40, [R1+0x1d0] ;  /* 0x0001d00001287983 */ /* 0x008ee80000300a00 */
[----:B------:R2:W-:Y:S02]  /*1c490*/  STL [R1+0x1ac], R0 ;  /* 0x0001ac0001007387 */ /* 0x0005e40000100800 */
[----:B--2---:R-:W-:Y:S02]  /*1c4a0*/  IMAD.MOV.U32 R0, RZ, RZ, R37 ;  /* 0x000000ffff007224 */ /* 0x004fe400078e0025 */
[----:B------:R1:W-:Y:S04]  /*1c4b0*/  STL [R1+0x1b8], R36 ;  /* 0x0001b82401007387 */ /* 0x0003e80000100800 */
[----:B------:R4:W-:Y:S04]  /*1c4c0*/  STL [R1+0x1b4], R0 ;  /* 0x0001b40001007387 */ /* 0x0009e80000100800 */
[----:B-1----:R-:W2:Y:S01]  /*1c4d0*/  LDL.LU.64 R36, [R1+0x1d8] ;  /* 0x0001d80001247983 */ /* 0x002ea20000300a00 */
[----:B----4-:R-:W-:-:S03]  /*1c4e0*/  MOV R0, R31 ;  /* 0x0000001f00007202 */ /* 0x010fc60000000f00 */
[----:B------:R-:W-:Y:S04]  /*1c4f0*/  STL [R1+0x1c0], R30 ;  /* 0x0001c01e01007387 */ /* 0x000fe80000100800 */
[----:B------:R1:W-:Y:S04]  /*1c500*/  STL [R1+0x1bc], R0 ;  /* 0x0001bc0001007387 */ /* 0x0003e80000100800 */
[----:B------:R4:W-:Y:S01]  /*1c510*/  STL [R1+0x1c8], R32 ;  /* 0x0001c82001007387 */ /* 0x0009e20000100800 */
[----:B-1----:R-:W-:-:S03]  /*1c520*/  IMAD.MOV.U32 R0, RZ, RZ, R33 ;  /* 0x000000ffff007224 */ /* 0x002fc600078e0021 */
[----:B---3--:R-:W-:Y:S04]  /*1c530*/  STL [R1+0x1d0], R40 ;  /* 0x0001d02801007387 */ /* 0x008fe80000100800 */
[----:B------:R1:W-:Y:S04]  /*1c540*/  STL [R1+0x1c4], R0 ;  /* 0x0001c40001007387 */ /* 0x0003e80000100800 */
[----:B----4-:R-:W3:Y:S01]  /*1c550*/  LDL.LU.64 R32, [R1+0x1e8] ;  /* 0x0001e80001207983 */ /* 0x010ee20000300a00 */
[----:B-1----:R-:W-:-:S05]  /*1c560*/  MOV R0, R41 ;  /* 0x0000002900007202 */ /* 0x002fca0000000f00 */
[----:B------:R2:W-:Y:S04]  /*1c570*/  STL [R1+0x1cc], R0 ;  /* 0x0001cc0001007387 */ /* 0x0005e80000100800 */
[----:B------:R-:W4:Y:S01]  /*1c580*/  LDL.LU.64 R40, [R1+0x1f0] ;  /* 0x0001f00001287983 */ /* 0x000f220000300a00 */
[----:B--2---:R-:W-:-:S03]  /*1c590*/  IMAD.MOV.U32 R0, RZ, RZ, R37 ;  /* 0x000000ffff007224 */ /* 0x004fc600078e0025 */
[----:B------:R1:W-:Y:S04]  /*1c5a0*/  STL [R1+0x1d8], R36 ;  /* 0x0001d82401007387 */ /* 0x0003e80000100800 */
[----:B------:R2:W-:Y:S04]  /*1c5b0*/  STL [R1+0x1d4], R0 ;  /* 0x0001d40001007387 */ /* 0x0005e80000100800 */
[----:B------:R3:W-:Y:S04]  /*1c5c0*/  STL [R1+0x1e0], R42 ;  /* 0x0001e02a01007387 */ /* 0x0007e80000100800 */
[----:B-1----:R-:W4:Y:S01]  /*1c5d0*/  LDL.LU.64 R36, [R1+0x270] ;  /* 0x0002700001247983 */ /* 0x002f220000300a00 */
[----:B--2---:R-:W-:-:S05]  /*1c5e0*/  MOV R0, R43 ;  /* 0x0000002b00007202 */ /* 0x004fca0000000f00 */
[----:B------:R1:W-:Y:S04]  /*1c5f0*/  STL [R1+0x1dc], R0 ;  /* 0x0001dc0001007387 */ /* 0x0003e80000100800 */
[----:B---3--:R-:W-:Y:S04]  /*1c600*/  STL [R1+0x1e8], R32 ;  /* 0x0001e82001007387 */ /* 0x008fe80000100800 */
[----:B------:R-:W2:Y:S01]  /*1c610*/  LDL.LU.64 R42, [R1+0x210] ;  /* 0x00021000012a7983 */ /* 0x000ea20000300a00 */
[----:B-1----:R-:W-:-:S05]  /*1c620*/  IMAD.MOV.U32 R0, RZ, RZ, R33 ;  /* 0x000000ffff007224 */ /* 0x002fca00078e0021 */
[----:B------:R1:W-:Y:S04]  /*1c630*/  STL [R1+0x1e4], R0 ;  /* 0x0001e40001007387 */ /* 0x0003e80000100800 */
[----:B----4-:R3:W-:Y:S01]  /*1c640*/  STL [R1+0x1f0], R40 ;  /* 0x0001f02801007387 */ /* 0x0107e20000100800 */
[----:B-1----:R-:W-:-:S05]  /*1c650*/  MOV R0, R41 ;  /* 0x0000002900007202 */ /* 0x002fca0000000f00 */
[----:B------:R1:W-:Y:S04]  /*1c660*/  STL [R1+0x1ec], R0 ;  /* 0x0001ec0001007387 */ /* 0x0003e80000100800 */
[----:B------:R4:W-:Y:S04]  /*1c670*/  STL [R1+0x1f8], R34 ;  /* 0x0001f82201007387 */ /* 0x0009e80000100800 */
[----:B---3--:R-:W3:Y:S01]  /*1c680*/  LDL.LU.64 R40, [R1+0x5a0] ;  /* 0x0005a00001287983 */ /* 0x008ee20000300a00 */
[----:B-1----:R-:W-:Y:S01]  /*1c690*/  IMAD.MOV.U32 R0, RZ, RZ, R35 ;  /* 0x000000ffff007224 */ /* 0x002fe200078e0023 */
[----:B------:R-:W-:Y:S01]  /*1c6a0*/  MOV R32, R50 ;  /* 0x0000003200207202 */ /* 0x000fe20000000f00 */
[----:B------:R-:W-:Y:S01]  /*1c6b0*/  IMAD.MOV.U32 R33, RZ, RZ, R51 ;  /* 0x000000ffff217224 */ /* 0x000fe200078e0033 */
[----:B------:R-:W-:Y:S01]  /*1c6c0*/  MOV R50, R66 ;  /* 0x0000004200327202 */ /* 0x000fe20000000f00 */
[----:B------:R-:W-:-:S02]  /*1c6d0*/  IMAD.MOV.U32 R51, RZ, RZ, R67 ;  /* 0x000000ffff337224 */ /* 0x000fc400078e0043 */
[----:B----4-:R-:W-:Y:S01]  /*1c6e0*/  IMAD.MOV.U32 R34, RZ, RZ, R46 ;  /* 0x000000ffff227224 */ /* 0x010fe200078e002e */
[----:B------:R-:W-:Y:S01]  /*1c6f0*/  MOV R35, R47 ;  /* 0x0000002f00237202 */ /* 0x000fe20000000f00 */
[----:B------:R-:W-:Y:S01]  /*1c700*/  IMAD.MOV.U32 R47, RZ, RZ, R65 ;  /* 0x000000ffff2f7224 */ /* 0x000fe200078e0041 */
[----:B------:R-:W-:Y:S01]  /*1c710*/  MOV R46, R64 ;  /* 0x00000040002e7202 */ /* 0x000fe20000000f00 */
[----:B------:R-:W-:Y:S01]  /*1c720*/  IMAD.MOV.U32 R65, RZ, RZ, R87 ;  /* 0x000000ffff417224 */ /* 0x000fe200078e0057 */
[----:B------:R-:W-:Y:S01]  /*1c730*/  MOV R64, R86 ;  /* 0x0000005600407202 */ /* 0x000fe20000000f00 */
[----:B------:R-:W-:Y:S04]  /*1c740*/  STL [R1+0x200], R36 ;  /* 0x0002002401007387 */ /* 0x000fe80000100800 */
[----:B------:R1:W-:Y:S02]  /*1c750*/  STL [R1+0x1f4], R0 ;  /* 0x0001f40001007387 */ /* 0x0003e40000100800 */
[----:B-1----:R-:W-:-:S02]  /*1c760*/  MOV R0, R37 ;  /* 0x0000002500007202 */ /* 0x002fc40000000f00 */
[----:B--2---:R-:W-:Y:S04]  /*1c770*/  STL [R1+0x208], R42 ;  /* 0x0002082a01007387 */ /* 0x004fe80000100800 */
[----:B------:R1:W-:Y:S04]  /*1c780*/  STL [R1+0x1fc], R0 ;  /* 0x0001fc0001007387 */ /* 0x0003e80000100800 */
[----:B------:R-:W-:Y:S01]  /*1c790*/  STL [R1+0x210], R44 ;  /* 0x0002102c01007387 */ /* 0x000fe20000100800 */
[----:B-1----:R-:W-:-:S05]  /*1c7a0*/  IMAD.MOV.U32 R0, RZ, RZ, R43 ;  /* 0x000000ffff007224 */ /* 0x002fca00078e002b */
[----:B------:R1:W-:Y:S04]  /*1c7b0*/  STL [R1+0x204], R0 ;  /* 0x0002040001007387 */ /* 0x0003e80000100800 */
[----:B------:R-:W-:Y:S01]  /*1c7c0*/  STL [R1+0x218], R48 ;  /* 0x0002183001007387 */ /* 0x000fe20000100800 */
[----:B-1----:R-:W-:-:S05]  /*1c7d0*/  MOV R0, R45 ;  /* 0x0000002d00007202 */ /* 0x002fca0000000f00 */
[----:B------:R1:W-:Y:S02]  /*1c7e0*/  STL [R1+0x20c], R0 ;  /* 0x00020c0001007387 */ /* 0x0003e40000100800 */
[----:B-1----:R-:W-:-:S05]  /*1c7f0*/  IMAD.MOV.U32 R0, RZ, RZ, R49 ;  /* 0x000000ffff007224 */ /* 0x002fca00078e0031 */
[----:B------:R1:W-:Y:S04]  /*1c800*/  STL [R1+0x214], R0 ;  /* 0x0002140001007387 */ /* 0x0003e80000100800 */
[----:B------:R-:W-:Y:S01]  /*1c810*/  STL [R1+0x220], R52 ;  /* 0x0002203401007387 */ /* 0x000fe20000100800 */
[----:B-1----:R-:W-:-:S05]  /*1c820*/  MOV R0, R53 ;  /* 0x0000003500007202 */ /* 0x002fca0000000f00 */
[----:B------:R1:W-:Y:S01]  /*1c830*/  STL [R1+0x21c], R0 ;  /* 0x00021c0001007387 */ /* 0x0003e20000100800 */
[----:B------:R-:W-:Y:S01]  /*1c840*/  IMAD.MOV.U32 R36, RZ, RZ, R54 ;  /* 0x000000ffff247224 */ /* 0x000fe200078e0036 */
[----:B------:R-:W-:Y:S02]  /*1c850*/  MOV R37, R55 ;  /* 0x0000003700257202 */ /* 0x000fe40000000f00 */
[----:B------:R2:W-:Y:S01]  /*1c860*/  STL [R1+0x228], R56 ;  /* 0x0002283801007387 */ /* 0x0005e20000100800 */
[----:B-1----:R-:W-:Y:S01]  /*1c870*/  IMAD.MOV.U32 R0, RZ, RZ, R57 ;  /* 0x000000ffff007224 */ /* 0x002fe200078e0039 */
[----:B------:R-:W-:Y:S01]  /*1c880*/  MOV R44, R62 ;  /* 0x0000003e002c7202 */ /* 0x000fe20000000f00 */
[----:B------:R-:W-:Y:S01]  /*1c890*/  IMAD.MOV.U32 R45, RZ, RZ, R63 ;  /* 0x000000ffff2d7224 */ /* 0x000fe200078e003f */
[----:B------:R-:W-:Y:S01]  /*1c8a0*/  MOV R54, R68 ;  /* 0x0000004400367202 */ /* 0x000fe20000000f00 */
[----:B------:R-:W-:Y:S01]  /*1c8b0*/  IMAD.MOV.U32 R55, RZ, RZ, R69 ;  /* 0x000000ffff377224 */ /* 0x000fe200078e0045 */
[----:B------:R1:W-:Y:S01]  /*1c8c0*/  STL [R1+0x224], R0 ;  /* 0x0002240001007387 */ /* 0x0003e20000100800 */
[----:B--2---:R-:W-:Y:S01]  /*1c8d0*/  MOV R56, R70 ;  /* 0x0000004600387202 */ /* 0x004fe20000000f00 */
[----:B------:R-:W-:Y:S01]  /*1c8e0*/  IMAD.MOV.U32 R57, RZ, RZ, R71 ;  /* 0x000000ffff397224 */ /* 0x000fe200078e0047 */
[----:B------:R-:W-:Y:S01]  /*1c8f0*/  MOV R62, R74 ;  /* 0x0000004a003e7202 */ /* 0x000fe20000000f00 */
[----:B------:R-:W2:Y:S01]  /*1c900*/  LDL.LU.64 R66, [R1+0x660] ;  /* 0x0006600001427983 */ /* 0x000ea20000300a00 */
[----:B------:R-:W-:Y:S01]  /*1c910*/  IMAD.MOV.U32 R63, RZ, RZ, R75 ;  /* 0x000000ffff3f7224 */ /* 0x000fe200078e004b */
[----:B------:R-:W-:Y:S01]  /*1c920*/  MOV R48, R58 ;  /* 0x0000003a00307202 */ /* 0x000fe20000000f00 */
[----:B------:R-:W-:Y:S01]  /*1c930*/  IMAD.MOV.U32 R49, RZ, RZ, R59 ;  /* 0x000000ffff317224 */ /* 0x000fe200078e003b */
[----:B------:R-:W4:Y:S01]  /*1c940*/  LDL.LU.64 R68, [R1+0x5a8] ;  /* 0x0005a80001447983 */ /* 0x000f220000300a00 */
[----:B------:R-:W-:Y:S01]  /*1c950*/  MOV R74, R78 ;  /* 0x0000004e004a7202 */ /* 0x000fe20000000f00 */
        /* <DEDUP_REMOVED lines=8> */
[----:B------:R-:W-:-:S02]  /*1c9e0*/  IMAD.MOV.U32 R61, RZ, RZ, R83 ;  /* 0x000000ffff3d7224 */ /* 0x000fc400078e0053 */
[----:B------:R-:W4:Y:S01]  /*1c9f0*/  LDL.LU.64 R72, [R1+0x580] ;  /* 0x0005800001487983 */ /* 0x000f220000300a00 */
[----:B-1----:R-:W-:-:S03]  /*1ca00*/  MOV R0, R35 ;  /* 0x0000002300007202 */ /* 0x002fc60000000f00 */
[----:B------:R-:W2:Y:S04]  /*1ca10*/  LDL.LU.64 R86, [R1+0x528] ;  /* 0x0005280001567983 */ /* 0x000ea80000300a00 */
[----:B------:R-:W4:Y:S04]  /*1ca20*/  LDL.LU.64 R82, [R1+0x618] ;  /* 0x0006180001527983 */ /* 0x000f280000300a00 */
[----:B------:R-:W3:Y:S04]  /*1ca30*/  LDL.LU.64 R42, [R1+0x520] ;  /* 0x00052000012a7983 */ /* 0x000ee80000300a00 */
[----:B------:R1:W-:Y:S04]  /*1ca40*/  STL [R1+0x230], R34 ;  /* 0x0002302201007387 */ /* 0x0003e80000100800 */
[----:B------:R1:W-:Y:S04]  /*1ca50*/  STL [R1+0x22c], R0 ;  /* 0x00022c0001007387 */ /* 0x0003e80000100800 */
[----:B------:R-:W-:Y:S04]  /*1ca60*/  STL [R1+0x238], R32 ;  /* 0x0002382001007387 */ /* 0x000fe80000100800 */
[----:B-1----:R-:W2:Y:S01]  /*1ca70*/  LDL.LU.64 R34, [R1+0x3c8] ;  /* 0x0003c80001227983 */ /* 0x002ea20000300a00 */
[----:B------:R-:W-:-:S03]  /*1ca80*/  IMAD.MOV.U32 R0, RZ, RZ, R33 ;  /* 0x000000ffff007224 */ /* 0x000fc600078e0021 */
[----:B------:R-:W-:Y:S04]  /*1ca90*/  STL [R1+0x240], R36 ;  /* 0x0002402401007387 */ /* 0x000fe80000100800 */
[----:B------:R1:W-:Y:S04]  /*1caa0*/  STL [R1+0x234], R0 ;  /* 0x0002340001007387 */ /* 0x0003e80000100800 */
[----:B------:R-:W-:Y:S01]  /*1cab0*/  STL [R1+0x248], R38 ;  /* 0x0002482601007387 */ /* 0x000fe20000100800 */
[----:B-1----:R-:W-:-:S05]  /*1cac0*/  MOV R0, R37 ;  /* 0x0000002500007202 */ /* 0x002fca0000000f00 */
[----:B------:R1:W-:Y:S04]  /*1cad0*/  STL [R1+0x23c], R0 ;  /* 0x00023c0001007387 */ /* 0x0003e80000100800 */
[----:B------:R-:W4:Y:S01]  /*1cae0*/  LDL.LU.64 R36, [R1+0x4f0] ;  /* 0x0004f00001247983 */ /* 0x000f220000300a00 */
[----:B-1----:R-:W-:-:S03]  /*1caf0*/  IMAD.MOV.U32 R0, RZ, RZ, R39 ;  /* 0x000000ffff007224 */ /* 0x002fc600078e0027 */
[----:B---3--:R-:W-:Y:S04]  /*1cb00*/  STL [R1+0x250], R42 ;  /* 0x0002502a01007387 */ /* 0x008fe80000100800 */
[----:B------:R1:W-:Y:S02]  /*1cb10*/  STL [R1+0x244], R0 ;  /* 0x0002440001007387 */ /* 0x0003e40000100800 */
[----:B-1----:R-:W-:Y:S02]  /*1cb20*/  MOV R0, R43 ;  /* 0x0000002b00007202 */ /* 0x002fe40000000f00 */
[----:B--2---:R-:W-:Y:S04]  /*1cb30*/  STL [R1+0x258], R34 ;  /* 0x0002582201007387 */ /* 0x004fe80000100800 */
[----:B------:R1:W-:Y:S04]  /*1cb40*/  STL [R1+0x24c], R0 ;  /* 0x00024c0001007387 */ /* 0x0003e80000100800 */
[----:B------:R-:W2:Y:S04]  /*1cb50*/  LDL.LU.64 R42, [R1+0x5f0] ;  /* 0x0005f000012a7983 */ /* 0x000ea80000300a00 */
[----:B------:R-:W3:Y:S01]  /*1cb60*/  LDL.LU.64 R38, [R1+0x600] ;  /* 0x0006000001267983 */ /* 0x000ee20000300a00 */
[----:B-1----:R-:W-:-:S03]  /*1cb70*/  IMAD.MOV.U32 R0, RZ, RZ, R35 ;  /* 0x000000ffff007224 */ /* 0x002fc600078e0023 */
[----:B------:R-:W-:Y:S04]  /*1cb80*/  STL [R1+0x260], R40 ;  /* 0x0002602801007387 */ /* 0x000fe80000100800 */
[----:B------:R1:W-:Y:S04]  /*1cb90*/  STL [R1+0x254], R0 ;  /* 0x0002540001007387 */ /* 0x0003e80000100800 */
[----:B------:R-:W3:Y:S01]  /*1cba0*/  LDL.LU.64 R34, [R1+0x578] ;  /* 0x0005780001227983 */ /* 0x000ee20000300a00 */
[----:B-1----:R-:W-:-:S05]  /*1cbb0*/  MOV R0, R41 ;  /* 0x0000002900007202 */ /* 0x002fca0000000f00 */
[----:B------:R1:W-:Y:S04]  /*1cbc0*/  STL [R1+0x25c], R0 ;  /* 0x00025c0001007387 */ /* 0x0003e80000100800 */
[----:B----4-:R4:W-:Y:S04]  /*1cbd0*/  STL [R1+0x268], R36 ;  /* 0x0002682401007387 */ /* 0x0109e80000100800 */
[----:B------:R-:W3:Y:S01]  /*1cbe0*/  LDL.LU.64 R40, [R1+0x610] ;  /* 0x0006100001287983 */ /* 0x000ee20000300a00 */
[----:B-1----:R-:W-:-:S03]  /*1cbf0*/  IMAD.MOV.U32 R0, RZ, RZ, R37 ;  /* 0x000000ffff007224 */ /* 0x002fc600078e0025 */
[----:B--2---:R-:W-:Y:S04]  /*1cc00*/  STL [R1+0x270], R42 ;  /* 0x0002702a01007387 */ /* 0x004fe80000100800 */
[----:B------:R1:W-:Y:S04]  /*1cc10*/  STL [R1+0x264], R0 ;  /* 0x0002640001007387 */ /* 0x0003e80000100800 */
[----:B------:R-:W2:Y:S04]  /*1cc20*/  LDL.LU.64 R32, [R1+0x5e0] ;  /* 0x0005e00001207983 */ /* 0x000ea80000300a00 */
[----:B----4-:R-:W4:Y:S01]  /*1cc30*/  LDL.LU.64 R36, [R1+0x388] ;  /* 0x0003880001247983 */ /* 0x010f220000300a00 */
[----:B-1----:R-:W-:-:S05]  /*1cc40*/  MOV R0, R43 ;  /* 0x0000002b00007202 */ /* 0x002fca0000000f00 */
[----:B------:R3:W-:Y:S04]  /*1cc50*/  STL [R1+0x26c], R0 ;  /* 0x00026c0001007387 */ /* 0x0007e80000100800 */
[----:B------:R-:W4:Y:S01]  /*1cc60*/  LDL.LU.64 R42, [R1+0x4d8] ;  /* 0x0004d800012a7983 */ /* 0x000f220000300a00 */
[----:B---3--:R-:W-:-:S03]  /*1cc70*/  IMAD.MOV.U32 R0, RZ, RZ, R35 ;  /* 0x000000ffff007224 */ /* 0x008fc600078e0023 */
[----:B------:R1:W-:Y:S04]  /*1cc80*/  STL [R1+0x278], R34 ;  /* 0x0002782201007387 */ /* 0x0003e80000100800 */
[----:B------:R3:W-:Y:S04]  /*1cc90*/  STL [R1+0x274], R0 ;  /* 0x0002740001007387 */ /* 0x0007e80000100800 */
[----:B------:R2:W-:Y:S04]  /*1cca0*/  STL [R1+0x280], R40 ;  /* 0x0002802801007387 */ /* 0x0005e80000100800 */
[----:B-1----:R-:W4:Y:S01]  /*1ccb0*/  LDL.LU.64 R34, [R1+0x3b0] ;  /* 0x0003b00001227983 */ /* 0x002f220000300a00 */
[----:B---3--:R-:W-:-:S03]  /*1ccc0*/  MOV R0, R41 ;  /* 0x0000002900007202 */ /* 0x008fc60000000f00 */
[----:B--2---:R-:W-:Y:S04]  /*1ccd0*/  STL [R1+0x288], R32 ;  /* 0x0002882001007387 */ /* 0x004fe80000100800 */
[----:B------:R1:W-:Y:S04]  /*1cce0*/  STL [R1+0x27c], R0 ;  /* 0x00027c0001007387 */ /* 0x0003e80000100800 */
[----:B------:R-:W2:Y:S01]  /*1ccf0*/  LDL.LU.64 R40, [R1+0x570] ;  /* 0x0005700001287983 */ /* 0x000ea20000300a00 */
[----:B-1----:R-:W-:-:S05]  /*1cd00*/  IMAD.MOV.U32 R0, RZ, RZ, R33 ;  /* 0x000000ffff007224 */ /* 0x002fca00078e0021 */
[----:B------:R1:W-:Y:S04]  /*1cd10*/  STL [R1+0x284], R0 ;  /* 0x0002840001007387 */ /* 0x0003e80000100800 */
[----:B----4-:R3:W-:Y:S04]  /*1cd20*/  STL [R1+0x290], R42 ;  /* 0x0002902a01007387 */ /* 0x0107e80000100800 */
[----:B------:R-:W4:Y:S01]  /*1cd30*/  LDL.LU.64 R32, [R1+0x470] ;  /* 0x0004700001207983 */ /* 0x000f220000300a00 */
[----:B-1----:R-:W-:-:S05]  /*1cd40*/  MOV R0, R43 ;  /* 0x0000002b00007202 */ /* 0x002fca0000000f00 */
[----:B------:R1:W-:Y:S04]  /*1cd50*/  STL [R1+0x28c], R0 ;  /* 0x00028c0001007387 */ /* 0x0003e80000100800 */
[----:B---3--:R-:W3:Y:S04]  /*1cd60*/  LDL.LU.64 R42, [R1+0x5d8] ;  /* 0x0005d800012a7983 */ /* 0x008ee80000300a00 */
[----:B------:R1:W-:Y:S02]  /*1cd70*/  STL [R1+0x298], R34 ;  /* 0x0002982201007387 */ /* 0x0003e40000100800 */
[----:B-1----:R-:W-:-:S02]  /*1cd80*/  IMAD.MOV.U32 R0, RZ, RZ, R35 ;  /* 0x000000ffff007224 */ /* 0x002fc400078e0023 */
[----:B------:R-:W3:Y:S04]  /*1cd90*/  LDL.LU.64 R34, [R1+0x548] ;  /* 0x0005480001227983 */ /* 0x000ee80000300a00 */
[----:B------:R2:W-:Y:S02]  /*1cda0*/  STL [R1+0x294], R0 ;  /* 0x0002940001007387 */ /* 0x0005e40000100800 */
[----:B--2---:R-:W-:Y:S02]  /*1cdb0*/  MOV R0, R41 ;  /* 0x0000002900007202 */ /* 0x004fe40000000f00 */
[----:B------:R1:W-:Y:S04]  /*1cdc0*/  STL [R1+0x2a0], R40 ;  /* 0x0002a02801007387 */ /* 0x0003e80000100800 */
[----:B------:R4:W-:Y:S04]  /*1cdd0*/  STL [R1+0x29c], R0 ;  /* 0x00029c0001007387 */ /* 0x0009e80000100800 */
[----:B-1----:R-:W2:Y:S01]  /*1cde0*/  LDL.LU.64 R40, [R1+0x5c0] ;  /* 0x0005c00001287983 */ /* 0x002ea20000300a00 */
[----:B----4-:R-:W-:-:S03]  /*1cdf0*/  IMAD.MOV.U32 R0, RZ, RZ, R33 ;  /* 0x000000ffff007224 */ /* 0x010fc600078e0021 */
[----:B------:R-:W-:Y:S04]  /*1ce00*/  STL [R1+0x2a8], R32 ;  /* 0x0002a82001007387 */ /* 0x000fe80000100800 */
[----:B------:R1:W-:Y:S04]  /*1ce10*/  STL [R1+0x2a4], R0 ;  /* 0x0002a40001007387 */ /* 0x0003e80000100800 */
[----:B---3--:R3:W-:Y:S01]  /*1ce20*/  STL [R1+0x2b0], R42 ;  /* 0x0002b02a01007387 */ /* 0x0087e20000100800 */
[----:B-1----:R-:W-:-:S03]  /*1ce30*/  MOV R0, R43 ;  /* 0x0000002b00007202 */ /* 0x002fc60000000f00 */
[----:B---3--:R-:W3:Y:S04]  /*1ce40*/  LDL.LU.64 R42, [R1+0x468] ;  /* 0x00046800012a7983 */ /* 0x008ee80000300a00 */
[----:B------:R1:W-:Y:S04]  /*1ce50*/  STL [R1+0x2ac], R0 ;  /* 0x0002ac0001007387 */ /* 0x0003e80000100800 */
[----:B------:R-:W-:Y:S01]  /*1ce60*/  STL [R1+0x2b8], R34 ;  /* 0x0002b82201007387 */ /* 0x000fe20000100800 */
[----:B-1----:R-:W-:-:S03]  /*1ce70*/  IMAD.MOV.U32 R0, RZ, RZ, R35 ;  /* 0x000000ffff007224 */ /* 0x002fc600078e0023 */
[----:B------:R-:W-:Y:S04]  /*1ce80*/  STL [R1+0x2c0], R38 ;  /* 0x0002c02601007387 */ /* 0x000fe80000100800 */
[----:B------:R1:W-:Y:S04]  /*1ce90*/  STL [R1+0x2b4], R0 ;  /* 0x0002b40001007387 */ /* 0x0003e80000100800 */
[----:B------:R-:W4:Y:S01]  /*1cea0*/  LDL.LU.64 R32, [R1+0x510] ;  /* 0x0005100001207983 */ /* 0x000f220000300a00 */
[----:B-1----:R-:W-:-:S03]  /*1ceb0*/  MOV R0, R39 ;  /* 0x0000002700007202 */ /* 0x002fc60000000f00 */
[----:B--2---:R-:W-:Y:S04]  /*1cec0*/  STL [R1+0x2c8], R40 ;  /* 0x0002c82801007387 */ /* 0x004fe80000100800 */
[----:B------:R1:W-:Y:S04]  /*1ced0*/  STL [R1+0x2bc], R0 ;  /* 0x0002bc0001007387 */ /* 0x0003e80000100800 */
[----:B------:R-:W2:Y:S01]  /*1cee0*/  LDL.LU.64 R38, [R1+0x540] ;  /* 0x0005400001267983 */ /* 0x000ea20000300a00 */
[----:B-1----:R-:W-:-:S03]  /*1cef0*/  IMAD.MOV.U32 R0, RZ, RZ, R41 ;  /* 0x000000ffff007224 */ /* 0x002fc600078e0029 */
[----:B---3--:R-:W-:Y:S04]  /*1cf00*/  STL [R1+0x2d0], R42 ;  /* 0x0002d02a01007387 */ /* 0x008fe80000100800 */
[----:B------:R1:W-:Y:S04]  /*1cf10*/  STL [R1+0x2c4], R0 ;  /* 0x0002c40001007387 */ /* 0x0003e80000100800 */
[----:B------:R-:W3:Y:S01]  /*1cf20*/  LDL.LU.64 R40, [R1+0x408] ;  /* 0x0004080001287983 */ /* 0x000ee20000300a00 */
[----:B-1----:R-:W-:-:S03]  /*1cf30*/  MOV R0, R43 ;  /* 0x0000002b00007202 */ /* 0x002fc60000000f00 */
[----:B------:R-:W-:Y:S04]  /*1cf40*/  STL [R1+0x2d8], R36 ;  /* 0x0002d82401007387 */ /* 0x000fe80000100800 */
[----:B------:R1:W-:Y:S04]  /*1cf50*/  STL [R1+0x2cc], R0 ;  /* 0x0002cc0001007387 */ /* 0x0003e80000100800 */
[----:B------:R-:W4:Y:S04]  /*1cf60*/  LDL.LU.64 R42, [R1+0x5b8] ;  /* 0x0005b800012a7983 */ /* 0x000f280000300a00 */
[----:B------:R-:W4:Y:S01]  /*1cf70*/  LDL.LU.64 R34, [R1+0x4d0] ;  /* 0x0004d00001227983 */ /* 0x000f220000300a00 */
[----:B-1----:R-:W-:-:S05]  /*1cf80*/  IMAD.MOV.U32 R0, RZ, RZ, R37 ;  /* 0x000000ffff007224 */ /* 0x002fca00078e0025 */
[----:B------:R1:W-:Y:S04]  /*1cf90*/  STL [R1+0x2d4], R0 ;  /* 0x0002d40001007387 */ /* 0x0003e80000100800 */
[----:B--2---:R-:W-:Y:S04]  /*1cfa0*/  STL [R1+0x2e0], R38 ;  /* 0x0002e02601007387 */ /* 0x004fe80000100800 */
[----:B------:R-:W2:Y:S01]  /*1cfb0*/  LDL.LU.64 R28, [R1+0x518] ;  /* 0x00051800011c7983 */ /* 0x000ea20000300a00 */
[----:B-1----:R-:W-:-:S05]  /*1cfc0*/  MOV R0, R39 ;  /* 0x0000002700007202 */ /* 0x002fca0000000f00 */
[----:B------:R1:W-:Y:S04]  /*1cfd0*/  STL [R1+0x2dc], R0 ;  /* 0x0002dc0001007387 */ /* 0x0003e80000100800 */
[----:B---3--:R3:W-:Y:S01]  /*1cfe0*/  STL [R1+0x2e8], R40 ;  /* 0x0002e82801007387 */ /* 0x0087e20000100800 */
[----:B-1----:R-:W-:-:S03]  /*1cff0*/  IMAD.MOV.U32 R0, RZ, RZ, R41 ;  /* 0x000000ffff007224 */ /* 0x002fc600078e0029 */
[----:B------:R-:W2:Y:S04]  /*1d000*/  LDL.LU.64 R30, [R1+0x5f8] ;  /* 0x0005f800011e7983 */ /* 0x000ea80000300a00 */
[----:B------:R4:W-:Y:S04]  /*1d010*/  STL [R1+0x2e4], R0 ;  /* 0x0002e40001007387 */ /* 0x0009e80000100800 */
[----:B------:R-:W2:Y:S04]  /*1d020*/  LDL.LU.64 R36, [R1+0x598] ;  /* 0x0005980001247983 */ /* 0x000ea80000300a00 */
[----:B---3--:R-:W3:Y:S01]  /*1d030*/  LDL.LU.64 R40, [R1+0x400] ;  /* 0x0004000001287983 */ /* 0x008ee20000300a00 */
[----:B----4-:R-:W-:-:S03]  /*1d040*/  MOV R0, R43 ;  /* 0x0000002b00007202 */ /* 0x010fc60000000f00 */
[----:B------:R1:W-:Y:S04]  /*1d050*/  STL [R1+0x2f0], R42 ;  /* 0x0002f02a01007387 */ /* 0x0003e80000100800 */
[----:B------:R-:W4:Y:S04]  /*1d060*/  LDL.LU.64 R38, [R1+0x3b8] ;  /* 0x0003b80001267983 */ /* 0x000f280000300a00 */
[----:B--2---:R-:W-:Y:S04]  /*1d070*/  STL [R1+0x2f8], R28 ;  /* 0x0002f81c01007387 */ /* 0x004fe80000100800 */
[----:B------:R2:W-:Y:S04]  /*1d080*/  STL [R1+0x2ec], R0 ;  /* 0x0002ec0001007387 */ /* 0x0005e80000100800 */
[----:B-1----:R-:W4:Y:S01]  /*1d090*/  LDL.LU.64 R42, [R1+0x380] ;  /* 0x00038000012a7983 */ /* 0x002f220000300a00 */
[----:B--2---:R-:W-:-:S03]  /*1d0a0*/  IMAD.MOV.U32 R0, RZ, RZ, R29 ;  /* 0x000000ffff007224 */ /* 0x004fc600078e001d */
[----:B------:R-:W-:Y:S04]  /*1d0b0*/  STL [R1+0x300], R30 ;  /* 0x0003001e01007387 */ /* 0x000fe80000100800 */
[----:B------:R1:W-:Y:S02]  /*1d0c0*/  STL [R1+0x2f4], R0 ;  /* 0x0002f40001007387 */ /* 0x0003e40000100800 */
[----:B-1----:R-:W-:-:S05]  /*1d0d0*/  MOV R0, R31 ;  /* 0x0000001f00007202 */ /* 0x002fca0000000f00 */
[----:B------:R1:W-:Y:S04]  /*1d0e0*/  STL [R1+0x2fc], R0 ;  /* 0x0002fc0001007387 */ /* 0x0003e80000100800 */
[----:B------:R-:W-:Y:S01]  /*1d0f0*/  STL [R1+0x308], R36 ;  /* 0x0003082401007387 */ /* 0x000fe20000100800 */
[----:B-1----:R-:W-:-:S03]  /*1d100*/  IMAD.MOV.U32 R0, RZ, RZ, R37 ;  /* 0x000000ffff007224 */ /* 0x002fc600078e0025 */
[----:B---3--:R-:W-:Y:S04]  /*1d110*/  STL [R1+0x310], R40 ;  /* 0x0003102801007387 */ /* 0x008fe80000100800 */
[----:B------:R1:W-:Y:S04]  /*1d120*/  STL [R1+0x304], R0 ;  /* 0x0003040001007387 */ /* 0x0003e80000100800 */
[----:B------:R-:W2:Y:S01]  /*1d130*/  LDL.LU.64 R30, [R1+0x3c0] ;  /* 0x0003c000011e7983 */ /* 0x000ea20000300a00 */
[----:B-1----:R-:W-:-:S03]  /*1d140*/  MOV R0, R41 ;  /* 0x0000002900007202 */ /* 0x002fc60000000f00 */
[----:B----4-:R-:W-:Y:S04]  /*1d150*/  STL [R1+0x318], R42 ;  /* 0x0003182a01007387 */ /* 0x010fe80000100800 */
[----:B------:R1:W-:Y:S04]  /*1d160*/  STL [R1+0x30c], R0 ;  /* 0x00030c0001007387 */ /* 0x0003e80000100800 */
[----:B------:R-:W3:Y:S01]  /*1d170*/  LDL.LU.64 R36, [R1+0x590] ;  /* 0x0005900001247983 */ /* 0x000ee20000300a00 */
[----:B-1----:R-:W-:-:S05]  /*1d180*/  IMAD.MOV.U32 R0, RZ, RZ, R43 ;  /* 0x000000ffff007224 */ /* 0x002fca00078e002b */
[----:B------:R1:W-:Y:S04]  /*1d190*/  STL [R1+0x314], R0 ;  /* 0x0003140001007387 */ /* 0x0003e80000100800 */
[----:B------:R4:W-:Y:S04]  /*1d1a0*/  STL [R1+0x320], R32 ;  /* 0x0003202001007387 */ /* 0x0009e80000100800 */
[----:B------:R-:W3:Y:S01]  /*1d1b0*/  LDL.LU.64 R42, [R1+0x5e8] ;  /* 0x0005e800012a7983 */ /* 0x000ee20000300a00 */
[----:B-1----:R-:W-:-:S03]  /*1d1c0*/  MOV R0, R33 ;  /* 0x0000002100007202 */ /* 0x002fc60000000f00 */
[----:B------:R-:W3:Y:S04]  /*1d1d0*/  LDL.LU.64 R40, [R1+0x5d0] ;  /* 0x0005d00001287983 */ /* 0x000ee80000300a00 */
[----:B------:R1:W-:Y:S04]  /*1d1e0*/  STL [R1+0x31c], R0 ;  /* 0x00031c0001007387 */ /* 0x0003e80000100800 */
[----:B--2---:R-:W-:Y:S04]  /*1d1f0*/  STL [R1+0x328], R30 ;  /* 0x0003281e01007387 */ /* 0x004fe80000100800 */
[----:B----4-:R-:W2:Y:S01]  /*1d200*/  LDL.LU.64 R32, [R1+0x568] ;  /* 0x0005680001207983 */ /* 0x010ea20000300a00 */
[----:B-1----:R-:W-:-:S03]  /*1d210*/  IMAD.MOV.U32 R0, RZ, RZ, R31 ;  /* 0x000000ffff007224 */ /* 0x002fc600078e001f */
[----:B---3--:R-:W-:Y:S04]  /*1d220*/  STL [R1+0x330], R36 ;  /* 0x0003302401007387 */ /* 0x008fe80000100800 */
[----:B------:R1:W-:Y:S02]  /*1d230*/  STL [R1+0x324], R0 ;  /* 0x0003240001007387 */ /* 0x0003e40000100800 */
[----:B-1----:R-:W-:-:S05]  /*1d240*/  MOV R0, R37 ;  /* 0x0000002500007202 */ /* 0x002fca0000000f00 */
[----:B------:R1:W-:Y:S04]  /*1d250*/  STL [R1+0x32c], R0 ;  /* 0x00032c0001007387 */ /* 0x0003e80000100800 */
[----:B------:R-:W-:Y:S04]  /*1d260*/  STL [R1+0x338], R34 ;  /* 0x0003382201007387 */ /* 0x000fe80000100800 */
[----:B------:R-:W3:Y:S01]  /*1d270*/  LDL.LU.64 R36, [R1+0x378] ;  /* 0x0003780001247983 */ /* 0x000ee20000300a00 */
[----:B-1----:R-:W-:-:S03]  /*1d280*/  IMAD.MOV.U32 R0, RZ, RZ, R35 ;  /* 0x000000ffff007224 */ /* 0x002fc600078e0023 */
[----:B------:R-:W-:Y:S04]  /*1d290*/  STL [R1+0x340], R42 ;  /* 0x0003402a01007387 */ /* 0x000fe80000100800 */
[----:B------:R1:W-:Y:S02]  /*1d2a0*/  STL [R1+0x334], R0 ;  /* 0x0003340001007387 */ /* 0x0003e40000100800 */
[----:B-1----:R-:W-:Y:S02]  /*1d2b0*/  MOV R0, R43 ;  /* 0x0000002b00007202 */ /* 0x002fe40000000f00 */
[----:B--2---:R-:W-:Y:S04]  /*1d2c0*/  STL [R1+0x348], R32 ;  /* 0x0003482001007387 */ /* 0x004fe80000100800 */
[----:B------:R1:W-:Y:S04]  /*1d2d0*/  STL [R1+0x33c], R0 ;  /* 0x00033c0001007387 */ /* 0x0003e80000100800 */
[----:B------:R-:W2:Y:S04]  /*1d2e0*/  LDL.LU.64 R34, [R1+0x4b8] ;  /* 0x0004b80001227983 */ /* 0x000ea80000300a00 */
[----:B------:R-:W4:Y:S01]  /*1d2f0*/  LDL.LU.64 R42, [R1+0x3a0] ;  /* 0x0003a000012a7983 */ /* 0x000f220000300a00 */
[----:B-1----:R-:W-:-:S05]  /*1d300*/  IMAD.MOV.U32 R0, RZ, RZ, R33 ;  /* 0x000000ffff007224 */ /* 0x002fca00078e0021 */
[----:B------:R1:W-:Y:S04]  /*1d310*/  STL [R1+0x344], R0 ;  /* 0x0003440001007387 */ /* 0x0003e80000100800 */
[----:B------:R1:W-:Y:S02]  /*1d320*/  STL [R1+0x350], R38 ;  /* 0x0003502601007387 */ /* 0x0003e40000100800 */
[----:B-1----:R-:W-:Y:S02]  /*1d330*/  MOV R0, R39 ;  /* 0x0000002700007202 */ /* 0x002fe40000000f00 */
[----:B------:R-:W4:Y:S04]  /*1d340*/  LDL.LU.64 R38, [R1+0x560] ;  /* 0x0005600001267983 */ /* 0x000f280000300a00 */
[----:B------:R1:W-:Y:S04]  /*1d350*/  STL [R1+0x34c], R0 ;  /* 0x00034c0001007387 */ /* 0x0003e80000100800 */
[----:B---3--:R3:W-:Y:S01]  /*1d360*/  STL [R1+0x358], R36 ;  /* 0x0003582401007387 */ /* 0x0087e20000100800 */
[----:B-1----:R-:W-:-:S03]  /*1d370*/  IMAD.MOV.U32 R0, RZ, RZ, R37 ;  /* 0x000000ffff007224 */ /* 0x002fc600078e0025 */
[----:B---3--:R-:W3:Y:S04]  /*1d380*/  LDL.LU.64 R36, [R1+0x440] ;  /* 0x0004400001247983 */ /* 0x008ee80000300a00 */
[----:B------:R2:W-:Y:S02]  /*1d390*/  STL [R1+0x354], R0 ;  /* 0x0003540001007387 */ /* 0x0005e40000100800 */
[----:B--2---:R-:W-:Y:S02]  /*1d3a0*/  MOV R0, R35 ;  /* 0x0000002300007202 */ /* 0x004fe40000000f00 */
[----:B------:R-:W-:Y:S04]  /*1d3b0*/  STL [R1+0x360], R34 ;  /* 0x0003602201007387 */ /* 0x000fe80000100800 */
[----:B----4-:R-:W-:Y:S04]  /*1d3c0*/  STL [R1+0x368], R42 ;  /* 0x0003682a01007387 */ /* 0x010fe80000100800 */
[----:B------:R1:W-:Y:S02]  /*1d3d0*/  STL [R1+0x35c], R0 ;  /* 0x00035c0001007387 */ /* 0x0003e40000100800 */
[----:B-1----:R-:W-:Y:S01]  /*1d3e0*/  IMAD.MOV.U32 R0, RZ, RZ, R43 ;  /* 0x000000ffff007224 */ /* 0x002fe200078e002b */
[----:B------:R-:W-:Y:S01]  /*1d3f0*/  MOV R42, R44 ;  /* 0x0000002c002a7202 */ /* 0x000fe20000000f00 */
[----:B------:R-:W-:Y:S01]  /*1d400*/  IMAD.MOV.U32 R43, RZ, RZ, R45 ;  /* 0x000000ffff2b7224 */ /* 0x000fe200078e002d */
[----:B------:R-:W-:Y:S01]  /*1d410*/  MOV R44, R46 ;  /* 0x0000002e002c7202 */ /* 0x000fe20000000f00 */
[----:B------:R-:W-:Y:S01]  /*1d420*/  IMAD.MOV.U32 R45, RZ, RZ, R47 ;  /* 0x000000ffff2d7224 */ /* 0x000fe200078e002f */
[----:B------:R1:W-:Y:S01]  /*1d430*/  STL [R1+0x364], R0 ;  /* 0x0003640001007387 */ /* 0x0003e20000100800 */
[----:B------:R-:W-:Y:S01]  /*1d440*/  MOV R46, R50 ;  /* 0x00000032002e7202 */ /* 0x000fe20000000f00 */
[----:B------:R-:W-:-:S02]  /*1d450*/  IMAD.MOV.U32 R47, RZ, RZ, R51 ;  /* 0x000000ffff2f7224 */ /* 0x000fc400078e0033 */
[----:B------:R-:W2:Y:S01]  /*1d460*/  LDL.LU.64 R50, [R1+0x538] ;  /* 0x0005380001327983 */ /* 0x000ea20000300a00 */
[----:B-1----:R-:W-:-:S03]  /*1d470*/  MOV R0, R39 ;  /* 0x0000002700007202 */ /* 0x002fc60000000f00 */
[----:B------:R1:W-:Y:S04]  /*1d480*/  STL [R1+0x370], R38 ;  /* 0x0003702601007387 */ /* 0x0003e80000100800 */
[----:B------:R4:W-:Y:S04]  /*1d490*/  STL [R1+0x36c], R0 ;  /* 0x00036c0001007387 */ /* 0x0009e80000100800 */
[----:B-1----:R-:W2:Y:S04]  /*1d4a0*/  LDL.LU.64 R38, [R1+0x500] ;  /* 0x0005000001267983 */ /* 0x002ea80000300a00 */
[----:B---3--:R-:W-:Y:S01]  /*1d4b0*/  STL [R1+0x378], R36 ;  /* 0x0003782401007387 */ /* 0x008fe20000100800 */
[----:B----4-:R-:W-:-:S03]  /*1d4c0*/  IMAD.MOV.U32 R0, RZ, RZ, R37 ;  /* 0x000000ffff007224 */ /* 0x010fc600078e0025 */
[----:B------:R-:W3:Y:S04]  /*1d4d0*/  LDL.LU.64 R30, [R1+0x390] ;  /* 0x00039000011e7983 */ /* 0x000ee80000300a00 */
[----:B------:R-:W4:Y:S04]  /*1d4e0*/  LDL.LU.64 R32, [R1+0x398] ;  /* 0x0003980001207983 */ /* 0x000f280000300a00 */
[----:B------:R1:W-:Y:S04]  /*1d4f0*/  STL [R1+0x374], R0 ;  /* 0x0003740001007387 */ /* 0x0003e80000100800 */
[----:B------:R2:W-:Y:S04]  /*1d500*/  STL [R1+0x380], R40 ;  /* 0x0003802801007387 */ /* 0x0005e80000100800 */
[----:B------:R-:W4:Y:S01]  /*1d510*/  LDL.LU.64 R34, [R1+0x430] ;  /* 0x0004300001227983 */ /* 0x000f220000300a00 */
[----:B-1----:R-:W-:-:S03]  /*1d520*/  MOV R0, R41 ;  /* 0x0000002900007202 */ /* 0x002fc60000000f00 */
[----:B--2---:R-:W-:Y:S04]  /*1d530*/  STL [R1+0x388], R50 ;  /* 0x0003883201007387 */ /* 0x004fe80000100800 */
[----:B------:R1:W-:Y:S04]  /*1d540*/  STL [R1+0x37c], R0 ;  /* 0x00037c0001007387 */ /* 0x0003e80000100800 */
[----:B------:R-:W2:Y:S04]  /*1d550*/  LDL.LU.64 R36, [R1+0x3a8] ;  /* 0x0003a80001247983 */ /* 0x000ea80000300a00 */
[----:B------:R-:W2:Y:S01]  /*1d560*/  LDL.LU.64 R40, [R1+0x530] ;  /* 0x0005300001287983 */ /* 0x000ea20000300a00 */
[----:B-1----:R-:W-:-:S05]  /*1d570*/  IMAD.MOV.U32 R0, RZ, RZ, R51 ;  /* 0x000000ffff007224 */ /* 0x002fca00078e0033 */
[----:B------:R3:W-:Y:S04]  /*1d580*/  STL [R1+0x384], R0 ;  /* 0x0003840001007387 */ /* 0x0007e80000100800 */
[----:B------:R-:W2:Y:S01]  /*1d590*/  LDL.LU.64 R50, [R1+0x3f0] ;  /* 0x0003f00001327983 */ /* 0x000ea20000300a00 */
[----:B---3--:R-:W-:-:S03]  /*1d5a0*/  MOV R0, R31 ;  /* 0x0000001f00007202 */ /* 0x008fc60000000f00 */
[----:B------:R-:W-:Y:S04]  /*1d5b0*/  STL [R1+0x390], R30 ;  /* 0x0003901e01007387 */ /* 0x000fe80000100800 */
[----:B------:R1:W-:Y:S04]  /*1d5c0*/  STL [R1+0x38c], R0 ;  /* 0x00038c0001007387 */ /* 0x0003e80000100800 */
[----:B----4-:R3:W-:Y:S01]  /*1d5d0*/  STL [R1+0x398], R32 ;  /* 0x0003982001007387 */ /* 0x0107e20000100800 */
[----:B-1----:R-:W-:-:S03]  /*1d5e0*/  IMAD.MOV.U32 R0, RZ, RZ, R33 ;  /* 0x000000ffff007224 */ /* 0x002fc600078e0021 */
[----:B------:R-:W-:Y:S04]  /*1d5f0*/  STL [R1+0x3a0], R34 ;  /* 0x0003a02201007387 */ /* 0x000fe80000100800 */
[----:B------:R1:W-:Y:S04]  /*1d600*/  STL [R1+0x394], R0 ;  /* 0x0003940001007387 */ /* 0x0003e80000100800 */
[----:B---3--:R-:W3:Y:S01]  /*1d610*/  LDL.LU.64 R32, [R1+0x5b0] ;  /* 0x0005b00001207983 */ /* 0x008ee20000300a00 */
[----:B-1----:R-:W-:-:S05]  /*1d620*/  MOV R0, R35 ;  /* 0x0000002300007202 */ /* 0x002fca0000000f00 */
[----:B------:R2:W-:Y:S02]  /*1d630*/  STL [R1+0x39c], R0 ;  /* 0x00039c0001007387 */ /* 0x0005e40000100800 */
[----:B--2---:R-:W-:Y:S02]  /*1d640*/  IMAD.MOV.U32 R0, RZ, RZ, R37 ;  /* 0x000000ffff007224 */ /* 0x004fe400078e0025 */
[----:B------:R-:W-:Y:S04]  /*1d650*/  STL [R1+0x3a8], R36 ;  /* 0x0003a82401007387 */ /* 0x000fe80000100800 */
[----:B------:R-:W-:Y:S04]  /*1d660*/  STL [R1+0x3b0], R40 ;  /* 0x0003b02801007387 */ /* 0x000fe80000100800 */
[----:B------:R1:W-:Y:S02]  /*1d670*/  STL [R1+0x3a4], R0 ;  /* 0x0003a40001007387 */ /* 0x0003e40000100800 */
[----:B-1----:R-:W-:-:S05]  /*1d680*/  MOV R0, R41 ;  /* 0x0000002900007202 */ /* 0x002fca0000000f00 */
[----:B------:R1:W-:Y:S04]  /*1d690*/  STL [R1+0x3ac], R0 ;  /* 0x0003ac0001007387 */ /* 0x0003e80000100800 */
[----:B------:R2:W-:Y:S04]  /*1d6a0*/  STL [R1+0x3b8], R50 ;  /* 0x0003b83201007387 */ /* 0x0005e80000100800 */
[----:B------:R-:W4:Y:S01]  /*1d6b0*/  LDL.LU.64 R40, [R1+0x3d0] ;  /* 0x0003d00001287983 */ /* 0x000f220000300a00 */
[----:B-1----:R-:W-:-:S05]  /*1d6c0*/  IMAD.MOV.U32 R0, RZ, RZ, R51 ;  /* 0x000000ffff007224 */ /* 0x002fca00078e0033 */
[----:B------:R1:W-:Y:S04]  /*1d6d0*/  STL [R1+0x3b4], R0 ;  /* 0x0003b40001007387 */ /* 0x0003e80000100800 */
[----:B------:R-:W4:Y:S04]  /*1d6e0*/  LDL.LU.64 R36, [R1+0x410] ;  /* 0x0004100001247983 */ /* 0x000f280000300a00 */
[----:B---3--:R-:W-:Y:S04]  /*1d6f0*/  STL [R1+0x3c0], R32 ;  /* 0x0003c02001007387 */ /* 0x008fe80000100800 */
[----:B------:R-:W3:Y:S04]  /*1d700*/  LDL.LU.64 R34, [R1+0x3d8] ;  /* 0x0003d80001227983 */ /* 0x000ee80000300a00 */
[----:B--2---:R-:W2:Y:S01]  /*1d710*/  LDL.LU.64 R50, [R1+0x3e0] ;  /* 0x0003e00001327983 */ /* 0x004ea20000300a00 */
[----:B-1----:R-:W-:-:S05]  /*1d720*/  MOV R0, R33 ;  /* 0x0000002100007202 */ /* 0x002fca0000000f00 */
[----:B------:R1:W-:Y:S04]  /*1d730*/  STL [R1+0x3bc], R0 ;  /* 0x0003bc0001007387 */ /* 0x0003e80000100800 */
[----:B------:R1:W-:Y:S02]  /*1d740*/  STL [R1+0x3c8], R38 ;  /* 0x0003c82601007387 */ /* 0x0003e40000100800 */
[----:B-1----:R-:W-:-:S05]  /*1d750*/  IMAD.MOV.U32 R0, RZ, RZ, R39 ;  /* 0x000000ffff007224 */ /* 0x002fca00078e0027 */
[----:B------:R1:W-:Y:S01]  /*1d760*/  STL [R1+0x3c4], R0 ;  /* 0x0003c40001007387 */ /* 0x0003e20000100800 */
[----:B------:R-:W-:Y:S01]  /*1d770*/  IMAD.MOV.U32 R38, RZ, RZ, R80 ;  /* 0x000000ffff267224 */ /* 0x000fe200078e0050 */
[----:B------:R-:W-:Y:S02]  /*1d780*/  MOV R39, R81 ;  /* 0x0000005100277202 */ /* 0x000fe40000000f00 */
[----:B----4-:R4:W-:Y:S01]  /*1d790*/  STL [R1+0x3d0], R40 ;  /* 0x0003d02801007387 */ /* 0x0109e20000100800 */
[----:B-1----:R-:W-:-:S03]  /*1d7a0*/  MOV R0, R41 ;  /* 0x0000002900007202 */ /* 0x002fc60000000f00 */
[----:B------:R-:W2:Y:S04]  /*1d7b0*/  LDL.LU.64 R28, [R1+0x3e8] ;  /* 0x0003e800011c7983 */ /* 0x000ea80000300a00 */
[----:B------:R3:W-:Y:S04]  /*1d7c0*/  STL [R1+0x3cc], R0 ;  /* 0x0003cc0001007387 */ /* 0x0007e80000100800 */
[----:B----4-:R-:W4:Y:S04]  /*1d7d0*/  LDL.LU.64 R40, [R1+0x4f8] ;  /* 0x0004f80001287983 */ /* 0x010f280000300a00 */
[----:B------:R-:W4:Y:S04]  /*1d7e0*/  LDL.LU.64 R30, [R1+0x3f8] ;  /* 0x0003f800011e7983 */ /* 0x000f280000300a00 */
[----:B------:R-:W4:Y:S01]  /*1d7f0*/  LDL.LU.64 R80, [R1+0x428] ;  /* 0x0004280001507983 */ /* 0x000f220000300a00 */
[----:B---3--:R-:W-:-:S03]  /*1d800*/  IMAD.MOV.U32 R0, RZ, RZ, R35 ;  /* 0x000000ffff007224 */ /* 0x008fc600078e0023 */
[----:B------:R-:W-:Y:S04]  /*1d810*/  STL [R1+0x3d8], R34 ;  /* 0x0003d82201007387 */ /* 0x000fe80000100800 */
[----:B------:R1:W-:Y:S04]  /*1d820*/  STL [R1+0x3d4], R0 ;  /* 0x0003d40001007387 */ /* 0x0003e80000100800 */
[----:B--2---:R2:W-:Y:S04]  /*1d830*/  STL [R1+0x3e0], R50 ;  /* 0x0003e03201007387 */ /* 0x0045e80000100800 */
[----:B------:R-:W3:Y:S01]  /*1d840*/  LDL.LU.64 R32, [R1+0x588] ;  /* 0x0005880001207983 */ /* 0x000ee20000300a00 */
[----:B-1----:R-:W-:-:S05]  /*1d850*/  MOV R0, R51 ;  /* 0x0000003300007202 */ /* 0x002fca0000000f00 */
[----:B------:R1:W-:Y:S01]  /*1d860*/  STL [R1+0x3dc], R0 ;  /* 0x0003dc0001007387 */ /* 0x0003e20000100800 */
[----:B--2---:R-:W-:Y:S01]  /*1d870*/  IMAD.MOV.U32 R50, RZ, RZ, R76 ;  /* 0x000000ffff327224 */ /* 0x004fe200078e004c */
[----:B------:R-:W-:Y:S02]  /*1d880*/  MOV R51, R77 ;  /* 0x0000004d00337202 */ /* 0x000fe40000000f00 */
[----:B------:R-:W-:Y:S01]  /*1d890*/  STL [R1+0x3e8], R28 ;  /* 0x0003e81c01007387 */ /* 0x000fe20000100800 */
[----:B-1----:R-:W-:-:S03]  /*1d8a0*/  IMAD.MOV.U32 R0, RZ, RZ, R29 ;  /* 0x000000ffff007224 */ /* 0x002fc600078e001d */
[----:B------:R-:W2:Y:S04]  /*1d8b0*/  LDL.LU.64 R34, [R1+0x4b0] ;  /* 0x0004b00001227983 */ /* 0x000ea80000300a00 */
[----:B------:R-:W2:Y:S04]  /*1d8c0*/  LDL.LU.64 R76, [R1+0x448] ;  /* 0x00044800014c7983 */ /* 0x000ea80000300a00 */
[----:B------:R1:W-:Y:S04]  /*1d8d0*/  STL [R1+0x3e4], R0 ;  /* 0x0003e40001007387 */ /* 0x0003e80000100800 */
[----:B----4-:R4:W-:Y:S01]  /*1d8e0*/  STL [R1+0x3f0], R40 ;  /* 0x0003f02801007387 */ /* 0x0109e20000100800 */
[----:B-1----:R-:W-:-:S05]  /*1d8f0*/  MOV R0, R41 ;  /* 0x0000002900007202 */ /* 0x002fca0000000f00 */
[----:B------:R1:W-:Y:S04]  /*1d900*/  STL [R1+0x3ec], R0 ;  /* 0x0003ec0001007387 */ /* 0x0003e80000100800 */
[----:B------:R-:W-:Y:S04]  /*1d910*/  STL [R1+0x3f8], R30 ;  /* 0x0003f81e01007387 */ /* 0x000fe80000100800 */
[----:B----4-:R-:W4:Y:S01]  /*1d920*/  LDL.LU.64 R40, [R1+0x418] ;  /* 0x0004180001287983 */ /* 0x010f220000300a00 */
[----:B-1----:R-:W-:-:S03]  /*1d930*/  IMAD.MOV.U32 R0, RZ, RZ, R31 ;  /* 0x000000ffff007224 */ /* 0x002fc600078e001f */
[----:B---3--:R-:W-:Y:S04]  /*1d940*/  STL [R1+0x400], R32 ;  /* 0x0004002001007387 */ /* 0x008fe80000100800 */
[----:B------:R1:W-:Y:S02]  /*1d950*/  STL [R1+0x3f4], R0 ;  /* 0x0003f40001007387 */ /* 0x0003e40000100800 */
[----:B-1----:R-:W-:Y:S02]  /*1d960*/  MOV R0, R33 ;  /* 0x0000002100007202 */ /* 0x002fe40000000f00 */
[----:B------:R-:W3:Y:S04]  /*1d970*/  LDL.LU.64 R32, [R1+0x420] ;  /* 0x0004200001207983 */ /* 0x000ee80000300a00 */
[----:B------:R2:W-:Y:S02]  /*1d980*/  STL [R1+0x3fc], R0 ;  /* 0x0003fc0001007387 */ /* 0x0005e40000100800 */
[----:B--2---:R-:W-:-:S02]  /*1d990*/  IMAD.MOV.U32 R0, RZ, RZ, R35 ;  /* 0x000000ffff007224 */ /* 0x004fc400078e0023 */
[----:B------:R-:W-:Y:S04]  /*1d9a0*/  STL [R1+0x408], R34 ;  /* 0x0004082201007387 */ /* 0x000fe80000100800 */
[----:B------:R1:W-:Y:S04]  /*1d9b0*/  STL [R1+0x404], R0 ;  /* 0x0004040001007387 */ /* 0x0003e80000100800 */
[----:B------:R-:W-:Y:S01]  /*1d9c0*/  STL [R1+0x410], R36 ;  /* 0x0004102401007387 */ /* 0x000fe20000100800 */
[----:B-1----:R-:W-:-:S05]  /*1d9d0*/  MOV R0, R37 ;  /* 0x0000002500007202 */ /* 0x002fca0000000f00 */
[----:B------:R1:W-:Y:S04]  /*1d9e0*/  STL [R1+0x40c], R0 ;  /* 0x00040c0001007387 */ /* 0x0003e80000100800 */
[----:B----4-:R2:W-:Y:S04]  /*1d9f0*/  STL [R1+0x418], R40 ;  /* 0x0004182801007387 */ /* 0x0105e80000100800 */
[----:B------:R-:W4:Y:S01]  /*1da00*/  LDL.LU.64 R34, [R1+0x490] ;  /* 0x0004900001227983 */ /* 0x000f220000300a00 */
[----:B-1----:R-:W-:-:S03]  /*1da10*/  IMAD.MOV.U32 R0, RZ, RZ, R41 ;  /* 0x000000ffff007224 */ /* 0x002fc600078e0029 */
[----:B------:R-:W4:Y:S04]  /*1da20*/  LDL.LU.64 R36, [R1+0x438] ;  /* 0x0004380001247983 */ /* 0x000f280000300a00 */
[----:B------:R3:W-:Y:S04]  /*1da30*/  STL [R1+0x414], R0 ;  /* 0x0004140001007387 */ /* 0x0007e80000100800 */
[----:B--2---:R-:W2:Y:S01]  /*1da40*/  LDL.LU.64 R40, [R1+0x558] ;  /* 0x0005580001287983 */ /* 0x004ea20000300a00 */
[----:B---3--:R-:W-:-:S03]  /*1da50*/  MOV R0, R33 ;  /* 0x0000002100007202 */ /* 0x008fc60000000f00 */
[----:B------:R-:W-:Y:S04]  /*1da60*/  STL [R1+0x420], R32 ;  /* 0x0004202001007387 */ /* 0x000fe80000100800 */
[----:B------:R1:W-:Y:S04]  /*1da70*/  STL [R1+0x41c], R0 ;  /* 0x00041c0001007387 */ /* 0x0003e80000100800 */
[----:B------:R3:W-:Y:S01]  /*1da80*/  STL [R1+0x428], R80 ;  /* 0x0004285001007387 */ /* 0x0007e20000100800 */
[----:B-1----:R-:W-:Y:S01]  /*1da90*/  IMAD.MOV.U32 R0, RZ, RZ, R81 ;  /* 0x000000ffff007224 */ /* 0x002fe200078e0051 */
[----:B---3--:R-:W-:Y:S01]  /*1daa0*/  MOV R80, R82 ;  /* 0x0000005200507202 */ /* 0x008fe20000000f00 */
[----:B------:R-:W-:Y:S01]  /*1dab0*/  IMAD.MOV.U32 R81, RZ, RZ, R83 ;  /* 0x000000ffff517224 */ /* 0x000fe200078e0053 */
[----:B------:R-:W-:Y:S01]  /*1dac0*/  MOV R82, R84 ;  /* 0x0000005400527202 */ /* 0x000fe20000000f00 */
[----:B------:R-:W-:Y:S01]  /*1dad0*/  IMAD.MOV.U32 R83, RZ, RZ, R85 ;  /* 0x000000ffff537224 */ /* 0x000fe200078e0055 */
[----:B------:R4:W-:Y:S01]  /*1dae0*/  STL [R1+0x424], R0 ;  /* 0x0004240001007387 */ /* 0x0009e20000100800 */
[----:B------:R-:W-:Y:S01]  /*1daf0*/  MOV R84, R86 ;  /* 0x0000005600547202 */ /* 0x000fe20000000f00 */
[----:B------:R-:W-:-:S02]  /*1db00*/  IMAD.MOV.U32 R85, RZ, RZ, R87 ;  /* 0x000000ffff557224 */ /* 0x000fc400078e0057 */
[----:B------:R-:W3:Y:S01]  /*1db10*/  LDL.LU.64 R86, [R1+0x450] ;  /* 0x0004500001567983 */ /* 0x000ee20000300a00 */
        /* <DEDUP_REMOVED lines=8> */
[----:B----4-:R-:W-:Y:S01]  /*1dba0*/  MOV R0, R35 ;  /* 0x0000002300007202 */ /* 0x010fe20000000f00 */
[----:B------:R-:W-:Y:S04]  /*1dbb0*/  STL [R1+0x430], R34 ;  /* 0x0004302201007387 */ /* 0x000fe80000100800 */
[----:B------:R1:W-:Y:S04]  /*1dbc0*/  STL [R1+0x42c], R0 ;  /* 0x00042c0001007387 */ /* 0x0003e80000100800 */
[----:B------:R-:W-:Y:S01]  /*1dbd0*/  STL [R1+0x438], R36 ;  /* 0x0004382401007387 */ /* 0x000fe20000100800 */
[----:B-1----:R-:W-:-:S03]  /*1dbe0*/  IMAD.MOV.U32 R0, RZ, RZ, R37 ;  /* 0x000000ffff007224 */ /* 0x002fc600078e0025 */
[----:B--2---:R-:W-:Y:S04]  /*1dbf0*/  STL [R1+0x440], R40 ;  /* 0x0004402801007387 */ /* 0x004fe80000100800 */
[----:B------:R1:W-:Y:S02]  /*1dc00*/  STL [R1+0x434], R0 ;  /* 0x0004340001007387 */ /* 0x0003e40000100800 */
[----:B-1----:R-:W-:-:S05]  /*1dc10*/  MOV R0, R41 ;  /* 0x0000002900007202 */ /* 0x002fca0000000f00 */
[----:B------:R1:W-:Y:S01]  /*1dc20*/  STL [R1+0x43c], R0 ;  /* 0x00043c0001007387 */ /* 0x0003e20000100800 */
[----:B------:R-:W-:Y:S01]  /*1dc30*/  IMAD.MOV.U32 R36, RZ, RZ, R44 ;  /* 0x000000ffff247224 */ /* 0x000fe200078e002c */
[----:B------:R-:W-:Y:S02]  /*1dc40*/  MOV R37, R45 ;  /* 0x0000002d00257202 */ /* 0x000fe40000000f00 */
[----:B------:R-:W-:Y:S01]  /*1dc50*/  STL [R1+0x448], R76 ;  /* 0x0004484c01007387 */ /* 0x000fe20000100800 */
[----:B-1----:R-:W-:Y:S01]  /*1dc60*/  IMAD.MOV.U32 R0, RZ, RZ, R77 ;  /* 0x000000ffff007224 */ /* 0x002fe200078e004d */
[----:B------:R-:W-:Y:S01]  /*1dc70*/  MOV R45, R47 ;  /* 0x0000002f002d7202 */ /* 0x000fe20000000f00 */
[----:B------:R-:W-:Y:S01]  /*1dc80*/  IMAD.MOV.U32 R44, RZ, RZ, R46 ;  /* 0x000000ffff2c7224 */ /* 0x000fe200078e002e */
[----:B------:R-:W-:Y:S02]  /*1dc90*/  MOV R47, R69 ;  /* 0x00000045002f7202 */ /* 0x000fe40000000f00 */
[----:B------:R3:W-:Y:S01]  /*1dca0*/  STL [R1+0x444], R0 ;  /* 0x0004440001007387 */ /* 0x0007e20000100800 */
        /* <DEDUP_REMOVED lines=11> */
[----:B---3--:R-:W-:Y:S01]  /*1dd60*/  MOV R0, R87 ;  /* 0x0000005700007202 */ /* 0x008fe20000000f00 */
[----:B------:R1:W-:Y:S04]  /*1dd70*/  STL [R1+0x450], R86 ;  /* 0x0004505601007387 */ /* 0x0003e80000100800 */
[----:B------:R-:W2:Y:S04]  /*1dd80*/  LDL.LU.64 R76, [R1+0x6c8] ;  /* 0x0006c800014c7983 */ /* 0x000ea80000300a00 */
[----:B------:R-:W3:Y:S04]  /*1dd90*/  LDL.LU.64 R80, [R1+0x638] ;  /* 0x0006380001507983 */ /* 0x000ee80000300a00 */
[----:B------:R-:W4:Y:S04]  /*1dda0*/  LDL.LU.64 R82, [R1+0x6e8] ;  /* 0x0006e80001527983 */ /* 0x000f280000300a00 */
[----:B------:R1:W-:Y:S04]  /*1ddb0*/  STL [R1+0x44c], R0 ;  /* 0x00044c0001007387 */ /* 0x0003e80000100800 */
[----:B------:R-:W4:Y:S04]  /*1ddc0*/  LDL.LU.64 R84, [R1+0x608] ;  /* 0x0006080001547983 */ /* 0x000f280000300a00 */
[----:B-1----:R-:W4:Y:S04]  /*1ddd0*/  LDL.LU.64 R86, [R1+0x6a0] ;  /* 0x0006a00001567983 */ /* 0x002f280000300a00 */
[----:B------:R-:W2:Y:S01]  /*1dde0*/  LDL.LU.64 R40, [R1+0x5c8] ;  /* 0x0005c80001287983 */ /* 0x000ea20000300a00 */
[----:B------:R-:W-:-:S03]  /*1ddf0*/  IMAD.MOV.U32 R0, RZ, RZ, R33 ;  /* 0x000000ffff007224 */ /* 0x000fc600078e0021 */
[----:B------:R-:W-:Y:S04]  /*1de00*/  STL [R1+0x458], R32 ;  /* 0x0004582001007387 */ /* 0x000fe80000100800 */
[----:B------:R1:W-:Y:S04]  /*1de10*/  STL [R1+0x454], R0 ;  /* 0x0004540001007387 */ /* 0x0003e80000100800 */
[----:B------:R1:W-:Y:S02]  /*1de20*/  STL [R1+0x460], R50 ;  /* 0x0004603201007387 */ /* 0x0003e40000100800 */
[----:B-1----:R-:W-:-:S05]  /*1de30*/  MOV R0, R51 ;  /* 0x0000003300007202 */ /* 0x002fca0000000f00 */
[----:B------:R2:W-:Y:S04]  /*1de40*/  STL [R1+0x45c], R0 ;  /* 0x00045c0001007387 */ /* 0x0005e80000100800 */
[----:B------:R-:W-:Y:S04]  /*1de50*/  STL [R1+0x468], R8 ;  /* 0x0004680801007387 */ /* 0x000fe80000100800 */
[----:B------:R-:W-:Y:S04]  /*1de60*/  STL [R1+0x464], R9 ;  /* 0x0004640901007387 */ /* 0x000fe80000100800 */
[----:B------:R-:W3:Y:S01]  /*1de70*/  LDL.LU.64 R50, [R1+0x628] ;  /* 0x0006280001327983 */ /* 0x000ee20000300a00 */
[----:B--2---:R-:W-:-:S03]  /*1de80*/  IMAD.MOV.U32 R0, RZ, RZ, R41 ;  /* 0x000000ffff007224 */ /* 0x004fc600078e0029 */
[----:B------:R1:W-:Y:S04]  /*1de90*/  STL [R1+0x470], R40 ;  /* 0x0004702801007387 */ /* 0x0003e80000100800 */
[----:B------:R2:W-:Y:S04]  /*1dea0*/  STL [R1+0x46c], R0 ;  /* 0x00046c0001007387 */ /* 0x0005e80000100800 */
[----:B------:R-:W-:Y:S01]  /*1deb0*/  STL [R1+0x478], R34 ;  /* 0x0004782201007387 */ /* 0x000fe20000100800 */
[----:B-1----:R-:W-:Y:S01]  /*1dec0*/  MOV R40, R42 ;  /* 0x0000002a00287202 */ /* 0x002fe20000000f00 */
        /* <DEDUP_REMOVED lines=9> */
[----:B------:R-:W4:Y:S01]  /*1df60*/  LDL.LU.64 R74, [R1+0x648] ;  /* 0x00064800014a7983 */ /* 0x000f220000300a00 */
[----:B--2---:R-:W-:-:S05]  /*1df70*/  MOV R0, R35 ;  /* 0x0000002300007202 */ /* 0x004fca0000000f00 */
[----:B------:R1:W-:Y:S04]  /*1df80*/  STL [R1+0x474], R0 ;  /* 0x0004740001007387 */ /* 0x0003e80000100800 */
[----:B------:R-:W-:Y:S01]  /*1df90*/  STL [R1+0x480], R36 ;  /* 0x0004802401007387 */ /* 0x000fe20000100800 */
[----:B-1----:R-:W-:-:S05]  /*1dfa0*/  IMAD.MOV.U32 R0, RZ, RZ, R37 ;  /* 0x000000ffff007224 */ /* 0x002fca00078e0025 */
[----:B------:R1:W-:Y:S04]  /*1dfb0*/  STL [R1+0x47c], R0 ;  /* 0x00047c0001007387 */ /* 0x0003e80000100800 */
[----:B------:R-:W-:Y:S01]  /*1dfc0*/  STL [R1+0x488], R38 ;  /* 0x0004882601007387 */ /* 0x000fe20000100800 */
[----:B-1----:R-:W-:-:S03]  /*1dfd0*/  MOV R0, R39 ;  /* 0x0000002700007202 */ /* 0x002fc60000000f00 */
[----:B---3--:R-:W-:Y:S04]  /*1dfe0*/  STL [R1+0x490], R50 ;  /* 0x0004903201007387 */ /* 0x008fe80000100800 */
[----:B------:R1:W-:Y:S02]  /*1dff0*/  STL [R1+0x484], R0 ;  /* 0x0004840001007387 */ /* 0x0003e40000100800 */
[----:B-1----:R-:W-:Y:S01]  /*1e000*/  IMAD.MOV.U32 R0, RZ, RZ, R51 ;  /* 0x000000ffff007224 */ /* 0x002fe200078e0033 */
[----:B------:R-:W-:Y:S01]  /*1e010*/  MOV R50, R52 ;  /* 0x0000003400327202 */ /* 0x000fe20000000f00 */
[----:B------:R-:W-:-:S03]  /*1e020*/  IMAD.MOV.U32 R51, RZ, RZ, R53 ;  /* 0x000000ffff337224 */ /* 0x000fc600078e0035 */
[----:B------:R1:W-:Y:S04]  /*1e030*/  STL [R1+0x48c], R0 ;  /* 0x00048c0001007387 */ /* 0x0003e80000100800 */
[----:B------:R-:W-:Y:S04]  /*1e040*/  STL [R1+0x498], R40 ;  /* 0x0004982801007387 */ /* 0x000fe80000100800 */
[----:B------:R-:W2:Y:S01]  /*1e050*/  LDL.LU.64 R52, [R1+0x668] ;  /* 0x0006680001347983 */ /* 0x000ea20000300a00 */
[----:B-1----:R-:W-:-:S05]  /*1e060*/  MOV R0, R41 ;  /* 0x0000002900007202 */ /* 0x002fca0000000f00 */
[----:B------:R1:W-:Y:S04]  /*1e070*/  STL [R1+0x494], R0 ;  /* 0x0004940001007387 */ /* 0x0003e80000100800 */
[----:B------:R-:W-:Y:S01]  /*1e080*/  STL [R1+0x4a0], R42 ;  /* 0x0004a02a01007387 */ /* 0x000fe20000100800 */
[----:B-1----:R-:W-:-:S05]  /*1e090*/  IMAD.MOV.U32 R0, RZ, RZ, R43 ;  /* 0x000000ffff007224 */ /* 0x002fca00078e002b */
[----:B------:R1:W-:Y:S04]  /*1e0a0*/  STL [R1+0x49c], R0 ;  /* 0x00049c0001007387 */ /* 0x0003e80000100800 */
[----:B------:R-:W-:Y:S01]  /*1e0b0*/  STL [R1+0x4a8], R44 ;  /* 0x0004a82c01007387 */ /* 0x000fe20000100800 */
[----:B-1----:R-:W-:-:S05]  /*1e0c0*/  MOV R0, R45 ;  /* 0x0000002d00007202 */ /* 0x002fca0000000f00 */
[----:B------:R4:W-:Y:S02]  /*1e0d0*/  STL [R1+0x4a4], R0 ;  /* 0x0004a40001007387 */ /* 0x0009e40000100800 */
[----:B----4-:R-:W-:Y:S02]  /*1e0e0*/  IMAD.MOV.U32 R0, RZ, RZ, R75 ;  /* 0x000000ffff007224 */ /* 0x010fe400078e004b */
        /* <DEDUP_REMOVED lines=12> */
[----:B---3--:R-:W-:-:S03]  /*1e1b0*/  MOV R0, R47 ;  /* 0x0000002f00007202 */ /* 0x008fc60000000f00 */
[----:B------:R-:W-:Y:S04]  /*1e1c0*/  STL [R1+0x4c0], R48 ;  /* 0x0004c03001007387 */ /* 0x000fe80000100800 */
[----:B------:R1:W-:Y:S04]  /*1e1d0*/  STL [R1+0x4b4], R0 ;  /* 0x0004b40001007387 */ /* 0x0003e80000100800 */
[----:B------:R-:W-:Y:S01]  /*1e1e0*/  STL [R1+0x4c8], R50 ;  /* 0x0004c83201007387 */ /* 0x000fe20000100800 */
[----:B-1----:R-:W-:-:S05]  /*1e1f0*/  IMAD.MOV.U32 R0, RZ, RZ, R49 ;  /* 0x000000ffff007224 */ /* 0x002fca00078e0031 */
[----:B------:R1:W-:Y:S02]  /*1e200*/  STL [R1+0x4bc], R0 ;  /* 0x0004bc0001007387 */ /* 0x0003e40000100800 */
[----:B-1----:R-:W-:Y:S02]  /*1e210*/  MOV R0, R51 ;  /* 0x0000003300007202 */ /* 0x002fe40000000f00 */
[----:B--2---:R-:W-:Y:S04]  /*1e220*/  STL [R1+0x4d0], R52 ;  /* 0x0004d03401007387 */ /* 0x004fe80000100800 */
[----:B------:R1:W-:Y:S04]  /*1e230*/  STL [R1+0x4c4], R0 ;  /* 0x0004c40001007387 */ /* 0x0003e80000100800 */
[----:B------:R-:W-:Y:S01]  /*1e240*/  STL [R1+0x4d8], R54 ;  /* 0x0004d83601007387 */ /* 0x000fe20000100800 */
[----:B-1----:R-:W-:-:S05]  /*1e250*/  IMAD.MOV.U32 R0, RZ, RZ, R53 ;  /* 0x000000ffff007224 */ /* 0x002fca00078e0035 */
[----:B------:R1:W-:Y:S04]  /*1e260*/  STL [R1+0x4cc], R0 ;  /* 0x0004cc0001007387 */ /* 0x0003e80000100800 */
[----:B------:R-:W-:Y:S01]  /*1e270*/  STL [R1+0x4e0], R56 ;  /* 0x0004e03801007387 */ /* 0x000fe20000100800 */
[----:B-1----:R-:W-:-:S05]  /*1e280*/  MOV R0, R55 ;  /* 0x0000003700007202 */ /* 0x002fca0000000f00 */
        /* <DEDUP_REMOVED lines=36> */
[----:B----4-:R2:W-:Y:S04]  /*1e4d0*/  STL [R1+0x510], R84 ;  /* 0x0005105401007387 */ /* 0x0105e80000100800 */
[----:B------:R-:W3:Y:S04]  /*1e4e0*/  LDL.LU.64 R50, [R1+0x678] ;  /* 0x0006780001327983 */ /* 0x000ee80000300a00 */
[----:B------:R-:W4:Y:S04]  /*1e4f0*/  LDL.LU.64 R54, [R1+0x630] ;  /* 0x0006300001367983 */ /* 0x000f280000300a00 */
[----:B------:R-:W4:Y:S01]  /*1e500*/  LDL.LU.64 R56, [R1+0x720] ;  /* 0x0007200001387983 */ /* 0x000f220000300a00 */
[----:B-1----:R-:W-:-:S03]  /*1e510*/  IMAD.MOV.U32 R0, RZ, RZ, R85 ;  /* 0x000000ffff007224 */ /* 0x002fc600078e0055 */
[----:B------:R-:W4:Y:S04]  /*1e520*/  LDL.LU.64 R58, [R1+0x670] ;  /* 0x00067000013a7983 */ /* 0x000f280000300a00 */
[----:B------:R-:W4:Y:S04]  /*1e530*/  LDL.LU.64 R60, [R1+0x658] ;  /* 0x00065800013c7983 */ /* 0x000f280000300a00 */
[----:B------:R-:W4:Y:S04]  /*1e540*/  LDL.LU.64 R76, [R1+0x708] ;  /* 0x00070800014c7983 */ /* 0x000f280000300a00 */
[----:B------:R-:W4:Y:S04]  /*1e550*/  LDL.LU.64 R86, [R1+0x6f0] ;  /* 0x0006f00001567983 */ /* 0x000f280000300a00 */
[----:B------:R-:W4:Y:S04]  /*1e560*/  LDL.LU.64 R62, [R1+0x748] ;  /* 0x00074800013e7983 */ /* 0x000f280000300a00 */
[----:B------:R-:W4:Y:S04]  /*1e570*/  LDL.LU.64 R64, [R1+0x6e0] ;  /* 0x0006e00001407983 */ /* 0x000f280000300a00 */
[----:B------:R-:W4:Y:S04]  /*1e580*/  LDL.LU.64 R66, [R1+0x718] ;  /* 0x0007180001427983 */ /* 0x000f280000300a00 */
[----:B------:R-:W4:Y:S04]  /*1e590*/  LDL.LU.64 R68, [R1+0x6d8] ;  /* 0x0006d80001447983 */ /* 0x000f280000300a00 */
[----:B------:R1:W-:Y:S04]  /*1e5a0*/  STL [R1+0x50c], R0 ;  /* 0x00050c0001007387 */ /* 0x0003e80000100800 */
[----:B------:R-:W4:Y:S04]  /*1e5b0*/  LDL.LU.64 R70, [R1+0x698] ;  /* 0x0006980001467983 */ /* 0x000f280000300a00 */
[----:B------:R-:W4:Y:S04]  /*1e5c0*/  LDL.LU.64 R72, [R1+0x690] ;  /* 0x0006900001487983 */ /* 0x000f280000300a00 */
[----:B------:R-:W-:Y:S04]  /*1e5d0*/  STL [R1+0x518], R36 ;  /* 0x0005182401007387 */ /* 0x000fe80000100800 */
[----:B------:R-:W4:Y:S04]  /*1e5e0*/  LDL.LU.64 R78, [R1+0x758] ;  /* 0x00075800014e7983 */ /* 0x000f280000300a00 */
[----:B------:R-:W4:Y:S04]  /*1e5f0*/  LDL.LU.64 R80, [R1+0x650] ;  /* 0x0006500001507983 */ /* 0x000f280000300a00 */
[----:B------:R-:W4:Y:S04]  /*1e600*/  LDL.LU.64 R82, [R1+0x730] ;  /* 0x0007300001527983 */ /* 0x000f280000300a00 */
[----:B--2---:R-:W2:Y:S01]  /*1e610*/  LDL.LU.64 R84, [R1+0x550] ;  /* 0x0005500001547983 */ /* 0x004ea20000300a00 */
[----:B-1----:R-:W-:-:S03]  /*1e620*/  MOV R0, R37 ;  /* 0x0000002500007202 */ /* 0x002fc60000000f00 */
[----:B------:R-:W-:Y:S04]  /*1e630*/  STL [R1+0x520], R38 ;  /* 0x0005202601007387 */ /* 0x000fe80000100800 */
        /* <DEDUP_REMOVED lines=9> */
[----:B------:R1:W-:Y:S02]  /*1e6d0*/  STL [R1+0x52c], R0 ;  /* 0x00052c0001007387 */ /* 0x0003e40000100800 */
[----:B-1----:R-:W-:-:S05]  /*1e6e0*/  MOV R0, R49 ;  /* 0x0000003100007202 */ /* 0x002fca0000000f00 */
[----:B------:R1:W-:Y:S01]  /*1e6f0*/  STL [R1+0x534], R0 ;  /* 0x0005340001007387 */ /* 0x0003e20000100800 */
[----:B------:R-:W-:Y:S01]  /*1e700*/  MOV R38, R46 ;  /* 0x0000002e00267202 */ /* 0x000fe20000000f00 */
[----:B------:R-:W-:Y:S02]  /*1e710*/  IMAD.MOV.U32 R39, RZ, RZ, R47 ;  /* 0x000000ffff277224 */ /* 0x000fe400078e002f */
[----:B------:R-:W-:Y:S01]  /*1e720*/  STL [R1+0x540], R74 ;  /* 0x0005404a01007387 */ /* 0x000fe20000100800 */
[----:B-1----:R-:W-:Y:S01]  /*1e730*/  IMAD.MOV.U32 R0, RZ, RZ, R75 ;  /* 0x000000ffff007224 */ /* 0x002fe200078e004b */
[----:B------:R-:W-:Y:S01]  /*1e740*/  MOV R36, R44 ;  /* 0x0000002c00247202 */ /* 0x000fe20000000f00 */
[----:B------:R-:W-:-:S03]  /*1e750*/  IMAD.MOV.U32 R37, RZ, RZ, R45 ;  /* 0x000000ffff257224 */ /* 0x000fc600078e002d */
[----:B------:R1:W-:Y:S01]  /*1e760*/  STL [R1+0x53c], R0 ;  /* 0x00053c0001007387 */ /* 0x0003e20000100800 */
[----:B---3--:R-:W-:Y:S01]  /*1e770*/  IMAD.MOV.U32 R42, RZ, RZ, R50 ;  /* 0x000000ffff2a7224 */ /* 0x008fe200078e0032 */
[----:B------:R-:W-:Y:S01]  /*1e780*/  MOV R43, R51 ;  /* 0x00000033002b7202 */ /* 0x000fe20000000f00 */
[----:B----4-:R-:W-:Y:S01]  /*1e790*/  IMAD.MOV.U32 R44, RZ, RZ, R54 ;  /* 0x000000ffff2c7224 */ /* 0x010fe200078e0036 */
        /* <DEDUP_REMOVED lines=18> */
[----:B------:R-:W-:-:S02]  /*1e8c0*/  MOV R63, R73 ;  /* 0x00000049003f7202 */ /* 0x000fc40000000f00 */
[----:B------:R-:W-:Y:S01]  /*1e8d0*/  MOV R64, R78 ;  /* 0x0000004e00407202 */ /* 0x000fe20000000f00 */
[----:B------:R-:W-:Y:S01]  /*1e8e0*/  IMAD.MOV.U32 R65, RZ, RZ, R79 ;  /* 0x000000ffff417224 */ /* 0x000fe200078e004f */
[----:B------:R-:W-:Y:S01]  /*1e8f0*/  MOV R66, R80 ;  /* 0x0000005000427202 */ /* 0x000fe20000000f00 */
[----:B------:R-:W-:Y:S01]  /*1e900*/  IMAD.MOV.U32 R67, RZ, RZ, R81 ;  /* 0x000000ffff437224 */ /* 0x000fe200078e0051 */
[----:B--2---:R2:W-:Y:S01]  /*1e910*/  STL [R1+0x548], R84 ;  /* 0x0005485401007387 */ /* 0x0045e20000100800 */
[----:B-1----:R-:W-:-:S03]  /*1e920*/  MOV R0, R85 ;  /* 0x0000005500007202 */ /* 0x002fc60000000f00 */
[----:B------:R-:W3:Y:S04]  /*1e930*/  LDL.LU.64 R70, [R1+0x6f8] ;  /* 0x0006f80001467983 */ /* 0x000ee80000300a00 */
[----:B------:R-:W4:Y:S01]  /*1e940*/  LDL.LU.64 R74, [R1+0x738] ;  /* 0x00073800014a7983 */ /* 0x000f220000300a00 */
[----:B------:R-:W-:-:S03]  /*1e950*/  MOV R68, R82 ;  /* 0x0000005200447202 */ /* 0x000fc60000000f00 */
[----:B------:R-:W4:Y:S01]  /*1e960*/  LDL.LU.64 R72, [R1+0x6b0] ;  /* 0x0006b00001487983 */ /* 0x000f220000300a00 */
[----:B------:R-:W-:-:S03]  /*1e970*/  IMAD.MOV.U32 R69, RZ, RZ, R83 ;  /* 0x000000ffff457224 */ /* 0x000fc600078e0053 */
[----:B------:R-:W4:Y:S04]  /*1e980*/  LDL.LU.64 R78, [R1+0x760] ;  /* 0x00076000014e7983 */ /* 0x000f280000300a00 */
[----:B------:R1:W-:Y:S04]  /*1e990*/  STL [R1+0x544], R0 ;  /* 0x0005440001007387 */ /* 0x0003e80000100800 */
[----:B------:R-:W4:Y:S04]  /*1e9a0*/  LDL.LU.64 R80, [R1+0x700] ;  /* 0x0007000001507983 */ /* 0x000f280000300a00 */
[----:B------:R-:W4:Y:S04]  /*1e9b0*/  LDL.LU.64 R82, [R1+0x740] ;  /* 0x0007400001527983 */ /* 0x000f280000300a00 */
[----:B--2---:R-:W2:Y:S01]  /*1e9c0*/  LDL.LU.64 R84, [R1+0x6c0] ;  /* 0x0006c00001547983 */ /* 0x004ea20000300a00 */
[----:B-1----:R-:W-:-:S03]  /*1e9d0*/  IMAD.MOV.U32 R0, RZ, RZ, R37 ;  /* 0x000000ffff007224 */ /* 0x002fc600078e0025 */
[----:B------:R-:W-:Y:S04]  /*1e9e0*/  STL [R1+0x550], R36 ;  /* 0x0005502401007387 */ /* 0x000fe80000100800 */
[----:B------:R-:W-:Y:S04]  /*1e9f0*/  STL [R1+0x558], R38 ;  /* 0x0005582601007387 */ /* 0x000fe80000100800 */
[----:B------:R1:W-:Y:S02]  /*1ea00*/  STL [R1+0x54c], R0 ;  /* 0x00054c0001007387 */ /* 0x0003e40000100800 */
[----:B-1----:R-:W-:-:S05]  /*1ea10*/  MOV R0, R39 ;  /* 0x0000002700007202 */ /* 0x002fca0000000f00 */
[----:B------:R1:W-:Y:S04]  /*1ea20*/  STL [R1+0x554], R0 ;  /* 0x0005540001007387 */ /* 0x0003e80000100800 */
[----:B------:R-:W-:Y:S01]  /*1ea30*/  STL [R1+0x560], R40 ;  /* 0x0005602801007387 */ /* 0x000fe20000100800 */
[----:B-1----:R-:W-:-:S05]  /*1ea40*/  IMAD.MOV.U32 R0, RZ, RZ, R41 ;  /* 0x000000ffff007224 */ /* 0x002fca00078e0029 */
[----:B------:R1:W-:Y:S04]  /*1ea50*/  STL [R1+0x55c], R0 ;  /* 0x00055c0001007387 */ /* 0x0003e80000100800 */
[----:B------:R1:W-:Y:S02]  /*1ea60*/  STL [R1+0x568], R52 ;  /* 0x0005683401007387 */ /* 0x0003e40000100800 */
[----:B-1----:R-:W-:-:S05]  /*1ea70*/  MOV R0, R53 ;  /* 0x0000003500007202 */ /* 0x002fca0000000f00 */
[----:B------:R1:W-:Y:S01]  /*1ea80*/  STL [R1+0x564], R0 ;  /* 0x0005640001007387 */ /* 0x0003e20000100800 */
[----:B------:R-:W-:Y:S01]  /*1ea90*/  IMAD.MOV.U32 R52, RZ, RZ, R66 ;  /* 0x000000ffff347224 */ /* 0x000fe200078e0042 */
[----:B------:R-:W-:Y:S01]  /*1eaa0*/  MOV R53, R67 ;  /* 0x0000004300357202 */ /* 0x000fe20000000f00 */
[----:B------:R-:W-:Y:S01]  /*1eab0*/  IMAD.MOV.U32 R66, RZ, RZ, R68 ;  /* 0x000000ffff427224 */ /* 0x000fe200078e0044 */
[----:B------:R4:W-:Y:S01]  /*1eac0*/  STL [R1+0x570], R76 ;  /* 0x0005704c01007387 */ /* 0x0009e20000100800 */
[----:B------:R-:W-:Y:S01]  /*1ead0*/  MOV R67, R69 ;  /* 0x0000004500437202 */ /* 0x000fe20000000f00 */
[----:B-1----:R-:W-:-:S05]  /*1eae0*/  IMAD.MOV.U32 R0, RZ, RZ, R77 ;  /* 0x000000ffff007224 */ /* 0x002fca00078e004d */
[----:B------:R2:W-:Y:S01]  /*1eaf0*/  STL [R1+0x56c], R0 ;  /* 0x00056c0001007387 */ /* 0x0005e20000100800 */
[----:B---3--:R-:W-:Y:S01]  /*1eb00*/  IMAD.MOV.U32 R68, RZ, RZ, R70 ;  /* 0x000000ffff447224 */ /* 0x008fe200078e0046 */
[----:B------:R-:W-:Y:S01]  /*1eb10*/  MOV R69, R71 ;  /* 0x0000004700457202 */ /* 0x000fe20000000f00 */
[----:B----4-:R-:W-:Y:S01]  /*1eb20*/  IMAD.MOV.U32 R70, RZ, RZ, R72 ;  /* 0x000000ffff467224 */ /* 0x010fe200078e0048 */
[----:B------:R-:W-:Y:S02]  /*1eb30*/  MOV R71, R73 ;  /* 0x0000004900477202 */ /* 0x000fe40000000f00 */
[----:B------:R-:W-:Y:S01]  /*1eb40*/  MOV R72, R78 ;  /* 0x0000004e00487202 */ /* 0x000fe20000000f00 */
[----:B------:R-:W-:Y:S01]  /*1eb50*/  IMAD.MOV.U32 R73, RZ, RZ, R79 ;  /* 0x000000ffff497224 */ /* 0x000fe200078e004f */
[----:B------:R-:W-:Y:S01]  /*1eb60*/  MOV R76, R82 ;  /* 0x00000052004c7202 */ /* 0x000fe20000000f00 */
[----:B------:R-:W-:Y:S01]  /*1eb70*/  IMAD.MOV.U32 R77, RZ, RZ, R83 ;  /* 0x000000ffff4d7224 */ /* 0x000fe200078e0053 */
[----:B--2---:R-:W-:Y:S01]  /*1eb80*/  MOV R0, R85 ;  /* 0x0000005500007202 */ /* 0x004fe20000000f00 */
[----:B------:R1:W-:Y:S04]  /*1eb90*/  STL [R1+0x578], R84 ;  /* 0x0005785401007387 */ /* 0x0003e80000100800 */
[----:B------:R-:W2:Y:S04]  /*1eba0*/  LDL.LU.64 R78, [R1+0x710] ;  /* 0x00071000014e7983 */ /* 0x000ea80000300a00 */
[----:B------:R-:W3:Y:S04]  /*1ebb0*/  LDL.LU.64 R82, [R1+0x6d0] ;  /* 0x0006d00001527983 */ /* 0x000ee80000300a00 */
[----:B------:R4:W-:Y:S04]  /*1ebc0*/  STL [R1+0x574], R0 ;  /* 0x0005740001007387 */ /* 0x0009e80000100800 */
[----:B-1----:R-:W3:Y:S01]  /*1ebd0*/  LDL.LU.64 R84, [R1+0x6b8] ;  /* 0x0006b80001547983 */ /* 0x002ee20000300a00 */
[----:B----4-:R-:W-:-:S03]  /*1ebe0*/  IMAD.MOV.U32 R0, RZ, RZ, R43 ;  /* 0x000000ffff007224 */ /* 0x010fc600078e002b */
[----:B------:R-:W-:Y:S04]  /*1ebf0*/  STL [R1+0x580], R42 ;  /* 0x0005802a01007387 */ /* 0x000fe80000100800 */
[----:B------:R-:W-:Y:S04]  /*1ec00*/  STL [R1+0x588], R44 ;  /* 0x0005882c01007387 */ /* 0x000fe80000100800 */
        /* <DEDUP_REMOVED lines=18> */
[----:B------:R4:W-:Y:S01]  /*1ed30*/  STL [R1+0x5b8], R80 ;  /* 0x0005b85001007387 */ /* 0x0009e20000100800 */
[----:B-1----:R-:W-:-:S05]  /*1ed40*/  MOV R0, R81 ;  /* 0x0000005100007202 */ /* 0x002fca0000000f00 */
[----:B------:R1:W-:Y:S01]  /*1ed50*/  STL [R1+0x5b4], R0 ;  /* 0x0005b40001007387 */ /* 0x0003e20000100800 */
[----:B------:R-:W-:Y:S01]  /*1ed60*/  MOV R74, R76 ;  /* 0x0000004c004a7202 */ /* 0x000fe20000000f00 */
[----:B------:R-:W-:Y:S01]  /*1ed70*/  IMAD.MOV.U32 R75, RZ, RZ, R77 ;  /* 0x000000ffff4b7224 */ /* 0x000fe200078e004d */
[----:B--2---:R-:W-:Y:S01]  /*1ed80*/  MOV R76, R78 ;  /* 0x0000004e004c7202 */ /* 0x004fe20000000f00 */
[----:B------:R-:W-:Y:S02]  /*1ed90*/  IMAD.MOV.U32 R77, RZ, RZ, R79 ;  /* 0x000000ffff4d7224 */ /* 0x000fe400078e004f */
[----:B---3--:R-:W-:Y:S01]  /*1eda0*/  IMAD.MOV.U32 R78, RZ, RZ, R82 ;  /* 0x000000ffff4e7224 */ /* 0x008fe200078e0052 */
[----:B------:R-:W-:Y:S01]  /*1edb0*/  MOV R79, R83 ;  /* 0x00000053004f7202 */ /* 0x000fe20000000f00 */
[----:B------:R2:W-:Y:S04]  /*1edc0*/  STL [R1+0x5c0], R84 ;  /* 0x0005c05401007387 */ /* 0x0005e80000100800 */
[----:B----4-:R-:W3:Y:S01]  /*1edd0*/  LDL.LU.64 R80, [R1+0x768] ;  /* 0x0007680001507983 */ /* 0x010ee20000300a00 */
[----:B-1----:R-:W-:-:S03]  /*1ede0*/  IMAD.MOV.U32 R0, RZ, RZ, R85 ;  /* 0x000000ffff007224 */ /* 0x002fc600078e0055 */
[----:B------:R-:W4:Y:S04]  /*1edf0*/  LDL.LU.64 R82, [R1+0x750] ;  /* 0x0007500001527983 */ /* 0x000f280000300a00 */
[----:B------:R1:W-:Y:S04]  /*1ee00*/  STL [R1+0x5bc], R0 ;  /* 0x0005bc0001007387 */ /* 0x0003e80000100800 */
[----:B------:R-:W-:Y:S04]  /*1ee10*/  STL [R1+0x5c8], R54 ;  /* 0x0005c83601007387 */ /* 0x000fe80000100800 */
[----:B--2---:R-:W2:Y:S01]  /*1ee20*/  LDL.LU.64 R84, [R1+0x728] ;  /* 0x0007280001547983 */ /* 0x004ea20000300a00 */
[----:B-1----:R-:W-:-:S05]  /*1ee30*/  MOV R0, R55 ;  /* 0x0000003700007202 */ /* 0x002fca0000000f00 */
[----:B------:R1:W-:Y:S04]  /*1ee40*/  STL [R1+0x5c4], R0 ;  /* 0x0005c40001007387 */ /* 0x0003e80000100800 */
[----:B------:R-:W-:Y:S01]  /*1ee50*/  STL [R1+0x5d0], R56 ;  /* 0x0005d03801007387 */ /* 0x000fe20000100800 */
[----:B-1----:R-:W-:-:S03]  /*1ee60*/  IMAD.MOV.U32 R0, RZ, RZ, R57 ;  /* 0x000000ffff007224 */ /* 0x002fc600078e0039 */
[----:B------:R-:W-:Y:S04]  /*1ee70*/  STL [R1+0x5d8], R58 ;  /* 0x0005d83a01007387 */ /* 0x000fe80000100800 */
        /* <DEDUP_REMOVED lines=31> */
[----:B-1----:R-:W-:Y:S02]  /*1f070*/  MOV R0, R79 ;  /* 0x0000004f00007202 */ /* 0x002fe40000000f00 */
[----:B------:R-:W-:Y:S02]  /*1f080*/  MOV R6, R87 ;  /* 0x0000005700067202 */ /* 0x000fe40000000f00 */
[----:B------:R-:W-:-:S04]  /*1f090*/  SHF.R.S32.HI R5, RZ, 0x1f, R15 ;  /* 0x0000001fff057819 */ /* 0x000fc8000001140f */
[----:B------:R-:W-:-:S04]  /*1f0a0*/  LEA.HI R5, R5, R15, RZ, 0x6 ;  /* 0x0000000f05057211 */ /* 0x000fc800078f30ff */
[----:B------:R-:W-:Y:S01]  /*1f0b0*/  SHF.R.S32.HI R5, RZ, 0x6, R5 ;  /* 0x00000006ff057819 */ /* 0x000fe20000011405 */
[----:B---3--:R-:W-:Y:S04]  /*1f0c0*/  STL [R1+0x630], R80 ;  /* 0x0006305001007387 */ /* 0x008fe80000100800 */
[----:B------:R1:W-:Y:S04]  /*1f0d0*/  STL [R1+0x624], R0 ;  /* 0x0006240001007387 */ /* 0x0003e80000100800 */
[----:B----4-:R-:W-:Y:S01]  /*1f0e0*/  STL [R1+0x638], R82 ;  /* 0x0006385201007387 */ /* 0x010fe20000100800 */
[----:B-1----:R-:W-:-:S05]  /*1f0f0*/  IMAD.MOV.U32 R0, RZ, RZ, R81 ;  /* 0x000000ffff007224 */ /* 0x002fca00078e0051 */
[----:B------:R1:W-:Y:S04]  /*1f100*/  STL [R1+0x62c], R0 ;  /* 0x00062c0001007387 */ /* 0x0003e80000100800 */
[----:B--2---:R-:W-:Y:S01]  /*1f110*/  STL [R1+0x640], R84 ;  /* 0x0006405401007387 */ /* 0x004fe20000100800 */
[----:B-1----:R-:W-:-:S05]  /*1f120*/  MOV R0, R83 ;  /* 0x0000005300007202 */ /* 0x002fca0000000f00 */
[----:B------:R1:W-:Y:S04]  /*1f130*/  STL [R1+0x634], R0 ;  /* 0x0006340001007387 */ /* 0x0003e80000100800 */
[----:B------:R-:W-:Y:S01]  /*1f140*/  STL [R1+0x648], R86 ;  /* 0x0006485601007387 */ /* 0x000fe20000100800 */
[----:B-1----:R-:W-:-:S05]  /*1f150*/  IMAD.MOV.U32 R0, RZ, RZ, R85 ;  /* 0x000000ffff007224 */ /* 0x002fca00078e0055 */
[----:B------:R1:W-:Y:S04]  /*1f160*/  STL [R1+0x63c], R0 ;  /* 0x00063c0001007387 */ /* 0x0003e80000100800 */
[----:B------:R2:W-:Y:S04]  /*1f170*/  STL [R1+0x644], R6 ;  /* 0x0006440601007387 */ /* 0x0005e80000100800 */
[----:B------:R3:W-:Y:S04]  /*1f180*/  STL [R1], RZ ;  /* 0x000000ff01007387 */ /* 0x0007e80000100800 */
        /* <DEDUP_REMOVED lines=63> */
[----:B------:R3:W-:Y:S01]  /*1f580*/  STL [R1+0x64c], R5 ;  /* 0x00064c0501007387 */ /* 0x0007e20000100800 */
[----:B-1----:R-:W-:-:S02]  /*1f590*/  SHF.R.S32.HI R0, RZ, 0x1f, R2 ;  /* 0x0000001fff007819 */ /* 0x002fc40000011402 */
[----:B------:R-:W-:Y:S01]  /*1f5a0*/  SHF.R.S32.HI R3, RZ, 0x1f, R4 ;  /* 0x0000001fff037819 */ /* 0x000fe20000011404 */
[----:B--2---:R-:W-:Y:S01]  /*1f5b0*/  IMAD.MOV.U32 R6, RZ, RZ, 0x6 ;  /* 0x00000006ff067424 */ /* 0x004fe200078e00ff */
[C---:B------:R-:W-:Y:S01]  /*1f5c0*/  SHF.L.U64.HI R0, R2.reuse, 0x2, R0 ;  /* 0x0000000202007819 */ /* 0x040fe20000010200 */
[----:B------:R-:W-:Y:S01]  /*1f5d0*/  IMAD.SHL.U32 R2, R2, 0x4, RZ ;  /* 0x0000000402027824 */ /* 0x000fe200078e00ff */
[C---:B------:R-:W-:Y:S02]  /*1f5e0*/  SHF.L.U64.HI R3, R4.reuse, 0x2, R3 ;  /* 0x0000000204037819 */ /* 0x040fe40000010203 */
[----:B------:R-:W-:Y:S02]  /*1f5f0*/  CS2R R152, SRZ ;  /* 0x0000000000987805 */ /* 0x000fe4000001ff00 */
[----:B------:R-:W-:Y:S02]  /*1f600*/  SHF.L.U32 R4, R4, 0x2, RZ ;  /* 0x0000000204047819 */ /* 0x000fe400000006ff */
[----:B------:R-:W-:-:S02]  /*1f610*/  CS2R R154, SRZ ;  /* 0x00000000009a7805 */ /* 0x000fc4000001ff00 */
[----:B------:R-:W-:Y:S02]  /*1f620*/  MOV R15, RZ ;  /* 0x000000ff000f7202 */ /* 0x000fe40000000f00 */
        /* <DEDUP_REMOVED lines=94> */
[----:B---3--:R-:W-:-:S06]  /*1fc10*/  UMOV UR9, 0xffffffff ;  /* 0xffffffff00097882 */ /* 0x008fcc0000000000 */
.L_x_1:
[----:B------:R-:W-:Y:S01]  /*1fc20*/  STL.64 [R1+0x8a0], R86 ;  /* 0x0008a05601007387 */ /* 0x000fe20000100a00 */
[----:B------:R-:W-:Y:S01]  /*1fc30*/  UIADD3 UR9, UR9, 0x1, URZ ;  /* 0x0000000109097890 */ /* 0x000fe2000fffe03f */
[----:B------:R-:W-:-:S04]  /*1fc40*/  DEPBAR.LE SB0, 0xc ;  /* 0x000083000000791a */ /* 0x000fc80000000000 */
[----:B------:R-:W-:Y:S01]  /*1fc50*/  STL.64 [R1+0x898], R84 ;  /* 0x0008985401007387 */ /* 0x000fe20000100a00 */
[----:B------:R-:W-:Y:S01]  /*1fc60*/  UMOV UR7, 0x40000040 ;  /* 0x4000004000077882 */ /* 0x000fe20000000000 */
[----:B-1----:R-:W1:Y:S02]  /*1fc70*/  LDC R5, c[0x0][0x230] ;  /* 0x00008c00ff057b82 */ /* 0x002e640000000800 */
[----:B------:R-:W-:Y:S04]  /*1fc80*/  STL.64 [R1+0x890], R82 ;  /* 0x0008905201007387 */ /* 0x000fe80000100a00 */
        /* <DEDUP_REMOVED lines=29> */
[----:B--2---:R-:W2:Y:S04]  /*1fe60*/  LDL.LU.64 R24, [R1] ;  /* 0x0000000001187983 */ /* 0x004ea80000300a00 */
[----:B------:R-:W2:Y:S04]  /*1fe70*/  LDL.LU.64 R26, [R1+0x8] ;  /* 0x00000800011a7983 */ /* 0x000ea80000300a00 */
        /* <DEDUP_REMOVED lines=30> */
[----:B------:R-:W-:Y:S01]  /*20060*/  UISETP.GT.AND UP0, UPT, UR9, 0x7, UPT ;  /* 0x000000070900788c */ /* 0x000fe2000bf04270 */
[----:B------:R-:W-:Y:S03]  /*20070*/  BAR.SYNC.DEFER_BLOCKING 0x0 ;  /* 0x0000000000007b1d */ /* 0x000fe60000010000 */
[----:B------:R-:W-:-:S04]  /*20080*/  USEL UR9, UR9, URZ, !UP0 ;  /* 0x0000003f09097287 */ /* 0x000fc8000c000000 */
[----:B------:R-:W-:Y:S02]  /*20090*/  ULEA UR5, UR9, UR8, 0xf ;  /* 0x0000000809057291 */ /* 0x000fe4000f8e783f */
[----:B------:R-:W-:Y:S01]  /*200a0*/  ULEA UR4, UR9, UR8, 0x10 ;  /* 0x0000000809047291 */ /* 0x000fe2000f8e803f */
[----:B------:R-:W-:Y:S01]  /*200b0*/  STL [R1+0x7a0], R14 ;  /* 0x0007a00e01007387 */ /* 0x000fe20000100800 */
[----:B------:R-:W-:Y:S02]  /*200c0*/  UIADD3 UR5, UR5, 0x80000, URZ ;  /* 0x0008000005057890 */ /* 0x000fe4000fffe03f */
[----:B------:R-:W-:Y:S01]  /*200d0*/  USHF.R.U32.HI UR4, URZ, 0x4, UR4 ;  /* 0x000000043f047899 */ /* 0x000fe20008011604 */
[----:B-----5:R-:W-:Y:S01]  /*200e0*/  STL [R1+0x784], R12 ;  /* 0x0007840c01007387 */ /* 0x020fe20000100800 */
[----:B------:R-:W-:Y:S02]  /*200f0*/  USHF.R.U32.HI UR5, URZ, 0x4, UR5 ;  /* 0x000000043f057899 */ /* 0x000fe40008011605 */
[----:B------:R-:W-:Y:S01]  /*20100*/  USGXT.U32 UR4, UR4, 0xe ;  /* 0x0000000e0404789a */ /* 0x000fe20008000000 */
[----:B-----5:R-:W-:Y:S01]  /*20110*/  STL [R1+0x780], R11 ;  /* 0x0007800b01007387 */ /* 0x020fe20000100800 */
[----:B------:R-:W-:-:S02]  /*20120*/  USGXT.U32 UR6, UR5, 0xe ;  /* 0x0000000e0506789a */ /* 0x000fc40008000000 */
[----:B------:R-:W-:Y:S01]  /*20130*/  UIADD3 UR12, UP0, UR4, 0x2, URZ ;  /* 0x00000002040c7890 */ /* 0x000fe2000ff1e03f */
[----:B------:R-:W-:Y:S01]  /*20140*/  STL [R1+0x77c], R10 ;  /* 0x00077c0a01007387 */ /* 0x000fe20000100800 */
[----:B------:R-:W-:Y:S01]  /*20150*/  UMOV UR5, 0x40000040 ;  /* 0x4000004000057882 */ /* 0x000fe20000000000 */
[----:B------:R-:W-:Y:S01]  /*20160*/  UIADD3 UR14, UP1, UR6, 0x2, URZ ;  /* 0x00000002060e7890 */ /* 0x000fe2000ff3e03f */
[----:B--2---:R-:W-:-:S06]  /*20170*/  WARPGROUP.ARRIVE ;  /* 0x00000000000079c5 */ /* 0x004fcc0000000000 */
[----:B------:R-:W-:Y:S01]  /*20180*/  HGMMA.64x128x8.F32.TF32 R24, gdesc[UR4], R24, gsb0 ;  /* 0x05e00000041879f0 */ /* 0x000fe20008002818 */
[----:B------:R-:W-:Y:S01]  /*20190*/  UMOV UR4, URZ ;  /* 0x0000003f00047c82 */ /* 0x000fe20008000000 */
[----:B------:R-:W-:Y:S01]  /*201a0*/  UMOV UR5, URZ ;  /* 0x0000003f00057c82 */ /* 0x000fe20008000000 */
[----:B------:R-:W-:Y:S02]  /*201b0*/  UIADD3.X UR13, UR4, 0x40000040, URZ, UP0, !UPT ;  /* 0x40000040040d7890 */ /* 0x000fe400087fe43f */
[----:B------:R-:W-:Y:S02]  /*201c0*/  UIADD3.X UR15, UR5, 0x40000040, URZ, UP1, !UPT ;  /* 0x40000040050f7890 */ /* 0x000fe40008ffe43f */
[----:B------:R-:W-:Y:S02]  /*201d0*/  UIADD3.64 UR36, UR12, 0x2, URZ ;  /* 0x000000020c247897 */ /* 0x000fe4000fffe03f */
[----:B------:R-:W-:Y:S02]  /*201e0*/  UIADD3.64 UR38, UR14, 0x2, URZ ;  /* 0x000000020e267897 */ /* 0x000fe4000fffe03f */
[----:B------:R-:W-:-:S02]  /*201f0*/  UIADD3.64 UR32, UR12, 0x4, URZ ;  /* 0x000000040c207897 */ /* 0x000fc4000fffe03f */
[----:B------:R-:W-:Y:S02]  /*20200*/  UIADD3.64 UR34, UR14, 0x4, URZ ;  /* 0x000000040e227897 */ /* 0x000fe4000fffe03f */
[----:B------:R-:W-:Y:S02]  /*20210*/  UIADD3.64 UR28, UR12, 0x7fe, URZ ;  /* 0x000007fe0c1c7897 */ /* 0x000fe4000fffe03f */
[----:B------:R-:W-:Y:S02]  /*20220*/  UIADD3.64 UR30, UR14, 0x3fe, URZ ;  /* 0x000003fe0e1e7897 */ /* 0x000fe4000fffe03f */
[----:B------:R-:W-:Y:S02]  /*20230*/  UIADD3.64 UR24, UR12, 0x800, URZ ;  /* 0x000008000c187897 */ /* 0x000fe4000fffe03f */
[----:B------:R-:W-:Y:S02]  /*20240*/  UIADD3.64 UR26, UR14, 0x400, URZ ;  /* 0x000004000e1a7897 */ /* 0x000fe4000fffe03f */
[----:B------:R-:W-:-:S02]  /*20250*/  UIADD3.64 UR20, UR12, 0x802, URZ ;  /* 0x000008020c147897 */ /* 0x000fc4000fffe03f */
[----:B------:R-:W-:Y:S02]  /*20260*/  UIADD3.64 UR22, UR14, 0x402, URZ ;  /* 0x000004020e167897 */ /* 0x000fe4000fffe03f */
[----:B------:R-:W-:Y:S02]  /*20270*/  UIADD3.64 UR16, UR12, 0x804, URZ ;  /* 0x000008040c107897 */ /* 0x000fe4000fffe03f */
[----:B------:R-:W-:Y:S01]  /*20280*/  UIADD3.64 UR18, UR14, 0x404, URZ ;  /* 0x000004040e127897 */ /* 0x000fe2000fffe03f */
[----:B------:R-:W-:Y:S02]  /*20290*/  WARPGROUP.DEPBAR.LE gsb0, 0x0 ;  /* 0x00008000000079c5 */ /* 0x000fe40000010000 */
[----:B------:R-:W-:-:S06]  /*202a0*/  WARPGROUP.ARRIVE ;  /* 0x00000000000079c5 */ /* 0x000fcc0000000000 */
[----:B------:R-:W-:Y:S03]  /*202b0*/  HGMMA.64x128x8.F32.TF32 R24, gdesc[UR12], R24, gsb0 ;  /* 0x05e000000c1879f0 */ /* 0x000fe60008002818 */
[----:B------:R-:W-:Y:S02]  /*202c0*/  WARPGROUP.DEPBAR.LE gsb0, 0x0 ;  /* 0x00008000000079c5 */ /* 0x000fe40000010000 */
[----:B------:R-:W-:-:S07]  /*202d0*/  WARPGROUP.ARRIVE ;  /* 0x00000000000079c5 */ /* 0x000fce0000000000 */
        /* <DEDUP_REMOVED lines=12> */
[----:B------:R-:W-:Y:S01]  /*203a0*/  HGMMA.64x128x8.F32.TF32 R24, gdesc[UR20], R24, gsb0 ;  /* 0x05e00000141879f0 */ /* 0x000fe20008002818 */
[----:B------:R-:W-:Y:S02]  /*203b0*/  UIADD3.64 UR4, UR12, 0x1fe, URZ ;  /* 0x000001fe0c047897 */ /* 0x000fe4000fffe03f */
[----:B------:R-:W-:Y:S02]  /*203c0*/  WARPGROUP.DEPBAR.LE gsb0, 0x0 ;  /* 0x00008000000079c5 */ /* 0x000fe40000010000 */
[----:B------:R-:W-:-:S07]  /*203d0*/  WARPGROUP.ARRIVE ;  /* 0x00000000000079c5 */ /* 0x000fce0000000000 */
[----:B------:R-:W-:Y:S01]  /*203e0*/  HGMMA.64x128x8.F32.TF32 R24, gdesc[UR16], R24, gsb0 ;  /* 0x05e00000101879f0 */ /* 0x000fe20008002818 */
[----:B------:R-:W-:Y:S01]  /*203f0*/  UIADD3.64 UR40, UR12, 0x200, URZ ;  /* 0x000002000c287897 */ /* 0x000fe2000fffe03f */
[----:B------:R-:W-:Y:S01]  /*20400*/  UMOV UR42, UR14 ;  /* 0x0000000e002a7c82 */ /* 0x000fe20008000000 */
[----:B------:R-:W-:Y:S01]  /*20410*/  UMOV UR43, UR15 ;  /* 0x0000000f002b7c82 */ /* 0x000fe20008000000 */
[----:B------:R-:W-:Y:S02]  /*20420*/  WARPGROUP.DEPBAR.LE gsb0, 0x0 ;  /* 0x00008000000079c5 */ /* 0x000fe40000010000 */
[----:B------:R-:W-:Y:S01]  /*20430*/  WARPGROUP.ARRIVE ;  /* 0x00000000000079c5 */ /* 0x000fe20000000000 */
[----:B------:R-:W-:Y:S01]  /*20440*/  UIADD3.64 UR36, UR12, 0x202, URZ ;  /* 0x000002020c247897 */ /* 0x000fe2000fffe03f */
[----:B------:R-:W-:Y:S04]  /*20450*/  STL.64 [R1], R24 ;  /* 0x0000001801007387 */ /* 0x000fe80000100a00 */
[----:B------:R-:W-:Y:S01]  /*20460*/  HGMMA.64x128x8.F32.TF32 R152, gdesc[UR4], R152, gsb0 ;  /* 0x05e00000049879f0 */ /* 0x000fe20008002898 */
[----:B------:R-:W-:Y:S01]  /*20470*/  UIADD3.64 UR32, UR12, 0x204, URZ ;  /* 0x000002040c207897 */ /* 0x000fe2000fffe03f */
[----:B------:R-:W-:Y:S01]  /*20480*/  STL.64 [R1+0x8], R26 ;  /* 0x0000081a01007387 */ /* 0x000fe20000100a00 */
[----:B------:R-:W-:-:S02]  /*20490*/  UIADD3.64 UR28, UR12, 0x9fe, URZ ;  /* 0x000009fe0c1c7897 */ /* 0x000fc4000fffe03f */
[----:B------:R-:W-:Y:S01]  /*204a0*/  UIADD3.64 UR24, UR12, 0xa00, URZ ;  /* 0x00000a000c187897 */ /* 0x000fe2000fffe03f */
[----:B------:R-:W-:Y:S01]  /*204b0*/  STL.64 [R1+0x10], R28 ;  /* 0x0000101c01007387 */ /* 0x000fe20000100a00 */
[----:B------:R-:W-:Y:S02]  /*204c0*/  UIADD3.64 UR20, UR12, 0xa02, URZ ;  /* 0x00000a020c147897 */ /* 0x000fe4000fffe03f */
[----:B------:R-:W-:Y:S01]  /*204d0*/  UIADD3.64 UR16, UR12, 0xa04, URZ ;  /* 0x00000a040c107897 */ /* 0x000fe2000fffe03f */
[----:B------:R-:W-:Y:S01]  /*204e0*/  STL.64 [R1+0x18], R30 ;  /* 0x0000181e01007387 */ /* 0x000fe20000100a00 */
[----:B------:R-:W-:-:S03]  /*204f0*/  UIADD3.64 UR4, UR12, 0x3fe, URZ ;  /* 0x000003fe0c047897 */ /* 0x000fc6000fffe03f */
        /* <DEDUP_REMOVED lines=27> */
[----:B------:R2:W-:Y:S01]  /*206b0*/  STL.64 [R1+0xf8], R86 ;  /* 0x0000f85601007387 */ /* 0x0005e20000100a00 */
[----:B------:R-:W-:-:S02]  /*206c0*/  WARPGROUP.DEPBAR.LE gsb0, 0x0 ;  /* 0x00008000000079c5 */ /* 0x000fc40000010000 */
[----:B------:R-:W-:Y:S01]  /*206d0*/  WARPGROUP.ARRIVE ;  /* 0x00000000000079c5 */ /* 0x000fe20000000000 */
[----:B--2---:R-:W2:Y:S04]  /*206e0*/  LDL.LU.64 R86, [R1+0x8a0] ;  /* 0x0008a00001567983 */ /* 0x004ea80000300a00 */
[----:B------:R-:W2:Y:S01]  /*206f0*/  LDL.LU.64 R84, [R1+0x898] ;  /* 0x0008980001547983 */ /* 0x000ea20000300a00 */
[----:B------:R-:W-:Y:S03]  /*20700*/  HGMMA.64x128x8.F32.TF32 R152, gdesc[UR40], R152, gsb0 ;  /* 0x05e00000289879f0 */ /* 0x000fe60008002898 */
[----:B------:R-:W2:Y:S01]  /*20710*/  LDL.LU.64 R82, [R1+0x890] ;  /* 0x0008900001527983 */ /* 0x000ea20000300a00 */
[----:B------:R-:W-:Y:S01]  /*20720*/  UIADD3.64 UR40, UR12, 0x400, URZ ;  /* 0x000004000c287897 */ /* 0x000fe2000fffe03f */
[----:B------:R-:W-:Y:S01]  /*20730*/  UMOV UR42, UR14 ;  /* 0x0000000e002a7c82 */ /* 0x000fe20008000000 */
[----:B------:R-:W-:Y:S01]  /*20740*/  UMOV UR43, UR15 ;  /* 0x0000000f002b7c82 */ /* 0x000fe20008000000 */
        /* <DEDUP_REMOVED lines=29> */
[----:B------:R-:W3:Y:S01]  /*20920*/  LDL R11, [R1+0x64c] ;  /* 0x00064c00010b7983 */ /* 0x000ee20000100800 */
[----:B-1----:R-:W-:-:S04]  /*20930*/  VIADD R5, R5, 0xfffffe40 ;  /* 0xfffffe4005057836 */ /* 0x002fc80000000000 */
[----:B------:R-:W-:Y:S01]  /*20940*/  IMAD R5, R15, -0x40, R5 ;  /* 0xffffffc00f057824 */ /* 0x000fe200078e0205 */
[----:B------:R-:W-:Y:S02]  /*20950*/  WARPGROUP.DEPBAR.LE gsb0, 0x0 ;  /* 0x00008000000079c5 */ /* 0x000fe40000010000 */
[----:B------:R-:W-:-:S06]  /*20960*/  WARPGROUP.ARRIVE ;  /* 0x00000000000079c5 */ /* 0x000fcc0000000000 */
[----:B------:R-:W-:Y:S01]  /*20970*/  HGMMA.64x128x8.F32.TF32 R152, gdesc[UR36], R152, gsb0 ;  /* 0x05e00000249879f0 */ /* 0x000fe20008002898 */
[----:B------:R-:W-:Y:S02]  /*20980*/  UIADD3.64 UR36, UR12, 0x402, URZ ;  /* 0x000004020c247897 */ /* 0x000fe4000fffe03f */
[----:B------:R-:W-:Y:S02]  /*20990*/  WARPGROUP.DEPBAR.LE gsb0, 0x0 ;  /* 0x00008000000079c5 */ /* 0x000fe40000010000 */
[----:B------:R-:W-:-:S07]  /*209a0*/  WARPGROUP.ARRIVE ;  /* 0x00000000000079c5 */ /* 0x000fce0000000000 */
        /* <DEDUP_REMOVED lines=19> */
[----:B------:R-:W-:Y:S01]  /*20ae0*/  WARPGROUP.ARRIVE ;  /* 0x00000000000079c5 */ /* 0x000fe20000000000 */
[----:B------:R-:W-:Y:S04]  /*20af0*/  STL [R1+0x79c], R210 ;  /* 0x00079cd201007387 */ /* 0x000fe80000100800 */
[----:B------:R-:W-:Y:S02]  /*20b00*/  STL [R1+0x798], R211 ;  /* 0x000798d301007387 */ /* 0x000fe40000100800 */
[----:B------:R-:W-:Y:S01]  /*20b10*/  HGMMA.64x128x8.F32.TF32 R88, gdesc[UR4], R88, gsb0 ;  /* 0x05e00000045879f0 */ /* 0x000fe20008002858 */
[----:B------:R-:W-:Y:S01]  /*20b20*/  UIADD3.64 UR4, UR12, 0x5fe, URZ ;  /* 0x000005fe0c047897 */ /* 0x000fe2000fffe03f */
[----:B------:R-:W-:Y:S04]  /*20b30*/  STL [R1+0x794], R212 ;  /* 0x000794d401007387 */ /* 0x000fe80000100800 */
[----:B------:R1:W-:Y:S04]  /*20b40*/  STL [R1+0x790], R213 ;  /* 0x000790d501007387 */ /* 0x0003e80000100800 */
[----:B------:R4:W-:Y:S04]  /*20b50*/  STL [R1+0x78c], R214 ;  /* 0x00078cd601007387 */ /* 0x0009e80000100800 */
[----:B------:R4:W-:Y:S04]  /*20b60*/  STL [R1+0x788], R215 ;  /* 0x000788d701007387 */ /* 0x0009e80000100800 */
[----:B-1----:R-:W4:Y:S04]  /*20b70*/  LDL.LU R213, [R1+0x24c] ;  /* 0x00024c0001d57983 */ /* 0x002f280000300800 */
[----:B------:R-:W4:Y:S04]  /*20b80*/  LDL.LU R212, [R1+0x250] ;  /* 0x0002500001d47983 */ /* 0x000f280000300800 */
[----:B------:R-:W4:Y:S04]  /*20b90*/  LDL.LU R211, [R1+0x254] ;  /* 0x0002540001d37983 */ /* 0x000f280000300800 */
[----:B------:R-:W4:Y:S04]  /*20ba0*/  LDL.LU R210, [R1+0x258] ;  /* 0x0002580001d27983 */ /* 0x000f280000300800 */
[----:B------:R-:W4:Y:S04]  /*20bb0*/  LDL.LU R14, [R1+0x25c] ;  /* 0x00025c00010e7983 */ /* 0x000f280000300800 */
[----:B------:R-:W4:Y:S01]  /*20bc0*/  LDL.LU R12, [R1+0x260] ;  /* 0x00026000010c7983 */ /* 0x000f220000300800 */
[----:B------:R-:W-:-:S02]  /*20bd0*/  WARPGROUP.DEPBAR.LE gsb0, 0x0 ;  /* 0x00008000000079c5 */ /* 0x000fc40000010000 */
[----:B------:R-:W-:-:S06]  /*20be0*/  WARPGROUP.ARRIVE ;  /* 0x00000000000079c5 */ /* 0x000fcc0000000000 */
        /* <DEDUP_REMOVED lines=23> */
[----:B------:R-:W-:Y:S03]  /*20d60*/  HGMMA.64x128x8.F32.TF32 R88, gdesc[UR16], R88, gsb0 ;  /* 0x05e00000105879f0 */ /* 0x000fe60008002858 */
[----:B------:R-:W-:Y:S02]  /*20d70*/  WARPGROUP.DEPBAR.LE gsb0, 0x0 ;  /* 0x00008000000079c5 */ /* 0x000fe40000010000 */
[----:B--2---:R-:W-:-:S07]  /*20d80*/  WARPGROUP.ARRIVE ;  /* 0x00000000000079c5 */ /* 0x004fce0000000000 */
[----:B------:R-:W-:Y:S01]  /*20d90*/  HGMMA.64x128x8.F32.TF32 R24, gdesc[UR4], R24, gsb0 ;  /* 0x05e00000041879f0 */ /* 0x000fe20008002818 */
[----:B------:R-:W-:Y:S01]  /*20da0*/  UIADD3.64 UR4, UR12, 0x600, URZ ;  /* 0x000006000c047897 */ /* 0x000fe2000fffe03f */
[----:B------:R-:W-:Y:S01]  /*20db0*/  UMOV UR6, UR14 ;  /* 0x0000000e00067c82 */ /* 0x000fe20008000000 */
[----:B------:R-:W-:Y:S01]  /*20dc0*/  UMOV UR7, UR15 ;  /* 0x0000000f00077c82 */ /* 0x000fe20008000000 */
        /* <DEDUP_REMOVED lines=15> */
[----:B------:R-:W-:Y:S01]  /*20ec0*/  UIADD3.64 UR12, UR12, 0xe04, URZ ;  /* 0x00000e040c0c7897 */ /* 0x000fe2000fffe03f */
[----:B------:R-:W-:Y:S01]  /*20ed0*/  UMOV UR14, UR18 ;  /* 0x00000012000e7c82 */ /* 0x000fe20008000000 */
[----:B------:R-:W-:Y:S01]  /*20ee0*/  UMOV UR15, UR19 ;  /* 0x00000013000f7c82 */ /* 0x000fe20008000000 */
[----:B------:R-:W-:Y:S02]  /*20ef0*/  WARPGROUP.DEPBAR.LE gsb0, 0x0 ;  /* 0x00008000000079c5 */ /* 0x000fe40000010000 */
[----:B------:R-:W-:-:S06]  /*20f00*/  WARPGROUP.ARRIVE ;  /* 0x00000000000079c5 */ /* 0x000fcc0000000000 */
[----:B------:R-:W-:Y:S01]  /*20f10*/  HGMMA.64x128x8.F32.TF32 R24, gdesc[UR20], R24, gsb0 ;  /* 0x05e00000141879f0 */ /* 0x000fe20008002818 */
[----:B---3--:R-:W-:Y:S01]  /*20f20*/  IADD3 R8, R11, -0x7, RZ ;  /* 0xfffffff90b087810 */ /* 0x008fe20007ffe0ff */
[----:B------:R-:W-:Y:S01]  /*20f30*/  VIADD R6, R6, 0x1 ;  /* 0x0000000106067836 */ /* 0x000fe20000000000 */
[----:B------:R-:W-:Y:S02]  /*20f40*/  ISETP.GT.AND P1, PT, R5, RZ, PT ;  /* 0x000000ff0500720c */ /* 0x000fe40003f24270 */
[----:B------:R-:W-:Y:S02]  /*20f50*/  ISETP.GE.AND P0, PT, R15, R8, PT ;  /* 0x000000080f00720c */ /* 0x000fe40003f06270 */
[----:B------:R-:W-:Y:S02]  /*20f60*/  SEL R8, RZ, 0x4, !P1 ;  /* 0x00000004ff087807 */ /* 0x000fe40004800000 */
[----:B------:R-:W-:Y:S02]  /*20f70*/  ISETP.GT.AND P2, PT, R6, 0x7, PT ;  /* 0x000000070600780c */ /* 0x000fe40003f44270 */
[----:B------:R-:W-:Y:S01]  /*20f80*/  SEL R8, R8, RZ, !P0 ;  /* 0x000000ff08087207 */ /* 0x000fe20004000000 */
[----:B------:R-:W-:-:S02]  /*20f90*/  WARPGROUP.DEPBAR.LE gsb0, 0x0 ;  /* 0x00008000000079c5 */ /* 0x000fc40000010000 */
[----:B------:R-:W-:-:S06]  /*20fa0*/  WARPGROUP.ARRIVE ;  /* 0x00000000000079c5 */ /* 0x000fcc0000000000 */
[----:B------:R-:W-:Y:S01]  /*20fb0*/  HGMMA.64x128x8.F32.TF32 R24, gdesc[UR12], R24, gsb0 ;  /* 0x05e000000c1879f0 */ /* 0x000fe20008002818 */
[----:B------:R-:W-:Y:S02]  /*20fc0*/  SEL R10, R6, RZ, !P2 ;  /* 0x000000ff060a7207 */ /* 0x000fe40005000000 */
[----:B------:R-:W-:Y:S02]  /*20fd0*/  IADD3 R17, P2, R17, R2, RZ ;  /* 0x0000000211117210 */ /* 0x000fe40007f5e0ff */
[----:B------:R-:W-:Y:S02]  /*20fe0*/  ISETP.NE.U32.AND P1, PT, R8, RZ, PT ;  /* 0x000000ff0800720c */ /* 0x000fe40003f25070 */
[----:B------:R-:W-:Y:S02]  /*20ff0*/  LEA R13, R10, UR8, 0x10 ;  /* 0x000000080a0d7c11 */ /* 0x000fe4000f8e80ff */
[----:B------:R-:W-:Y:S02]  /*21000*/  IADD3.X R16, R16, R0, RZ, P2, !PT ;  /* 0x0000000010107210 */ /* 0x000fe400017fe4ff */
[----:B------:R-:W-:Y:S01]  /*21010*/  MOV R8, R17 ;  /* 0x0000001100087202 */ /* 0x000fe20000000f00 */
[----:B------:R-:W-:-:S02]  /*21020*/  IMAD.IADD R6, R7, 0x1, R13 ;  /* 0x0000000107067824 */ /* 0x000fc400078e020d */
[----:B------:R-:W-:Y:S01]  /*21030*/  IMAD.MOV.U32 R9, RZ, RZ, R16 ;  /* 0x000000ffff097224 */ /* 0x000fe200078e0010 */
[----:B------:R-:W-:Y:S02]  /*21040*/  ISETP.GT.AND P2, PT, R5, 0x1, PT ;  /* 0x000000010500780c */ /* 0x000fe40003f44270 */
[-C--:B------:R-:W-:Y:S02]  /*21050*/  IADD3 R19, P3, R19, R2.reuse, RZ ;  /* 0x0000000213137210 */ /* 0x080fe40007f7e0ff */
[----:B------:R-:W-:Y:S02]  /*21060*/  IADD3 R21, P4, R21, R2, RZ ;  /* 0x0000000215157210 */ /* 0x000fe40007f9e0ff */
[----:B------:R-:W-:-:S03]  /*21070*/  IADD3.X R18, R18, R0, RZ, P3, !PT ;  /* 0x0000000012127210 */ /* 0x000fc60001ffe4ff */
[----:B------:R-:W-:Y:S01]  /*21080*/  IMAD.X R20, R20, 0x1, R0, P4 ;  /* 0x0000000114147824 */ /* 0x000fe200020e0600 */
        /* <DEDUP_REMOVED lines=8> */
[----:B------:R-:W-:Y:S01]  /*21110*/  IADD3 R223, P3, R223, R2, RZ ;  /* 0x00000002dfdf7210 */ /* 0x000fe20007f7e0ff */
[----:B------:R-:W-:Y:S02]  /*21120*/  WARPGROUP.DEPBAR.LE gsb0, 0x0 ;  /* 0x00008000000079c5 */ /* 0x000fe40000010000 */
[----:B------:R-:W-:Y:S06]  /*21130*/  BAR.SYNC.DEFER_BLOCKING 0x0 ;  /* 0x0000000000007b1d */ /* 0x000fec0000010000 */
[----:B------:R-:W-:Y:S01]  /*21140*/  @!PT LDS RZ, [RZ] ;  /* 0x00000000fffff984 */ /* 0x000fe20000000800 */
[----:B------:R-:W-:Y:S01]  /*21150*/  @!PT LDS RZ, [RZ] ;  /* 0x00000000fffff984 */ /* 0x000fe20000000800 */
[----:B------:R-:W-:Y:S01]  /*21160*/  @!PT LDS RZ, [RZ] ;  /* 0x00000000fffff984 */ /* 0x000fe20000000800 */
[----:B------:R1:W-:Y:S02]  /*21170*/  LDGSTS.E [R6], desc[UR10][R8.64], P1 ;  /* 0x0000000008067fae */ /* 0x0003e4000892184a */
[----:B-1----:R-:W-:-:S04]  /*21180*/  SEL R8, RZ, 0x4, !P2 ;  /* 0x00000004ff087807 */ /* 0x002fc80005000000 */
[----:B------:R-:W-:Y:S01]  /*21190*/  SEL R8, R8, RZ, !P0 ;  /* 0x000000ff08087207 */ /* 0x000fe20004000000 */
[----:B------:R-:W-:-:S03]  /*211a0*/  IMAD.MOV.U32 R9, RZ, RZ, R18 ;  /* 0x000000ffff097224 */ /* 0x000fc600078e0012 */
[----:B------:R-:W-:Y:S02]  /*211b0*/  ISETP.NE.U32.AND P2, PT, R8, RZ, PT ;  /* 0x000000ff0800720c */ /* 0x000fe40003f45070 */
[----:B------:R-:W-:-:S05]  /*211c0*/  MOV R8, R19 ;  /* 0x0000001300087202 */ /* 0x000fca0000000f00 */
[----:B------:R1:W-:Y:S01]  /*211d0*/  LDGSTS.E [R6+0x4000], desc[UR10][R8.64], P1 ;  /* 0x0400000008067fae */ /* 0x0003e2000892184a */
[----:B------:R-:W-:Y:S02]  /*211e0*/  ISETP.GT.AND P1, PT, R5, 0x2, PT ;  /* 0x000000020500780c */ /* 0x000fe40003f24270 */
[----:B-1----:R-:W-:Y:S01]  /*211f0*/  MOV R8, R21 ;  /* 0x0000001500087202 */ /* 0x002fe20000000f00 */
[----:B------:R-:W-:-:S05]  /*21200*/  IMAD.MOV.U32 R9, RZ, RZ, R20 ;  /* 0x000000ffff097224 */ /* 0x000fca00078e0014 */
[----:B------:R1:W-:Y:S02]  /*21210*/  LDGSTS.E [R6+0x4], desc[UR10][R8.64], P2 ;  /* 0x0000400008067fae */ /* 0x0003e4000912184a */
        /* <DEDUP_REMOVED lines=19> */
[----:B------:R1:W-:Y:S01]  /*21350*/  LDGSTS.E [R6+0xc], desc[UR10][R8.64], P2 ;  /* 0x0000c00008067fae */ /* 0x0003e2000912184a */
[----:B------:R-:W-:Y:S02]  /*21360*/  IADD3.X R222, R222, R0, RZ, P3, !PT ;  /* 0x00000000dede7210 */ /* 0x000fe40001ffe4ff */
[----:B----4-:R-:W-:Y:S02]  /*21370*/  IADD3 R212, P4, R212, R2, RZ ;  /* 0x00000002d4d47210 */ /* 0x010fe40007f9e0ff */
[----:B-1----:R-:W-:-:S04]  /*21380*/  SEL R8, RZ, 0x4, !P1 ;  /* 0x00000004ff087807 */ /* 0x002fc80004800000 */
[----:B------:R-:W-:Y:S01]  /*21390*/  SEL R8, R8, RZ, !P0 ;  /* 0x000000ff08087207 */ /* 0x000fe20004000000 */
[----:B------:R-:W-:-:S03]  /*213a0*/  IMAD.MOV.U32 R9, RZ, RZ, R222 ;  /* 0x000000ffff097224 */ /* 0x000fc600078e00de */
[----:B------:R-:W-:Y:S02]  /*213b0*/  ISETP.NE.U32.AND P1, PT, R8, RZ, PT ;  /* 0x000000ff0800720c */ /* 0x000fe40003f25070 */
[----:B------:R-:W-:Y:S01]  /*213c0*/  MOV R8, R223 ;  /* 0x000000df00087202 */ /* 0x000fe20000000f00 */
[----:B------:R-:W-:-:S04]  /*213d0*/  IMAD.X R213, R213, 0x1, R0, P4 ;  /* 0x00000001d5d57824 */ /* 0x000fc800020e0600 */
[----:B------:R1:W-:Y:S01]  /*213e0*/  LDGSTS.E [R6+0x400c], desc[UR10][R8.64], P2 ;  /* 0x0400c00008067fae */ /* 0x0003e2000912184a */
[----:B------:R-:W-:Y:S02]  /*213f0*/  ISETP.GT.AND P2, PT, R5, 0x21, PT ;  /* 0x000000210500780c */ /* 0x000fe40003f44270 */
[----:B------:R-:W-:Y:S02]  /*21400*/  IADD3 R210, P3, R210, R2, RZ ;  /* 0x00000002d2d27210 */ /* 0x000fe40007f7e0ff */
[----:B-1----:R-:W-:Y:S01]  /*21410*/  MOV R8, R212 ;  /* 0x000000d400087202 */ /* 0x002fe20000000f00 */
[----:B------:R-:W-:-:S05]  /*21420*/  IMAD.MOV.U32 R9, RZ, RZ, R213 ;  /* 0x000000ffff097224 */ /* 0x000fca00078e00d5 */
[----:B------:R1:W-:Y:S01]  /*21430*/  LDGSTS.E [R6+0x8000], desc[UR10][R8.64], P1 ;  /* 0x0800000008067fae */ /* 0x0003e2000892184a */
[----:B------:R-:W-:Y:S02]  /*21440*/  IADD3.X R211, R211, R0, RZ, P3, !PT ;  /* 0x00000000d3d37210 */ /* 0x000fe40001ffe4ff */
[----:B------:R-:W-:Y:S02]  /*21450*/  IADD3 R12, P4, R12, R2, RZ ;  /* 0x000000020c0c7210 */ /* 0x000fe40007f9e0ff */
[----:B-1----:R-:W-:-:S04]  /*21460*/  SEL R8, RZ, 0x4, !P2 ;  /* 0x00000004ff087807 */ /* 0x002fc80005000000 */
[----:B------:R-:W-:Y:S01]  /*21470*/  SEL R8, R8, RZ, !P0 ;  /* 0x000000ff08087207 */ /* 0x000fe20004000000 */
[----:B------:R-:W-:-:S03]  /*21480*/  IMAD.MOV.U32 R9, RZ, RZ, R211 ;  /* 0x000000ffff097224 */ /* 0x000fc600078e00d3 */
[----:B------:R-:W-:Y:S02]  /*21490*/  ISETP.NE.U32.AND P2, PT, R8, RZ, PT ;  /* 0x000000ff0800720c */ /* 0x000fe40003f45070 */
[----:B------:R-:W-:Y:S01]  /*214a0*/  MOV R8, R210 ;  /* 0x000000d200087202 */ /* 0x000fe20000000f00 */
[----:B------:R-:W-:Y:S01]  /*214b0*/  IMAD.X R14, R14, 0x1, R0, P4 ;  /* 0x000000010e0e7824 */ /* 0x000fe200020e0600 */
[----:B------:R-:W-:Y:S04]  /*214c0*/  STL [R1+0x250], R212 ;  /* 0x000250d401007387 */ /* 0x000fe80000100800 */
[----:B------:R1:W-:Y:S04]  /*214d0*/  STL [R1+0x24c], R213 ;  /* 0x00024cd501007387 */ /* 0x0003e80000100800 */
[----:B------:R2:W-:Y:S01]  /*214e0*/  LDGSTS.E [R6+0xc000], desc[UR10][R8.64], P1 ;  /* 0x0c00000008067fae */ /* 0x0005e2000892184a */
[----:B------:R-:W-:-:S03]  /*214f0*/  ISETP.GT.AND P1, PT, R5, 0x22, PT ;  /* 0x000000220500780c */ /* 0x000fc60003f24270 */
[----:B------:R-:W3:Y:S04]  /*21500*/  LDL.LU R214, [R1+0x270] ;  /* 0x0002700001d67983 */ /* 0x000ee80000300800 */
[----:B------:R-:W-:Y:S01]  /*21510*/  STL [R1+0x258], R210 ;  /* 0x000258d201007387 */ /* 0x000fe20000100800 */
[----:B--2---:R-:W-:Y:S01]  /*21520*/  MOV R8, R12 ;  /* 0x0000000c00087202 */ /* 0x004fe20000000f00 */
[----:B------:R-:W-:Y:S02]  /*21530*/  IMAD.MOV.U32 R9, RZ, RZ, R14 ;  /* 0x000000ffff097224 */ /* 0x000fe400078e000e */
[----:B------:R2:W-:Y:S04]  /*21540*/  STL [R1+0x254], R211 ;  /* 0x000254d301007387 */ /* 0x0005e80000100800 */
[----:B------:R-:W-:Y:S04]  /*21550*/  STL [R1+0x260], R12 ;  /* 0x0002600c01007387 */ /* 0x000fe80000100800 */
[----:B------:R-:W4:Y:S04]  /*21560*/  LDL.LU R215, [R1+0x26c] ;  /* 0x00026c0001d77983 */ /* 0x000f280000300800 */
[----:B------:R2:W-:Y:S04]  /*21570*/  STL [R1+0x25c], R14 ;  /* 0x00025c0e01007387 */ /* 0x0005e80000100800 */
[----:B------:R2:W-:Y:S04]  /*21580*/  LDGSTS.E [R6+0x8004], desc[UR10][R8.64], P2 ;  /* 0x0800400008067fae */ /* 0x0005e8000912184a */
[----:B-1----:R-:W4:Y:S04]  /*21590*/  LDL.LU R213, [R1+0x274] ;  /* 0x0002740001d57983 */ /* 0x002f280000300800 */
[----:B------:R-:W4:Y:S01]  /*215a0*/  LDL.LU R212, [R1+0x278] ;  /* 0x0002780001d47983 */ /* 0x000f220000300800 */
[----:B--2---:R-:W-:-:S03]  /*215b0*/  SEL R8, RZ, 0x4, !P1 ;  /* 0x00000004ff087807 */ /* 0x004fc60004800000 */
[----:B------:R-:W2:Y:S01]  /*215c0*/  LDL.LU R211, [R1+0x27c] ;  /* 0x00027c0001d37983 */ /* 0x000ea20000300800 */
[----:B------:R-:W-:-:S03]  /*215d0*/  SEL R8, R8, RZ, !P0 ;  /* 0x000000ff08087207 */ /* 0x000fc60004000000 */
[----:B------:R-:W2:Y:S04]  /*215e0*/  LDL.LU R210, [R1+0x280] ;  /* 0x0002800001d27983 */ /* 0x000ea80000300800 */
[----:B------:R-:W2:Y:S04]  /*215f0*/  LDL.LU R14, [R1+0x284] ;  /* 0x00028400010e7983 */ /* 0x000ea80000300800 */
[----:B------:R-:W2:Y:S01]  /*21600*/  LDL.LU R12, [R1+0x288] ;  /* 0x00028800010c7983 */ /* 0x000ea20000300800 */
[----:B------:R-:W-:-:S03]  /*21610*/  ISETP.NE.U32.AND P1, PT, R8, RZ, PT ;  /* 0x000000ff0800720c */ /* 0x000fc60003f25070 */
[----:B------:R-:W2:Y:S04]  /*21620*/  LDL.LU R9, [R1+0x268] ;  /* 0x0002680001097983 */ /* 0x000ea80000300800 */
[----:B------:R-:W2:Y:S01]  /*21630*/  LDL.LU R8, [R1+0x264] ;  /* 0x0002640001087983 */ /* 0x000ea20000300800 */
[----:B---3--:R-:W-:-:S05]  /*21640*/  IADD3 R214, P4, R214, R2, RZ ;  /* 0x00000002d6d67210 */ /* 0x008fca0007f9e0ff */
[----:B----4-:R-:W-:Y:S01]  /*21650*/  IMAD.X R215, R215, 0x1, R0, P4 ;  /* 0x00000001d7d77824 */ /* 0x010fe200020e0600 */
[----:B--2---:R-:W-:-:S04]  /*21660*/  IADD3 R9, P3, R9, R2, RZ ;  /* 0x0000000209097210 */ /* 0x004fc80007f7e0ff */
[----:B------:R-:W-:Y:S01]  /*21670*/  IADD3.X R8, R8, R0, RZ, P3, !PT ;  /* 0x0000000008087210 */ /* 0x000fe20001ffe4ff */
[----:B------:R1:W-:Y:S04]  /*21680*/  STL [R1+0x268], R9 ;  /* 0x0002680901007387 */ /* 0x0003e80000100800 */
[----:B------:R2:W-:Y:S01]  /*21690*/  STL [R1+0x264], R8 ;  /* 0x0002640801007387 */ /* 0x0005e20000100800 */
[----:B-1----:R-:W-:-:S04]  /*216a0*/  LOP3.LUT R9, R9, R8, RZ, 0x3c, !PT ;  /* 0x0000000809097212 */ /* 0x002fc800078e3cff */
[----:B--2---:R-:W-:-:S04]  /*216b0*/  LOP3.LUT R8, R9, R8, RZ, 0x3c, !PT ;  /* 0x0000000809087212 */ /* 0x004fc800078e3cff */
[----:B------:R-:W-:-:S05]  /*216c0*/  LOP3.LUT R9, R9, R8, RZ, 0x3c, !PT ;  /* 0x0000000809097212 */ /* 0x000fca00078e3cff */
[----:B------:R1:W-:Y:S01]  /*216d0*/  LDGSTS.E [R6+0xc004], desc[UR10][R8.64], P2 ;  /* 0x0c00400008067fae */ /* 0x0003e2000912184a */
[----:B------:R-:W-:Y:S02]  /*216e0*/  ISETP.GT.AND P2, PT, R5, 0x23, PT ;  /* 0x000000230500780c */ /* 0x000fe40003f44270 */
[----:B------:R-:W-:Y:S02]  /*216f0*/  IADD3 R212, P3, R212, R2, RZ ;  /* 0x00000002d4d47210 */ /* 0x000fe40007f7e0ff */
[----:B-1----:R-:W-:Y:S01]  /*21700*/  MOV R8, R214 ;  /* 0x000000d600087202 */ /* 0x002fe20000000f00 */
[----:B------:R-:W-:-:S05]  /*21710*/  IMAD.MOV.U32 R9, RZ, RZ, R215 ;  /* 0x000000ffff097224 */ /* 0x000fca00078e00d7 */
[----:B------:R1:W-:Y:S01]  /*21720*/  LDGSTS.E [R6+0x8008], desc[UR10][R8.64], P1 ;  /* 0x0800800008067fae */ /* 0x0003e2000892184a */
[----:B------:R-:W-:Y:S02]  /*21730*/  IADD3.X R213, R213, R0, RZ, P3, !PT ;  /* 0x00000000d5d57210 */ /* 0x000fe40001ffe4ff */
[----:B-1----:R-:W-:-:S04]  /*21740*/  SEL R8, RZ, 0x4, !P2 ;  /* 0x00000004ff087807 */ /* 0x002fc80005000000 */
[----:B------:R-:W-:Y:S02]  /*21750*/  SEL R8, R8, RZ, !P0 ;  /* 0x000000ff08087207 */ /* 0x000fe40004000000 */
[----:B------:R-:W-:Y:S02]  /*21760*/  MOV R9, R213 ;  /* 0x000000d500097202 */ /* 0x000fe40000000f00 */
[----:B------:R-:W-:Y:S01]  /*21770*/  ISETP.NE.U32.AND P2, PT, R8, RZ, PT ;  /* 0x000000ff0800720c */ /* 0x000fe20003f45070 */
[----:B------:R-:W-:Y:S01]  /*21780*/  IMAD.MOV.U32 R8, RZ, RZ, R212 ;  /* 0x000000ffff087224 */ /* 0x000fe200078e00d4 */
[----:B------:R-:W-:-:S04]  /*21790*/  IADD3 R12, P3, R12, R2, RZ ;  /* 0x000000020c0c7210 */ /* 0x000fc80007f7e0ff */
[----:B------:R1:W-:Y:S01]  /*217a0*/  LDGSTS.E [R6+0xc008], desc[UR10][R8.64], P1 ;  /* 0x0c00800008067fae */ /* 0x0003e2000892184a */
[----:B------:R-:W-:-:S03]  /*217b0*/  IADD3 R210, P1, R210, R2, RZ ;  /* 0x00000002d2d27210 */ /* 0x000fc60007f3e0ff */
[----:B------:R-:W-:Y:S02]  /*217c0*/  STL [R1+0x270], R214 ;  /* 0x000270d601007387 */ /* 0x000fe40000100800 */
[----:B------:R-:W-:Y:S01]  /*217d0*/  IMAD.X R211, R211, 0x1, R0, P1 ;  /* 0x00000001d3d37824 */ /* 0x000fe200008e0600 */
[----:B------:R-:W-:Y:S01]  /*217e0*/  IADD3.X R14, R14, R0, RZ, P3, !PT ;  /* 0x000000000e0e7210 */ /* 0x000fe20001ffe4ff */
[----:B------:R-:W-:Y:S04]  /*217f0*/  STL [R1+0x26c], R215 ;  /* 0x00026cd701007387 */ /* 0x000fe80000100800 */
[----:B------:R-:W-:Y:S04]  /*21800*/  STL [R1+0x278], R212 ;  /* 0x000278d401007387 */ /* 0x000fe80000100800 */
[----:B------:R2:W-:Y:S04]  /*21810*/  STL [R1+0x274], R213 ;  /* 0x000274d501007387 */ /* 0x0005e80000100800 */
[----:B------:R-:W-:Y:S04]  /*21820*/  STL [R1+0x280], R210 ;  /* 0x000280d201007387 */ /* 0x000fe80000100800 */
[----:B------:R3:W-:Y:S04]  /*21830*/  STL [R1+0x27c], R211 ;  /* 0x00027cd301007387 */ /* 0x0007e80000100800 */
[----:B------:R-:W-:Y:S04]  /*21840*/  STL [R1+0x288], R12 ;  /* 0x0002880c01007387 */ /* 0x000fe80000100800 */
[----:B------:R4:W-:Y:S04]  /*21850*/  STL [R1+0x284], R14 ;  /* 0x0002840e01007387 */ /* 0x0009e80000100800 */
[----:B--2---:R-:W2:Y:S04]  /*21860*/  LDL.LU R213, [R1+0x28c] ;  /* 0x00028c0001d57983 */ /* 0x004ea80000300800 */
[----:B------:R-:W2:Y:S01]  /*21870*/  LDL.LU R212, [R1+0x290] ;  /* 0x0002900001d47983 */ /* 0x000ea20000300800 */
[----:B-1----:R-:W-:Y:S01]  /*21880*/  MOV R9, R211 ;  /* 0x000000d300097202 */ /* 0x002fe20000000f00 */
[----:B------:R-:W-:-:S02]  /*21890*/  IMAD.MOV.U32 R8, RZ, RZ, R210 ;  /* 0x000000ffff087224 */ /* 0x000fc400078e00d2 */
[----:B---3--:R-:W3:Y:S04]  /*218a0*/  LDL.LU R211, [R1+0x294] ;  /* 0x0002940001d37983 */ /* 0x008ee80000300800 */
[----:B------:R-:W3:Y:S04]  /*218b0*/  LDL.LU R210, [R1+0x298] ;  /* 0x0002980001d27983 */ /* 0x000ee80000300800 */
[----:B------:R1:W-:Y:S02]  /*218c0*/  LDGSTS.E [R6+0x800c], desc[UR10][R8.64], P2 ;  /* 0x0800c00008067fae */ /* 0x0003e4000912184a */
[----:B-1----:R-:W-:Y:S01]  /*218d0*/  MOV R9, R14 ;  /* 0x0000000e00097202 */ /* 0x002fe20000000f00 */
[----:B------:R-:W-:Y:S01]  /*218e0*/  IMAD.MOV.U32 R8, RZ, RZ, R12 ;  /* 0x000000ffff087224 */ /* 0x000fe200078e000c */
[----:B----4-:R-:W4:Y:S04]  /*218f0*/  LDL.LU R14, [R1+0x29c] ;  /* 0x00029c00010e7983 */ /* 0x010f280000300800 */
[----:B------:R-:W4:Y:S01]  /*21900*/  LDL.LU R12, [R1+0x2a0] ;  /* 0x0002a000010c7983 */ /* 0x000f220000300800 */
[----:B------:R-:W-:-:S03]  /*21910*/  ISETP.GT.AND P1, PT, R5, 0x4, PT ;  /* 0x000000040500780c */ /* 0x000fc60003f24270 */
[----:B------:R1:W-:Y:S02]  /*21920*/  LDGSTS.E [R6+0xc00c], desc[UR10][R8.64], P2 ;  /* 0x0c00c00008067fae */ /* 0x0003e4000912184a */
[----:B-1----:R-:W-:Y:S02]  /*21930*/  SEL R6, RZ, 0x4, !P1 ;  /* 0x00000004ff067807 */ /* 0x002fe40004800000 */
[----:B------:R-:W-:Y:S02]  /*21940*/  IADD3 R225, P1, R225, R2, RZ ;  /* 0x00000002e1e17210 */ /* 0x000fe40007f3e0ff */
[----:B------:R-:W-:-:S04]  /*21950*/  SEL R6, R6, RZ, !P0 ;  /* 0x000000ff06067207 */ /* 0x000fc80004000000 */
[----:B------:R-:W-:Y:S01]  /*21960*/  ISETP.NE.U32.AND P2, PT, R6, RZ, PT ;  /* 0x000000ff0600720c */ /* 0x000fe20003f45070 */
[----:B------:R-:W-:Y:S01]  /*21970*/  IMAD.X R224, R224, 0x1, R0, P1 ;  /* 0x00000001e0e07824 */ /* 0x000fe200008e0600 */
[----:B------:R-:W-:Y:S01]  /*21980*/  LOP3.LUT R6, R7, 0x10, RZ, 0x3c, !PT ;  /* 0x0000001007067812 */ /* 0x000fe200078e3cff */
[----:B------:R-:W-:Y:S01]  /*21990*/  IMAD.MOV.U32 R8, RZ, RZ, R225 ;  /* 0x000000ffff087224 */ /* 0x000fe200078e00e1 */
[----:B------:R-:W-:Y:S02]  /*219a0*/  ISETP.GT.AND P1, PT, R5, 0x5, PT ;  /* 0x000000050500780c */ /* 0x000fe40003f24270 */
[----:B------:R-:W-:Y:S02]  /*219b0*/  IADD3 R6, R6, R13, RZ ;  /* 0x0000000d06067210 */ /* 0x000fe40007ffe0ff */
[----:B------:R-:W-:Y:S02]  /*219c0*/  MOV R9, R224 ;  /* 0x000000e000097202 */ /* 0x000fe40000000f00 */
[----:B------:R-:W-:-:S03]  /*219d0*/  IADD3 R227, P3, R227, R2, RZ ;  /* 0x00000002e3e37210 */ /* 0x000fc60007f7e0ff */
[----:B------:R1:W-:Y:S02]  /*219e0*/  LDGSTS.E [R6], desc[UR10][R8.64], P2 ;  /* 0x0000000008067fae */ /* 0x0003e4000912184a */
[----:B------:R-:W-:Y:S01]  /*219f0*/  IMAD.X R226, R226, 0x1, R0, P3 ;  /* 0x00000001e2e27824 */ /* 0x000fe200018e0600 */
[----:B------:R-:W-:Y:S02]  /*21a00*/  IADD3 R229, P4, R229, R2, RZ ;  /* 0x00000002e5e57210 */ /* 0x000fe40007f9e0ff */
[----:B-1----:R-:W-:-:S04]  /*21a10*/  SEL R8, RZ, 0x4, !P1 ;  /* 0x00000004ff087807 */ /* 0x002fc80004800000 */
[----:B------:R-:W-:Y:S02]  /*21a20*/  SEL R8, R8, RZ, !P0 ;  /* 0x000000ff08087207 */ /* 0x000fe40004000000 */
[----:B------:R-:W-:Y:S02]  /*21a30*/  MOV R9, R226 ;  /* 0x000000e200097202 */ /* 0x000fe40000000f00 */
[----:B------:R-:W-:Y:S01]  /*21a40*/  ISETP.NE.U32.AND P1, PT, R8, RZ, PT ;  /* 0x000000ff0800720c */ /* 0x000fe20003f25070 */
[----:B------:R-:W-:Y:S01]  /*21a50*/  IMAD.MOV.U32 R8, RZ, RZ, R227 ;  /* 0x000000ffff087224 */ /* 0x000fe200078e00e3 */
[----:B------:R-:W-:-:S04]  /*21a60*/  IADD3.X R228, R228, R0, RZ, P4, !PT ;  /* 0x00000000e4e47210 */ /* 0x000fc800027fe4ff */
[----:B------:R1:W-:Y:S01]  /*21a70*/  LDGSTS.E [R6+0x4000], desc[UR10][R8.64], P2 ;  /* 0x0400000008067fae */ /* 0x0003e2000912184a */
[----:B------:R-:W-:Y:S02]  /*21a80*/  ISETP.GT.AND P2, PT, R5, 0x6, PT ;  /* 0x000000060500780c */ /* 0x000fe40003f44270 */
[----:B------:R-:W-:Y:S01]  /*21a90*/  IADD3 R231, P3, R231, R2, RZ ;  /* 0x00000002e7e77210 */ /* 0x000fe20007f7e0ff */
[----:B-1----:R-:W-:Y:S01]  /*21aa0*/  IMAD.MOV.U32 R8, RZ, RZ, R229 ;  /* 0x000000ffff087224 */ /* 0x002fe200078e00e5 */
[----:B------:R-:W-:-:S05]  /*21ab0*/  MOV R9, R228 ;  /* 0x000000e400097202 */ /* 0x000fca0000000f00 */
[----:B------:R1:W-:Y:S01]  /*21ac0*/  LDGSTS.E [R6+0x4], desc[UR10][R8.64], P1 ;  /* 0x0000400008067fae */ /* 0x0003e2000892184a */
        /* <DEDUP_REMOVED lines=29> */
[----:B-1----:R-:W-:-:S04]  /*21ca0*/  SEL R8, RZ, 0x4, !P2 ;  /* 0x00000004ff087807 */ /* 0x002fc80005000000 */
[----:B------:R-:W-:Y:S02]  /*21cb0*/  SEL R8, R8, RZ, !P0 ;  /* 0x000000ff08087207 */ /* 0x000fe40004000000 */
[----:B------:R-:W-:Y:S02]  /*21cc0*/  MOV R9, R238 ;  /* 0x000000ee00097202 */ /* 0x000fe40000000f00 */
[----:B------:R-:W-:Y:S01]  /*21cd0*/  ISETP.NE.U32.AND P2, PT, R8, RZ, PT ;  /* 0x000000ff0800720c */ /* 0x000fe20003f45070 */
[----:B------:R-:W-:-:S05]  /*21ce0*/  IMAD.MOV.U32 R8, RZ, RZ, R239 ;  /* 0x000000ffff087224 */ /* 0x000fca00078e00ef */
[----:B------:R1:W-:Y:S01]  /*21cf0*/  LDGSTS.E [R6+0x400c], desc[UR10][R8.64], P1 ;  /* 0x0400c00008067fae */ /* 0x0003e2000892184a */
[----:B------:R-:W-:Y:S02]  /*21d00*/  ISETP.GT.AND P1, PT, R5, 0x25, PT ;  /* 0x000000250500780c */ /* 0x000fe40003f24270 */
[----:B--2---:R-:W-:-:S04]  /*21d10*/  IADD3 R212, P4, R212, R2, RZ ;  /* 0x00000002d4d47210 */ /* 0x004fc80007f9e0ff */
[----:B------:R-:W-:Y:S01]  /*21d20*/  IADD3.X R213, R213, R0, RZ, P4, !PT ;  /* 0x00000000d5d57210 */ /* 0x000fe200027fe4ff */
[----:B-1----:R-:W-:-:S03]  /*21d30*/  IMAD.MOV.U32 R8, RZ, RZ, R212 ;  /* 0x000000ffff087224 */ /* 0x002fc600078e00d4 */
[----:B------:R-:W-:Y:S02]  /*21d40*/  MOV R9, R213 ;  /* 0x000000d500097202 */ /* 0x000fe40000000f00 */
[----:B---3--:R-:W-:-:S03]  /*21d50*/  IADD3 R210, P3, R210, R2, RZ ;  /* 0x00000002d2d27210 */ /* 0x008fc60007f7e0ff */
[----:B------:R1:W-:Y:S02]  /*21d60*/  LDGSTS.E [R6+0x8000], desc[UR10][R8.64], P2 ;  /* 0x0800000008067fae */ /* 0x0003e4000912184a */
[----:B------:R-:W-:Y:S01]  /*21d70*/  IMAD.X R211, R211, 0x1, R0, P3 ;  /* 0x00000001d3d37824 */ /* 0x000fe200018e0600 */
[----:B-1----:R-:W-:-:S04]  /*21d80*/  SEL R8, RZ, 0x4, !P1 ;  /* 0x00000004ff087807 */ /* 0x002fc80004800000 */
[----:B------:R-:W-:Y:S02]  /*21d90*/  SEL R8, R8, RZ, !P0 ;  /* 0x000000ff08087207 */ /* 0x000fe40004000000 */
[----:B----4-:R-:W-:Y:S02]  /*21da0*/  IADD3 R12, P4, R12, R2, RZ ;  /* 0x000000020c0c7210 */ /* 0x010fe40007f9e0ff */
[----:B------:R-:W-:Y:S01]  /*21db0*/  ISETP.NE.U32.AND P1, PT, R8, RZ, PT ;  /* 0x000000ff0800720c */ /* 0x000fe20003f25070 */
[----:B------:R-:W-:Y:S01]  /*21dc0*/  IMAD.MOV.U32 R8, RZ, RZ, R210 ;  /* 0x000000ffff087224 */ /* 0x000fe200078e00d2 */
[----:B------:R-:W-:Y:S01]  /*21dd0*/  MOV R9, R211 ;  /* 0x000000d300097202 */ /* 0x000fe20000000f00 */
[----:B------:R-:W-:Y:S01]  /*21de0*/  STL [R1+0x290], R212 ;  /* 0x000290d401007387 */ /* 0x000fe20000100800 */
[----:B------:R-:W-:-:S03]  /*21df0*/  IADD3.X R14, R14, R0, RZ, P4, !PT ;  /* 0x000000000e0e7210 */ /* 0x000fc600027fe4ff */
[----:B------:R1:W-:Y:S04]  /*21e00*/  STL [R1+0x28c], R213 ;  /* 0x00028cd501007387 */ /* 0x0003e80000100800 */
[----:B------:R-:W2:Y:S04]  /*21e10*/  LDL.LU R214, [R1+0x2b0] ;  /* 0x0002b00001d67983 */ /* 0x000ea80000300800 */
[----:B------:R3:W-:Y:S01]  /*21e20*/  LDGSTS.E [R6+0xc000], desc[UR10][R8.64], P2 ;  /* 0x0c00000008067fae */ /* 0x0007e2000912184a */
[----:B------:R-:W-:-:S03]  /*21e30*/  ISETP.GT.AND P2, PT, R5, 0x26, PT ;  /* 0x000000260500780c */ /* 0x000fc60003f44270 */
[----:B------:R-:W-:Y:S04]  /*21e40*/  STL [R1+0x298], R210 ;  /* 0x000298d201007387 */ /* 0x000fe80000100800 */
[----:B------:R4:W-:Y:S01]  /*21e50*/  STL [R1+0x294], R211 ;  /* 0x000294d301007387 */ /* 0x0009e20000100800 */
[----:B---3--:R-:W-:Y:S01]  /*21e60*/  IMAD.MOV.U32 R8, RZ, RZ, R12 ;  /* 0x000000ffff087224 */ /* 0x008fe200078e000c */
[----:B------:R-:W-:Y:S02]  /*21e70*/  MOV R9, R14 ;  /* 0x0000000e00097202 */ /* 0x000fe40000000f00 */
[----:B------:R-:W-:Y:S04]  /*21e80*/  STL [R1+0x2a0], R12 ;  /* 0x0002a00c01007387 */ /* 0x000fe80000100800 */
[----:B------:R-:W3:Y:S04]  /*21e90*/  LDL.LU R215, [R1+0x2ac] ;  /* 0x0002ac0001d77983 */ /* 0x000ee80000300800 */
[----:B------:R4:W-:Y:S04]  /*21ea0*/  STL [R1+0x29c], R14 ;  /* 0x00029c0e01007387 */ /* 0x0009e80000100800 */
[----:B-1----:R-:W3:Y:S04]  /*21eb0*/  LDL.LU R213, [R1+0x2b4] ;  /* 0x0002b40001d57983 */ /* 0x002ee80000300800 */
[----:B------:R1:W-:Y:S04]  /*21ec0*/  LDGSTS.E [R6+0x8004], desc[UR10][R8.64], P1 ;  /* 0x0800400008067fae */ /* 0x0003e8000892184a */
[----:B------:R-:W3:Y:S04]  /*21ed0*/  LDL.LU R212, [R1+0x2b8] ;  /* 0x0002b80001d47983 */ /* 0x000ee80000300800 */
[----:B----4-:R-:W4:Y:S01]  /*21ee0*/  LDL.LU R211, [R1+0x2bc] ;  /* 0x0002bc0001d37983 */ /* 0x010f220000300800 */
[----:B-1----:R-:W-:-:S03]  /*21ef0*/  SEL R8, RZ, 0x4, !P2 ;  /* 0x00000004ff087807 */ /* 0x002fc60005000000 */
[----:B------:R-:W4:Y:S01]  /*21f00*/  LDL.LU R210, [R1+0x2c0] ;  /* 0x0002c00001d27983 */ /* 0x000f220000300800 */
[----:B------:R-:W-:-:S03]  /*21f10*/  SEL R8, R8, RZ, !P0 ;  /* 0x000000ff08087207 */ /* 0x000fc60004000000 */
[----:B------:R-:W4:Y:S04]  /*21f20*/  LDL.LU R14, [R1+0x2c4] ;  /* 0x0002c400010e7983 */ /* 0x000f280000300800 */
[----:B------:R-:W4:Y:S04]  /*21f30*/  LDL.LU R12, [R1+0x2c8] ;  /* 0x0002c800010c7983 */ /* 0x000f280000300800 */
[----:B------:R-:W4:Y:S01]  /*21f40*/  LDL.LU R9, [R1+0x2a8] ;  /* 0x0002a80001097983 */ /* 0x000f220000300800 */
[----:B------:R-:W-:-:S03]  /*21f50*/  ISETP.NE.U32.AND P2, PT, R8, RZ, PT ;  /* 0x000000ff0800720c */ /* 0x000fc60003f45070 */
[----:B------:R-:W4:Y:S01]  /*21f60*/  LDL.LU R8, [R1+0x2a4] ;  /* 0x0002a40001087983 */ /* 0x000f220000300800 */
[----:B--2---:R-:W-:-:S04]  /*21f70*/  IADD3 R214, P4, R214, R2, RZ ;  /* 0x00000002d6d67210 */ /* 0x004fc80007f9e0ff */
[----:B---3--:R-:W-:Y:S02]  /*21f80*/  IADD3.X R215, R215, R0, RZ, P4, !PT ;  /* 0x00000000d7d77210 */ /* 0x008fe400027fe4ff */
[----:B----4-:R-:W-:-:S05]  /*21f90*/  IADD3 R9, P3, R9, R2, RZ ;  /* 0x0000000209097210 */ /* 0x010fca0007f7e0ff */
[----:B------:R-:W-:Y:S01]  /*21fa0*/  IMAD.X R8, R8, 0x1, R0, P3 ;  /* 0x0000000108087824 */ /* 0x000fe200018e0600 */
[----:B------:R1:W-:Y:S04]  /*21fb0*/  STL [R1+0x2a8], R9 ;  /* 0x0002a80901007387 */ /* 0x0003e80000100800 */
[----:B------:R2:W-:Y:S01]  /*21fc0*/  STL [R1+0x2a4], R8 ;  /* 0x0002a40801007387 */ /* 0x0005e20000100800 */
[----:B-1----:R-:W-:-:S04]  /*21fd0*/  LOP3.LUT R9, R9, R8, RZ, 0x3c, !PT ;  /* 0x0000000809097212 */ /* 0x002fc800078e3cff */
[----:B--2---:R-:W-:-:S04]  /*21fe0*/  LOP3.LUT R8, R9, R8, RZ, 0x3c, !PT ;  /* 0x0000000809087212 */ /* 0x004fc800078e3cff */
[----:B------:R-:W-:-:S05]  /*21ff0*/  LOP3.LUT R9, R9, R8, RZ, 0x3c, !PT ;  /* 0x0000000809097212 */ /* 0x000fca00078e3cff */
        /* <DEDUP_REMOVED lines=8> */
[----:B------:R-:W-:Y:S01]  /*22080*/  SEL R8, R8, RZ, !P0 ;  /* 0x000000ff08087207 */ /* 0x000fe20004000000 */
[----:B------:R-:W-:-:S03]  /*22090*/  IMAD.MOV.U32 R9, RZ, RZ, R213 ;  /* 0x000000ffff097224 */ /* 0x000fc600078e00d5 */
[----:B------:R-:W-:Y:S02]  /*220a0*/  ISETP.NE.U32.AND P1, PT, R8, RZ, PT ;  /* 0x000000ff0800720c */ /* 0x000fe40003f25070 */
[----:B------:R-:W-:-:S05]  /*220b0*/  MOV R8, R212 ;  /* 0x000000d400087202 */ /* 0x000fca0000000f00 */
[----:B------:R1:W-:Y:S01]  /*220c0*/  LDGSTS.E [R6+0xc008], desc[UR10][R8.64], P2 ;  /* 0x0c00800008067fae */ /* 0x0003e2000912184a */
[-C--:B------:R-:W-:Y:S02]  /*220d0*/  IADD3 R210, P2, R210, R2.reuse, RZ ;  /* 0x00000002d2d27210 */ /* 0x080fe40007f5e0ff */
[----:B------:R-:W-:Y:S02]  /*220e0*/  IADD3 R12, P3, R12, R2, RZ ;  /* 0x000000020c0c7210 */ /* 0x000fe40007f7e0ff */
[----:B------:R-:W-:Y:S01]  /*220f0*/  IADD3.X R211, R211, R0, RZ, P2, !PT ;  /* 0x00000000d3d37210 */ /* 0x000fe200017fe4ff */
[----:B------:R-:W-:Y:S02]  /*22100*/  STL [R1+0x2b0], R214 ;  /* 0x0002b0d601007387 */ /* 0x000fe40000100800 */
[----:B------:R-:W-:Y:S02]  /*22110*/  IMAD.X R14, R14, 0x1, R0, P3 ;  /* 0x000000010e0e7824 */ /* 0x000fe400018e0600 */
[----:B------:R-:W-:Y:S01]  /*22120*/  STL [R1+0x2ac], R215 ;  /* 0x0002acd701007387 */ /* 0x000fe20000100800 */
[----:B-1----:R-:W-:Y:S01]  /*22130*/  MOV R8, R210 ;  /* 0x000000d200087202 */ /* 0x002fe20000000f00 */
[----:B------:R-:W-:-:S02]  /*22140*/  IMAD.MOV.U32 R9, RZ, RZ, R211 ;  /* 0x000000ffff097224 */ /* 0x000fc400078e00d3 */
[----:B------:R-:W-:Y:S04]  /*22150*/  STL [R1+0x2b8], R212 ;  /* 0x0002b8d401007387 */ /* 0x000fe80000100800 */
[----:B------:R-:W-:Y:S04]  /*22160*/  STL [R1+0x2b4], R213 ;  /* 0x0002b4d501007387 */ /* 0x000fe80000100800 */
[----:B------:R-:W-:Y:S04]  /*22170*/  STL [R1+0x2c0], R210 ;  /* 0x0002c0d201007387 */ /* 0x000fe80000100800 */
[----:B------:R-:W-:Y:S04]  /*22180*/  STL [R1+0x2bc], R211 ;  /* 0x0002bcd301007387 */ /* 0x000fe80000100800 */
[----:B------:R1:W-:Y:S04]  /*22190*/  STL [R1+0x2c8], R12 ;  /* 0x0002c80c01007387 */ /* 0x0003e80000100800 */
[----:B------:R2:W-:Y:S04]  /*221a0*/  LDGSTS.E [R6+0x800c], desc[UR10][R8.64], P1 ;  /* 0x0800c00008067fae */ /* 0x0005e8000892184a */
[----:B------:R3:W-:Y:S01]  /*221b0*/  STL [R1+0x2c4], R14 ;  /* 0x0002c40e01007387 */ /* 0x0007e20000100800 */
[----:B--2---:R-:W-:-:S03]  /*221c0*/  MOV R8, R12 ;  /* 0x0000000c00087202 */ /* 0x004fc60000000f00 */
[----:B-1----:R-:W2:Y:S04]  /*221d0*/  LDL.LU R12, [R1+0x100] ;  /* 0x00010000010c7983 */ /* 0x002ea80000300800 */
[----:B------:R-:W4:Y:S04]  /*221e0*/  LDL.LU R215, [R1+0x104] ;  /* 0x0001040001d77983 */ /* 0x000f280000300800 */
[----:B------:R-:W4:Y:S01]  /*221f0*/  LDL.LU R214, [R1+0x108] ;  /* 0x0001080001d67983 */ /* 0x000f220000300800 */
[----:B------:R-:W-:-:S03]  /*22200*/  IMAD.MOV.U32 R9, RZ, RZ, R14 ;  /* 0x000000ffff097224 */ /* 0x000fc600078e000e */
[----:B------:R-:W4:Y:S04]  /*22210*/  LDL.LU R212, [R1+0x2cc] ;  /* 0x0002cc0001d47983 */ /* 0x000f280000300800 */
[----:B---3--:R-:W3:Y:S04]  /*22220*/  LDL.LU R14, [R1+0x2d0] ;  /* 0x0002d000010e7983 */ /* 0x008ee80000300800 */
[----:B------:R1:W-:Y:S01]  /*22230*/  LDGSTS.E [R6+0xc00c], desc[UR10][R8.64], P1 ;  /* 0x0c00c00008067fae */ /* 0x0003e2000892184a */
[----:B------:R-:W-:-:S04]  /*22240*/  ISETP.GT.AND P1, PT, R5, 0x8, PT ;  /* 0x000000080500780c */ /* 0x000fc80003f24270 */
[----:B-1----:R-:W-:-:S04]  /*22250*/  SEL R6, RZ, 0x4, !P1 ;  /* 0x00000004ff067807 */ /* 0x002fc80004800000 */
[----:B------:R-:W-:Y:S02]  /*22260*/  SEL R6, R6, RZ, !P0 ;  /* 0x000000ff06067207 */ /* 0x000fe40004000000 */
[----:B------:R-:W-:Y:S02]  /*22270*/  IADD3 R241, P1, R241, R2, RZ ;  /* 0x00000002f1f17210 */ /* 0x000fe40007f3e0ff */
[----:B------:R-:W-:Y:S02]  /*22280*/  ISETP.NE.U32.AND P2, PT, R6, RZ, PT ;  /* 0x000000ff0600720c */ /* 0x000fe40003f45070 */
[----:B------:R-:W-:Y:S02]  /*22290*/  LOP3.LUT R6, R7, 0x20, RZ, 0x3c, !PT ;  /* 0x0000002007067812 */ /* 0x000fe400078e3cff */
[----:B------:R-:W-:Y:S02]  /*222a0*/  IADD3.X R240, R240, R0, RZ, P1, !PT ;  /* 0x00000000f0f07210 */ /* 0x000fe40000ffe4ff */
[----:B------:R-:W-:Y:S01]  /*222b0*/  MOV R8, R241 ;  /* 0x000000f100087202 */ /* 0x000fe20000000f00 */
[----:B------:R-:W-:-:S02]  /*222c0*/  IMAD.IADD R6, R6, 0x1, R13 ;  /* 0x0000000106067824 */ /* 0x000fc400078e020d */
[----:B------:R-:W-:Y:S01]  /*222d0*/  IMAD.MOV.U32 R9, RZ, RZ, R240 ;  /* 0x000000ffff097224 */ /* 0x000fe200078e00f0 */
[----:B------:R-:W-:Y:S02]  /*222e0*/  ISETP.GT.AND P1, PT, R5, 0x9, PT ;  /* 0x000000090500780c */ /* 0x000fe40003f24270 */
[----:B------:R-:W-:Y:S02]  /*222f0*/  IADD3 R243, P3, R243, R2, RZ ;  /* 0x00000002f3f37210 */ /* 0x000fe40007f7e0ff */
[----:B------:R1:W-:Y:S02]  /*22300*/  LDGSTS.E [R6], desc[UR10][R8.64], P2 ;  /* 0x0000000008067fae */ /* 0x0003e4000912184a */
[----:B------:R-:W-:Y:S02]  /*22310*/  IADD3.X R242, R242, R0, RZ, P3, !PT ;  /* 0x00000000f2f27210 */ /* 0x000fe40001ffe4ff */
[----:B------:R-:W-:Y:S02]  /*22320*/  IADD3 R245, P4, R245, R2, RZ ;  /* 0x00000002f5f57210 */ /* 0x000fe40007f9e0ff */
        /* <DEDUP_REMOVED lines=28> */
[----:B------:R-:W-:Y:S01]  /*224f0*/  SEL R8, R8, RZ, !P0 ;  /* 0x000000ff08087207 */ /* 0x000fe20004000000 */
[----:B------:R-:W-:-:S03]  /*22500*/  IMAD.MOV.U32 R9, RZ, RZ, R250 ;  /* 0x000000ffff097224 */ /* 0x000fc600078e00fa */
[----:B------:R-:W-:Y:S02]  /*22510*/  ISETP.NE.U32.AND P1, PT, R8, RZ, PT ;  /* 0x000000ff0800720c */ /* 0x000fe40003f25070 */
[----:B------:R-:W-:-:S05]  /*22520*/  MOV R8, R251 ;  /* 0x000000fb00087202 */ /* 0x000fca0000000f00 */
[----:B------:R1:W-:Y:S01]  /*22530*/  LDGSTS.E [R6+0x4008], desc[UR10][R8.64], P2 ;  /* 0x0400800008067fae */ /* 0x0003e2000912184a */
[----:B------:R-:W-:Y:S02]  /*22540*/  ISETP.GT.AND P2, PT, R5, 0x28, PT ;  /* 0x000000280500780c */ /* 0x000fe40003f44270 */
[----:B--2---:R-:W-:-:S05]  /*22550*/  IADD3 R12, P4, R12, R2, RZ ;  /* 0x000000020c0c7210 */ /* 0x004fca0007f9e0ff */
[----:B------:R2:W-:Y:S04]  /*22560*/  STL [R1+0x100], R12 ;  /* 0x0001000c01007387 */ /* 0x0005e80000100800 */
[----:B------:R-:W3:Y:S01]  /*22570*/  LDL.LU R213, [R1+0x2d4] ;  /* 0x0002d40001d57983 */ /* 0x000ee20000300800 */
[----:B-1----:R-:W-:-:S03]  /*22580*/  MOV R8, R12 ;  /* 0x0000000c00087202 */ /* 0x002fc60000000f00 */
[----:B------:R-:W3:Y:S04]  /*22590*/  LDL.LU R211, [R1+0x2d8] ;  /* 0x0002d80001d37983 */ /* 0x000ee80000300800 */
[----:B------:R-:W3:Y:S04]  /*225a0*/  LDL.LU R210, [R1+0x2dc] ;  /* 0x0002dc0001d27983 */ /* 0x000ee80000300800 */
[----:B--2---:R-:W2:Y:S01]  /*225b0*/  LDL.LU R12, [R1+0x2e0] ;  /* 0x0002e000010c7983 */ /* 0x004ea20000300800 */
[----:B------:R-:W-:-:S04]  /*225c0*/  IMAD.X R252, R252, 0x1, R0, P4 ;  /* 0x00000001fcfc7824 */ /* 0x000fc800020e0600 */
[----:B------:R-:W-:Y:S01]  /*225d0*/  IMAD.MOV.U32 R9, RZ, RZ, R252 ;  /* 0x000000ffff097224 */ /* 0x000fe200078e00fc */
[----:B----4-:R-:W-:-:S04]  /*225e0*/  IADD3 R214, P3, R214, R2, RZ ;  /* 0x00000002d6d67210 */ /* 0x010fc80007f7e0ff */
[----:B------:R1:W-:Y:S01]  /*225f0*/  LDGSTS.E [R6+0xc], desc[UR10][R8.64], P1 ;  /* 0x0000c00008067fae */ /* 0x0003e2000892184a */
[----:B------:R-:W-:Y:S02]  /*22600*/  IADD3.X R215, R215, R0, RZ, P3, !PT ;  /* 0x00000000d7d77210 */ /* 0x000fe40001ffe4ff */
[----:B---3--:R-:W-:Y:S02]  /*22610*/  IADD3 R14, P4, R14, R2, RZ ;  /* 0x000000020e0e7210 */ /* 0x008fe40007f9e0ff */
[----:B-1----:R-:W-:-:S04]  /*22620*/  SEL R8, RZ, 0x4, !P2 ;  /* 0x00000004ff087807 */ /* 0x002fc80005000000 */
[----:B------:R-:W-:Y:S01]  /*22630*/  SEL R8, R8, RZ, !P0 ;  /* 0x000000ff08087207 */ /* 0x000fe20004000000 */
[----:B------:R-:W-:-:S03]  /*22640*/  IMAD.MOV.U32 R9, RZ, RZ, R215 ;  /* 0x000000ffff097224 */ /* 0x000fc600078e00d7 */
[----:B------:R-:W-:Y:S01]  /*22650*/  ISETP.NE.U32.AND P2, PT, R8, RZ, PT ;  /* 0x000000ff0800720c */ /* 0x000fe20003f45070 */
[----:B------:R-:W-:Y:S01]  /*22660*/  IMAD.X R212, R212, 0x1, R0, P4 ;  /* 0x00000001d4d47824 */ /* 0x000fe200020e0600 */
[----:B------:R-:W-:Y:S01]  /*22670*/  MOV R8, R214 ;  /* 0x000000d600087202 */ /* 0x000fe20000000f00 */
[----:B------:R-:W-:Y:S04]  /*22680*/  STL [R1+0x108], R214 ;  /* 0x000108d601007387 */ /* 0x000fe80000100800 */
[----:B------:R-:W-:Y:S04]  /*22690*/  STL [R1+0x104], R215 ;  /* 0x000104d701007387 */ /* 0x000fe80000100800 */
[----:B------:R-:W-:Y:S04]  /*226a0*/  STL [R1+0x2d0], R14 ;  /* 0x0002d00e01007387 */ /* 0x000fe80000100800 */
[----:B------:R1:W-:Y:S04]  /*226b0*/  LDGSTS.E [R6+0x400c], desc[UR10][R8.64], P1 ;  /* 0x0400c00008067fae */ /* 0x0003e8000892184a */
[----:B------:R3:W-:Y:S01]  /*226c0*/  STL [R1+0x2cc], R212 ;  /* 0x0002ccd401007387 */ /* 0x0007e20000100800 */
[----:B-1----:R-:W-:Y:S01]  /*226d0*/  IMAD.MOV.U32 R9, RZ, RZ, R212 ;  /* 0x000000ffff097224 */ /* 0x002fe200078e00d4 */
[----:B------:R-:W-:-:S02]  /*226e0*/  MOV R8, R14 ;  /* 0x0000000e00087202 */ /* 0x000fc40000000f00 */
[----:B---3--:R-:W3:Y:S04]  /*226f0*/  LDL.LU R212, [R1+0x2e4] ;  /* 0x0002e40001d47983 */ /* 0x008ee80000300800 */
[----:B------:R-:W4:Y:S04]  /*22700*/  LDL.LU R14, [R1+0x2e8] ;  /* 0x0002e800010e7983 */ /* 0x000f280000300800 */
[----:B------:R-:W3:Y:S04]  /*22710*/  LDL.LU R215, [R1+0x2ec] ;  /* 0x0002ec0001d77983 */ /* 0x000ee80000300800 */
[----:B------:R-:W3:Y:S01]  /*22720*/  LDL.LU R214, [R1+0x2f0] ;  /* 0x0002f00001d67983 */ /* 0x000ee20000300800 */
[----:B------:R-:W-:-:S03]  /*22730*/  ISETP.GT.AND P1, PT, R5, 0x29, PT ;  /* 0x000000290500780c */ /* 0x000fc60003f24270 */
[----:B------:R1:W-:Y:S02]  /*22740*/  LDGSTS.E [R6+0x8000], desc[UR10][R8.64], P2 ;  /* 0x0800000008067fae */ /* 0x0003e4000912184a */
[----:B-1----:R-:W-:-:S04]  /*22750*/  SEL R8, RZ, 0x4, !P1 ;  /* 0x00000004ff087807 */ /* 0x002fc80004800000 */
[----:B------:R-:W-:-:S04]  /*22760*/  SEL R8, R8, RZ, !P0 ;  /* 0x000000ff08087207 */ /* 0x000fc80004000000 */
[----:B------:R-:W-:Y:S02]  /*22770*/  ISETP.NE.U32.AND P1, PT, R8, RZ, PT ;  /* 0x000000ff0800720c */ /* 0x000fe40003f25070 */
[----:B------:R-:W-:-:S04]  /*22780*/  IADD3 R211, P3, R211, R2, RZ ;  /* 0x00000002d3d37210 */ /* 0x000fc80007f7e0ff */
[----:B------:R-:W-:Y:S02]  /*22790*/  IADD3.X R213, R213, R0, RZ, P3, !PT ;  /* 0x00000000d5d57210 */ /* 0x000fe40001ffe4ff */
[----:B--2---:R-:W-:-:S03]  /*227a0*/  IADD3 R12, P4, R12, R2, RZ ;  /* 0x000000020c0c7210 */ /* 0x004fc60007f9e0ff */
[----:B------:R-:W-:Y:S01]  /*227b0*/  IMAD.MOV.U32 R9, RZ, RZ, R213 ;  /* 0x000000ffff097224 */ /* 0x000fe200078e00d5 */
[----:B------:R-:W-:Y:S01]  /*227c0*/  MOV R8, R211 ;  /* 0x000000d300087202 */ /* 0x000fe20000000f00 */
[----:B------:R-:W-:Y:S01]  /*227d0*/  STL [R1+0x2d8], R211 ;  /* 0x0002d8d301007387 */ /* 0x000fe20000100800 */
[----:B------:R-:W-:-:S03]  /*227e0*/  IMAD.X R210, R210, 0x1, R0, P4 ;  /* 0x00000001d2d27824 */ /* 0x000fc600020e0600 */
[----:B------:R1:W-:Y:S04]  /*227f0*/  STL [R1+0x2d4], R213 ;  /* 0x0002d4d501007387 */ /* 0x0003e80000100800 */
[----:B------:R-:W-:Y:S04]  /*22800*/  STL [R1+0x2e0], R12 ;  /* 0x0002e00c01007387 */ /* 0x000fe80000100800 */
[----:B------:R2:W-:Y:S04]  /*22810*/  LDGSTS.E [R6+0xc000], desc[UR10][R8.64], P2 ;  /* 0x0c00000008067fae */ /* 0x0005e8000912184a */
[----:B------:R2:W-:Y:S04]  /*22820*/  STL [R1+0x2dc], R210 ;  /* 0x0002dcd201007387 */ /* 0x0005e80000100800 */
[----:B-1----:R-:W3:Y:S01]  /*22830*/  LDL.LU R213, [R1+0x2f4] ;  /* 0x0002f40001d57983 */ /* 0x002ee20000300800 */
[----:B--2---:R-:W-:-:S03]  /*22840*/  IMAD.MOV.U32 R9, RZ, RZ, R210 ;  /* 0x000000ffff097224 */ /* 0x004fc600078e00d2 */
[----:B------:R-:W2:Y:S01]  /*22850*/  LDL.LU R210, [R1+0x2f8] ;  /* 0x0002f80001d27983 */ /* 0x000ea20000300800 */
[----:B------:R-:W-:Y:S02]  /*22860*/  MOV R8, R12 ;  /* 0x0000000c00087202 */ /* 0x000fe40000000f00 */
[----:B------:R-:W-:Y:S01]  /*22870*/  ISETP.GT.AND P2, PT, R5, 0x2a, PT ;  /* 0x0000002a0500780c */ /* 0x000fe20003f44270 */
[----:B------:R-:W2:Y:S04]  /*22880*/  LDL.LU R211, [R1+0x300] ;  /* 0x0003000001d37983 */ /* 0x000ea80000300800 */
[----:B------:R1:W-:Y:S04]  /*22890*/  LDGSTS.E [R6+0x8004], desc[UR10][R8.64], P1 ;  /* 0x0800400008067fae */ /* 0x0003e8000892184a */
[----:B------:R-:W2:Y:S01]  /*228a0*/  LDL.LU R12, [R1+0x308] ;  /* 0x00030800010c7983 */ /* 0x000ea20000300800 */
[----:B-1----:R-:W-:-:S04]  /*228b0*/  SEL R8, RZ, 0x4, !P2 ;  /* 0x00000004ff087807 */ /* 0x002fc80005000000 */
[----:B------:R-:W-:Y:S02]  /*228c0*/  SEL R8, R8, RZ, !P0 ;  /* 0x000000ff08087207 */ /* 0x000fe40004000000 */
[----:B----4-:R-:W-:-:S04]  /*228d0*/  IADD3 R14, P3, R14, R2, RZ ;  /* 0x000000020e0e7210 */ /* 0x010fc80007f7e0ff */
[----:B---3--:R-:W-:Y:S02]  /*228e0*/  IADD3.X R212, R212, R0, RZ, P3, !PT ;  /* 0x00000000d4d47210 */ /* 0x008fe40001ffe4ff */
[----:B------:R-:W-:Y:S01]  /*228f0*/  IADD3 R214, P4, R214, R2, RZ ;  /* 0x00000002d6d67210 */ /* 0x000fe20007f9e0ff */
[----:B------:R-:W-:Y:S02]  /*22900*/  STL [R1+0x2e8], R14 ;  /* 0x0002e80e01007387 */ /* 0x000fe40000100800 */
[----:B------:R-:W-:Y:S02]  /*22910*/  IMAD.MOV.U32 R9, RZ, RZ, R212 ;  /* 0x000000ffff097224 */ /* 0x000fe400078e00d4 */
[----:B------:R-:W-:Y:S01]  /*22920*/  IMAD.X R215, R215, 0x1, R0, P4 ;  /* 0x00000001d7d77824 */ /* 0x000fe200020e0600 */
[----:B------:R1:W-:Y:S01]  /*22930*/  STL [R1+0x2e4], R212 ;  /* 0x0002e4d401007387 */ /* 0x0003e20000100800 */
[----:B------:R-:W-:-:S03]  /*22940*/  ISETP.NE.U32.AND P2, PT, R8, RZ, PT ;  /* 0x000000ff0800720c */ /* 0x000fc60003f45070 */
[----:B------:R-:W-:Y:S01]  /*22950*/  STL [R1+0x2f0], R214 ;  /* 0x0002f0d601007387 */ /* 0x000fe20000100800 */
[----:B------:R-:W-:-:S03]  /*22960*/  MOV R8, R14 ;  /* 0x0000000e00087202 */ /* 0x000fc60000000f00 */
[----:B-1----:R-:W3:Y:S04]  /*22970*/  LDL.LU R212, [R1+0x2fc] ;  /* 0x0002fc0001d47983 */ /* 0x002ee80000300800 */
[----:B------:R-:W-:Y:S04]  /*22980*/  STL [R1+0x2ec], R215 ;  /* 0x0002ecd701007387 */ /* 0x000fe80000100800 */
[----:B------:R-:W4:Y:S04]  /*22990*/  LDL.LU R14, [R1+0x304] ;  /* 0x00030400010e7983 */ /* 0x000f280000300800 */
[----:B------:R1:W-:Y:S01]  /*229a0*/  LDGSTS.E [R6+0xc004], desc[UR10][R8.64], P1 ;  /* 0x0c00400008067fae */ /* 0x0003e2000892184a */
[----:B------:R-:W-:-:S02]  /*229b0*/  ISETP.GT.AND P1, PT, R5, 0x2b, PT ;  /* 0x0000002b0500780c */ /* 0x000fc40003f24270 */
[----:B-1----:R-:W-:Y:S01]  /*229c0*/  MOV R8, R214 ;  /* 0x000000d600087202 */ /* 0x002fe20000000f00 */
[----:B------:R-:W-:-:S05]  /*229d0*/  IMAD.MOV.U32 R9, RZ, RZ, R215 ;  /* 0x000000ffff097224 */ /* 0x000fca00078e00d7 */
[----:B------:R1:W-:Y:S02]  /*229e0*/  LDGSTS.E [R6+0x8008], desc[UR10][R8.64], P2 ;  /* 0x0800800008067fae */ /* 0x0003e4000912184a */
[----:B-1----:R-:W-:-:S04]  /*229f0*/  SEL R8, RZ, 0x4, !P1 ;  /* 0x00000004ff087807 */ /* 0x002fc80004800000 */
[----:B------:R-:W-:-:S04]  /*22a00*/  SEL R8, R8, RZ, !P0 ;  /* 0x000000ff08087207 */ /* 0x000fc80004000000 */
[----:B------:R-:W-:Y:S02]  /*22a10*/  ISETP.NE.U32.AND P1, PT, R8, RZ, PT ;  /* 0x000000ff0800720c */ /* 0x000fe40003f25070 */
[----:B--2---:R-:W-:-:S04]  /*22a20*/  IADD3 R210, P3, R210, R2, RZ ;  /* 0x00000002d2d27210 */ /* 0x004fc80007f7e0ff */
[----:B------:R-:W-:Y:S01]  /*22a30*/  IADD3.X R213, R213, R0, RZ, P3, !PT ;  /* 0x00000000d5d57210 */ /* 0x000fe20001ffe4ff */
[----:B------:R-:W-:Y:S01]  /*22a40*/  STL [R1+0x2f8], R210 ;  /* 0x0002f8d201007387 */ /* 0x000fe20000100800 */
[----:B------:R-:W-:Y:S02]  /*22a50*/  IMAD.MOV.U32 R8, RZ, RZ, R210 ;  /* 0x000000ffff087224 */ /* 0x000fe400078e00d2 */
[----:B------:R-:W-:Y:S01]  /*22a60*/  MOV R9, R213 ;  /* 0x000000d500097202 */ /* 0x000fe20000000f00 */
[----:B------:R1:W-:Y:S04]  /*22a70*/  STL [R1+0x2f4], R213 ;  /* 0x0002f4d501007387 */ /* 0x0003e80000100800 */
[----:B------:R2:W-:Y:S04]  /*22a80*/  LDGSTS.E [R6+0xc008], desc[UR10][R8.64], P2 ;  /* 0x0c00800008067fae */ /* 0x0005e8000912184a */
[----:B-1----:R-:W4:Y:S04]  /*22a90*/  LDL.LU R213, [R1+0x10c] ;  /* 0x00010c0001d57983 */ /* 0x002f280000300800 */
[----:B------:R-:W4:Y:S01]  /*22aa0*/  LDL.LU R210, [R1+0x110] ;  /* 0x0001100001d27983 */ /* 0x000f220000300800 */
[----:B------:R-:W-:-:S02]  /*22ab0*/  IADD3 R211, P2, R211, R2, RZ ;  /* 0x00000002d3d37210 */ /* 0x000fc40007f5e0ff */
[----:B------:R-:W-:-:S03]  /*22ac0*/  IADD3 R12, P3, R12, R2, RZ ;  /* 0x000000020c0c7210 */ /* 0x000fc60007f7e0ff */
[----:B------:R-:W-:Y:S01]  /*22ad0*/  STL [R1+0x300], R211 ;  /* 0x000300d301007387 */ /* 0x000fe20000100800 */
[----:B--2---:R-:W-:Y:S02]  /*22ae0*/  IMAD.MOV.U32 R8, RZ, RZ, R211 ;  /* 0x000000ffff087224 */ /* 0x004fe400078e00d3 */
[----:B---3--:R-:W-:-:S05]  /*22af0*/  IMAD.X R212, R212, 0x1, R0, P2 ;  /* 0x00000001d4d47824 */ /* 0x008fca00010e0600 */
[----:B------:R1:W-:Y:S01]  /*22b00*/  STL [R1+0x2fc], R212 ;  /* 0x0002fcd401007387 */ /* 0x0003e20000100800 */
[----:B----4-:R-:W-:-:S03]  /*22b10*/  IADD3.X R14, R14, R0, RZ, P3, !PT ;  /* 0x000000000e0e7210 */ /* 0x010fc60001ffe4ff */
[----:B------:R-:W-:Y:S01]  /*22b20*/  STL [R1+0x308], R12 ;  /* 0x0003080c01007387 */ /* 0x000fe20000100800 */
[----:B------:R-:W-:-:S03]  /*22b30*/  MOV R9, R212 ;  /* 0x000000d400097202 */ /* 0x000fc60000000f00 */
[----:B------:R2:W-:Y:S04]  /*22b40*/  STL [R1+0x304], R14 ;  /* 0x0003040e01007387 */ /* 0x0005e80000100800 */
[----:B-1----:R-:W3:Y:S04]  /*22b50*/  LDL.LU R212, [R1+0x114] ;  /* 0x0001140001d47983 */ /* 0x002ee80000300800 */
[----:B------:R-:W4:Y:S04]  /*22b60*/  LDL.LU R211, [R1+0x118] ;  /* 0x0001180001d37983 */ /* 0x000f280000300800 */
[----:B------:R1:W-:Y:S02]  /*22b70*/  LDGSTS.E [R6+0x800c], desc[UR10][R8.64], P1 ;  /* 0x0800c00008067fae */ /* 0x0003e4000892184a */
[----:B-1----:R-:W-:Y:S01]  /*22b80*/  MOV R9, R14 ;  /* 0x0000000e00097202 */ /* 0x002fe20000000f00 */
[----:B------:R-:W-:Y:S01]  /*22b90*/  IMAD.MOV.U32 R8, RZ, RZ, R12 ;  /* 0x000000ffff087224 */ /* 0x000fe200078e000c */
[----:B--2---:R-:W2:Y:S04]  /*22ba0*/  LDL.LU R14, [R1+0x11c] ;  /* 0x00011c00010e7983 */ /* 0x004ea80000300800 */
[----:B------:R-:W2:Y:S04]  /*22bb0*/  LDL.LU R12, [R1+0x120] ;  /* 0x00012000010c7983 */ /* 0x000ea80000300800 */
[----:B------:R1:W-:Y:S01]  /*22bc0*/  LDGSTS.E [R6+0xc00c], desc[UR10][R8.64], P1 ;  /* 0x0c00c00008067fae */ /* 0x0003e2000892184a */
[----:B------:R-:W-:-:S04]  /*22bd0*/  ISETP.GT.AND P1, PT, R5, 0xc, PT ;  /* 0x0000000c0500780c */ /* 0x000fc80003f24270 */
[----:B-1----:R-:W-:-:S04]  /*22be0*/  SEL R6, RZ, 0x4, !P1 ;  /* 0x00000004ff067807 */ /* 0x002fc80004800000 */
[----:B------:R-:W-:-:S04]  /*22bf0*/  SEL R6, R6, RZ, !P0 ;  /* 0x000000ff06067207 */ /* 0x000fc80004000000 */
[----:B------:R-:W-:Y:S02]  /*22c00*/  ISETP.NE.U32.AND P2, PT, R6, RZ, PT ;  /* 0x000000ff0600720c */ /* 0x000fe40003f45070 */
[----:B------:R-:W-:-:S04]  /*22c10*/  LOP3.LUT R6, R7, 0x30, RZ, 0x3c, !PT ;  /* 0x0000003007067812 */ /* 0x000fc800078e3cff */
[----:B------:R-:W-:Y:S02]  /*22c20*/  IADD3 R6, R6, R13, RZ ;  /* 0x0000000d06067210 */ /* 0x000fe40007ffe0ff */
[----:B------:R-:W-:-:S05]  /*22c30*/  IADD3 R210, P1, R210, R2, RZ ;  /* 0x00000002d2d27210 */ /* 0x000fca0007f3e0ff */
[----:B------:R-:W-:Y:S01]  /*22c40*/  IMAD.X R213, R213, 0x1, R0, P1 ;  /* 0x00000001d5d57824 */ /* 0x000fe200008e0600 */
[----:B------:R-:W-:Y:S04]  /*22c50*/  STL [R1+0x110], R210 ;  /* 0x000110d201007387 */ /* 0x000fe80000100800 */
[----:B------:R1:W-:Y:S01]  /*22c60*/  STL [R1+0x10c], R213 ;  /* 0x00010cd501007387 */ /* 0x0003e20000100800 */
[----:B------:R-:W-:-:S03]  /*22c70*/  MOV R9, R213 ;  /* 0x000000d500097202 */ /* 0x000fc60000000f00 */
[----:B------:R-:W2:Y:S01]  /*22c80*/  LDL.LU R215, [R1+0x124] ;  /* 0x0001240001d77983 */ /* 0x000ea20000300800 */
[----:B------:R-:W-:-:S03]  /*22c90*/  IMAD.MOV.U32 R8, RZ, RZ, R210 ;  /* 0x000000ffff087224 */ /* 0x000fc600078e00d2 */
[----:B------:R-:W2:Y:S04]  /*22ca0*/  LDL.LU R214, [R1+0x128] ;  /* 0x0001280001d67983 */ /* 0x000ea80000300800 */
[----:B-1----:R-:W2:Y:S04]  /*22cb0*/  LDL.LU R213, [R1+0x12c] ;  /* 0x00012c0001d57983 */ /* 0x002ea80000300800 */
[----:B------:R-:W2:Y:S01]  /*22cc0*/  LDL.LU R210, [R1+0x130] ;  /* 0x0001300001d27983 */ /* 0x000ea20000300800 */
[----:B------:R-:W-:-:S03]  /*22cd0*/  ISETP.GT.AND P1, PT, R5, 0xd, PT ;  /* 0x0000000d0500780c */ /* 0x000fc60003f24270 */
[----:B------:R1:W-:Y:S02]  /*22ce0*/  LDGSTS.E [R6], desc[UR10][R8.64], P2 ;  /* 0x0000000008067fae */ /* 0x0003e4000912184a */
[----:B-1----:R-:W-:-:S04]  /*22cf0*/  SEL R8, RZ, 0x4, !P1 ;  /* 0x00000004ff087807 */ /* 0x002fc80004800000 */
[----:B------:R-:W-:Y:S02]  /*22d00*/  SEL R8, R8, RZ, !P0 ;  /* 0x000000ff08087207 */ /* 0x000fe40004000000 */
[----:B----4-:R-:W-:-:S05]  /*22d10*/  IADD3 R211, P3, R211, R2, RZ ;  /* 0x00000002d3d37210 */ /* 0x010fca0007f7e0ff */
[----:B---3--:R-:W-:Y:S01]  /*22d20*/  IMAD.X R212, R212, 0x1, R0, P3 ;  /* 0x00000001d4d47824 */ /* 0x008fe200018e0600 */
[----:B------:R-:W-:Y:S01]  /*22d30*/  ISETP.NE.U32.AND P1, PT, R8, RZ, PT ;  /* 0x000000ff0800720c */ /* 0x000fe20003f25070 */
[----:B------:R-:W-:Y:S01]  /*22d40*/  STL [R1+0x118], R211 ;  /* 0x000118d301007387 */ /* 0x000fe20000100800 */
[----:B------:R-:W-:Y:S02]  /*22d50*/  IMAD.MOV.U32 R8, RZ, RZ, R211 ;  /* 0x000000ffff087224 */ /* 0x000fe400078e00d3 */
[----:B------:R-:W-:Y:S01]  /*22d60*/  MOV R9, R212 ;  /* 0x000000d400097202 */ /* 0x000fe20000000f00 */
[----:B------:R1:W-:Y:S04]  /*22d70*/  STL [R1+0x114], R212 ;  /* 0x000114d401007387 */ /* 0x0003e80000100800 */
[----:B------:R3:W-:Y:S01]  /*22d80*/  LDGSTS.E [R6+0x4000], desc[UR10][R8.64], P2 ;  /* 0x0400000008067fae */ /* 0x0007e2000912184a */
[----:B--2---:R-:W-:-:S04]  /*22d90*/  IADD3 R12, P4, R12, R2, RZ ;  /* 0x000000020c0c7210 */ /* 0x004fc80007f9e0ff */
[----:B------:R-:W-:Y:S01]  /*22da0*/  IADD3.X R14, R14, R0, RZ, P4, !PT ;  /* 0x000000000e0e7210 */ /* 0x000fe200027fe4ff */
[----:B------:R-:W-:Y:S04]  /*22db0*/  STL [R1+0x120], R12 ;  /* 0x0001200c01007387 */ /* 0x000fe80000100800 */
[----:B------:R2:W-:Y:S01]  /*22dc0*/  STL [R1+0x11c], R14 ;  /* 0x00011c0e01007387 */ /* 0x0005e20000100800 */
[----:B---3--:R-:W-:-:S03]  /*22dd0*/  MOV R9, R14 ;  /* 0x0000000e00097202 */ /* 0x008fc60000000f00 */
[----:B-1----:R-:W3:Y:S01]  /*22de0*/  LDL.LU R212, [R1+0x134] ;  /* 0x0001340001d47983 */ /* 0x002ee20000300800 */
[----:B------:R-:W-:-:S03]  /*22df0*/  IMAD.MOV.U32 R8, RZ, RZ, R12 ;  /* 0x000000ffff087224 */ /* 0x000fc600078e000c */
[----:B------:R-:W4:Y:S04]  /*22e00*/  LDL.LU R211, [R1+0x138] ;  /* 0x0001380001d37983 */ /* 0x000f280000300800 */
[----:B--2---:R-:W2:Y:S04]  /*22e10*/  LDL.LU R14, [R1+0x13c] ;  /* 0x00013c00010e7983 */ /* 0x004ea80000300800 */
[----:B------:R-:W2:Y:S01]  /*22e20*/  LDL.LU R12, [R1+0x140] ;  /* 0x00014000010c7983 */ /* 0x000ea20000300800 */
[----:B------:R-:W-:-:S03]  /*22e30*/  ISETP.GT.AND P2, PT, R5, 0xe, PT ;  /* 0x0000000e0500780c */ /* 0x000fc60003f44270 */
[----:B------:R1:W-:Y:S02]  /*22e40*/  LDGSTS.E [R6+0x4], desc[UR10][R8.64], P1 ;  /* 0x0000400008067fae */ /* 0x0003e4000892184a */
[----:B-1----:R-:W-:-:S04]  /*22e50*/  SEL R8, RZ, 0x4, !P2 ;  /* 0x00000004ff087807 */ /* 0x002fc80005000000 */
[----:B------:R-:W-:-:S04]  /*22e60*/  SEL R8, R8, RZ, !P0 ;  /* 0x000000ff08087207 */ /* 0x000fc80004000000 */
[----:B------:R-:W-:Y:S02]  /*22e70*/  ISETP.NE.U32.AND P2, PT, R8, RZ, PT ;  /* 0x000000ff0800720c */ /* 0x000fe40003f45070 */
[----:B------:R-:W-:-:S05]  /*22e80*/  IADD3 R214, P3, R214, R2, RZ ;  /* 0x00000002d6d67210 */ /* 0x000fca0007f7e0ff */
[----:B------:R-:W-:Y:S01]  /*22e90*/  IMAD.X R215, R215, 0x1, R0, P3 ;  /* 0x00000001d7d77824 */ /* 0x000fe200018e0600 */
[----:B------:R-:W-:Y:S01]  /*22ea0*/  IADD3 R210, P4, R210, R2, RZ ;  /* 0x00000002d2d27210 */ /* 0x000fe20007f9e0ff */
[----:B------:R-:W-:Y:S03]  /*22eb0*/  STL [R1+0x128], R214 ;  /* 0x000128d601007387 */ /* 0x000fe60000100800 */
[----:B------:R-:W-:Y:S01]  /*22ec0*/  IADD3.X R213, R213, R0, RZ, P4, !PT ;  /* 0x00000000d5d57210 */ /* 0x000fe200027fe4ff */
[----:B------:R1:W-:Y:S01]  /*22ed0*/  STL [R1+0x124], R215 ;  /* 0x000124d701007387 */ /* 0x0003e20000100800 */
[----:B------:R-:W-:Y:S01]  /*22ee0*/  MOV R9, R215 ;  /* 0x000000d700097202 */ /* 0x000fe20000000f00 */
[----:B------:R-:W-:Y:S02]  /*22ef0*/  IMAD.MOV.U32 R8, RZ, RZ, R214 ;  /* 0x000000ffff087224 */ /* 0x000fe400078e00d6 */
[----:B------:R-:W-:Y:S04]  /*22f00*/  STL [R1+0x130], R210 ;  /* 0x000130d201007387 */ /* 0x000fe80000100800 */
[----:B------:R1:W-:Y:S04]  /*22f10*/  STL [R1+0x12c], R213 ;  /* 0x00012cd501007387 */ /* 0x0003e80000100800 */
[----:B-1----:R-:W2:Y:S04]  /*22f20*/  LDL.LU R215, [R1+0x144] ;  /* 0x0001440001d77983 */ /* 0x002ea80000300800 */
[----:B------:R-:W2:Y:S04]  /*22f30*/  LDL.LU R214, [R1+0x148] ;  /* 0x0001480001d67983 */ /* 0x000ea80000300800 */
[----:B------:R1:W-:Y:S02]  /*22f40*/  LDGSTS.E [R6+0x4004], desc[UR10][R8.64], P1 ;  /* 0x0400400008067fae */ /* 0x0003e4000892184a */
[----:B-1----:R-:W-:Y:S01]  /*22f50*/  MOV R9, R213 ;  /* 0x000000d500097202 */ /* 0x002fe20000000f00 */
[----:B------:R-:W-:Y:S01]  /*22f60*/  IMAD.MOV.U32 R8, RZ, RZ, R210 ;  /* 0x000000ffff087224 */ /* 0x000fe200078e00d2 */
[----:B------:R-:W2:Y:S04]  /*22f70*/  LDL.LU R213, [R1+0x30c] ;  /* 0x00030c0001d57983 */ /* 0x000ea80000300800 */
[----:B------:R-:W2:Y:S01]  /*22f80*/  LDL.LU R210, [R1+0x310] ;  /* 0x0003100001d27983 */ /* 0x000ea20000300800 */
[----:B------:R-:W-:-:S03]  /*22f90*/  ISETP.GT.AND P1, PT, R5, 0xf, PT ;  /* 0x0000000f0500780c */ /* 0x000fc60003f24270 */
[----:B------:R1:W-:Y:S02]  /*22fa0*/  LDGSTS.E [R6+0x8], desc[UR10][R8.64], P2 ;  /* 0x0000800008067fae */ /* 0x0003e4000912184a */
[----:B-1----:R-:W-:Y:S02]  /*22fb0*/  SEL R8, RZ, 0x4, !P1 ;  /* 0x00000004ff087807 */ /* 0x002fe40004800000 */
[----:B----4-:R-:W-:Y:S02]  /*22fc0*/  IADD3 R211, P3, R211, R2, RZ ;  /* 0x00000002d3d37210 */ /* 0x010fe40007f7e0ff */
[----:B------:R-:W-:-:S03]  /*22fd0*/  SEL R8, R8, RZ, !P0 ;  /* 0x000000ff08087207 */ /* 0x000fc60004000000 */
[----:B---3--:R-:W-:Y:S01]  /*22fe0*/  IMAD.X R212, R212, 0x1, R0, P3 ;  /* 0x00000001d4d47824 */ /* 0x008fe200018e0600 */
[----:B--2---:R-:W-:Y:S01]  /*22ff0*/  IADD3 R12, P4, R12, R2, RZ ;  /* 0x000000020c0c7210 */ /* 0x004fe20007f9e0ff */
[----:B------:R-:W-:Y:S03]  /*23000*/  STL [R1+0x138], R211 ;  /* 0x000138d301007387 */ /* 0x000fe60000100800 */
[----:B------:R-:W-:Y:S01]  /*23010*/  IADD3.X R14, R14, R0, RZ, P4, !PT ;  /* 0x000000000e0e7210 */ /* 0x000fe200027fe4ff */
[----:B------:R1:W-:Y:S01]  /*23020*/  STL [R1+0x134], R212 ;  /* 0x000134d401007387 */ /* 0x0003e20000100800 */
[----:B------:R-:W-:Y:S01]  /*23030*/  ISETP.NE.U32.AND P1, PT, R8, RZ, PT ;  /* 0x000000ff0800720c */ /* 0x000fe20003f25070 */
[----:B------:R-:W-:Y:S01]  /*23040*/  IMAD.MOV.U32 R8, RZ, RZ, R211 ;  /* 0x000000ffff087224 */ /* 0x000fe200078e00d3 */
[----:B------:R-:W-:Y:S01]  /*23050*/  MOV R9, R212 ;  /* 0x000000d400097202 */ /* 0x000fe20000000f00 */
[----:B------:R-:W-:Y:S04]  /*23060*/  STL [R1+0x140], R12 ;  /* 0x0001400c01007387 */ /* 0x000fe80000100800 */
[----:B------:R2:W-:Y:S04]  /*23070*/  STL [R1+0x13c], R14 ;  /* 0x00013c0e01007387 */ /* 0x0005e80000100800 */
[----:B-1----:R-:W3:Y:S04]  /*23080*/  LDL.LU R212, [R1+0x314] ;  /* 0x0003140001d47983 */ /* 0x002ee80000300800 */
[----:B------:R-:W4:Y:S04]  /*23090*/  LDL.LU R211, [R1+0x318] ;  /* 0x0003180001d37983 */ /* 0x000f280000300800 */
[----:B------:R1:W-:Y:S02]  /*230a0*/  LDGSTS.E [R6+0x4008], desc[UR10][R8.64], P2 ;  /* 0x0400800008067fae */ /* 0x0003e4000912184a */
[----:B-1----:R-:W-:Y:S01]  /*230b0*/  MOV R9, R14 ;  /* 0x0000000e00097202 */ /* 0x002fe20000000f00 */
[----:B------:R-:W-:Y:S01]  /*230c0*/  IMAD.MOV.U32 R8, RZ, RZ, R12 ;  /* 0x000000ffff087224 */ /* 0x000fe200078e000c */
        /* <DEDUP_REMOVED lines=8> */
[----:B------:R-:W-:Y:S02]  /*23150*/  IMAD.X R215, R215, 0x1, R0, P3 ;  /* 0x00000001d7d77824 */ /* 0x000fe400018e0600 */
[----:B------:R-:W-:-:S03]  /*23160*/  IMAD.MOV.U32 R8, RZ, RZ, R214 ;  /* 0x000000ffff087224 */ /* 0x000fc600078e00d6 */
[----:B------:R-:W-:Y:S01]  /*23170*/  MOV R9, R215 ;  /* 0x000000d700097202 */ /* 0x000fe20000000f00 */
[----:B------:R-:W-:Y:S04]  /*23180*/  STL [R1+0x148], R214 ;  /* 0x000148d601007387 */ /* 0x000fe80000100800 */
[----:B------:R-:W-:Y:S04]  /*23190*/  STL [R1+0x144], R215 ;  /* 0x000144d701007387 */ /* 0x000fe80000100800 */
[----:B------:R1:W-:Y:S01]  /*231a0*/  LDGSTS.E [R6+0x400c], desc[UR10][R8.64], P1 ;  /* 0x0400c00008067fae */ /* 0x0003e2000892184a */
[----:B------:R-:W-:-:S04]  /*231b0*/  IADD3 R210, P4, R210, R2, RZ ;  /* 0x00000002d2d27210 */ /* 0x000fc80007f9e0ff */
[----:B------:R-:W-:Y:S01]  /*231c0*/  IADD3.X R213, R213, R0, RZ, P4, !PT ;  /* 0x00000000d5d57210 */ /* 0x000fe200027fe4ff */
[----:B------:R-:W-:Y:S04]  /*231d0*/  STL [R1+0x310], R210 ;  /* 0x000310d201007387 */ /* 0x000fe80000100800 */
[----:B------:R1:W-:Y:S02]  /*231e0*/  STL [R1+0x30c], R213 ;  /* 0x00030cd501007387 */ /* 0x0003e40000100800 */
[----:B-1----:R-:W-:Y:S01]  /*231f0*/  MOV R9, R213 ;  /* 0x000000d500097202 */ /* 0x002fe20000000f00 */
[----:B------:R-:W-:Y:S01]  /*23200*/  IMAD.MOV.U32 R8, RZ, RZ, R210 ;  /* 0x000000ffff087224 */ /* 0x000fe200078e00d2 */
[----:B------:R-:W-:-:S04]  /*23210*/  ISETP.GT.AND P1, PT, R5, 0x2d, PT ;  /* 0x0000002d0500780c */ /* 0x000fc80003f24270 */
[----:B------:R1:W-:Y:S04]  /*23220*/  LDGSTS.E [R6+0x8000], desc[UR10][R8.64], P2 ;  /* 0x0800000008067fae */ /* 0x0003e8000912184a */
[----:B------:R-:W2:Y:S04]  /*23230*/  LDL.LU R213, [R1+0x324] ;  /* 0x0003240001d57983 */ /* 0x000ea80000300800 */
[----:B------:R-:W2:Y:S04]  /*23240*/  LDL.LU R210, [R1+0x328] ;  /* 0x0003280001d27983 */ /* 0x000ea80000300800 */
[----:B------:R-:W2:Y:S04]  /*23250*/  LDL.LU R215, [R1+0x32c] ;  /* 0x00032c0001d77983 */ /* 0x000ea80000300800 */
[----:B------:R-:W2:Y:S01]  /*23260*/  LDL.LU R214, [R1+0x330] ;  /* 0x0003300001d67983 */ /* 0x000ea20000300800 */
[----:B-1----:R-:W-:-:S04]  /*23270*/  SEL R8, RZ, 0x4, !P1 ;  /* 0x00000004ff087807 */ /* 0x002fc80004800000 */
[----:B------:R-:W-:-:S04]  /*23280*/  SEL R8, R8, RZ, !P0 ;  /* 0x000000ff08087207 */ /* 0x000fc80004000000 */
[----:B------:R-:W-:Y:S02]  /*23290*/  ISETP.NE.U32.AND P1, PT, R8, RZ, PT ;  /* 0x000000ff0800720c */ /* 0x000fe40003f25070 */
[----:B----4-:R-:W-:-:S05]  /*232a0*/  IADD3 R211, P3, R211, R2, RZ ;  /* 0x00000002d3d37210 */ /* 0x010fca0007f7e0ff */
[----:B---3--:R-:W-:Y:S02]  /*232b0*/  IMAD.X R212, R212, 0x1, R0, P3 ;  /* 0x00000001d4d47824 */ /* 0x008fe400018e0600 */
[----:B------:R-:W-:Y:S01]  /*232c0*/  IMAD.MOV.U32 R8, RZ, RZ, R211 ;  /* 0x000000ffff087224 */ /* 0x000fe200078e00d3 */
[----:B------:R-:W-:Y:S02]  /*232d0*/  STL [R1+0x318], R211 ;  /* 0x000318d301007387 */ /* 0x000fe40000100800 */
[----:B------:R-:W-:Y:S02]  /*232e0*/  MOV R9, R212 ;  /* 0x000000d400097202 */ /* 0x000fe40000000f00 */
[----:B------:R1:W-:Y:S04]  /*232f0*/  STL [R1+0x314], R212 ;  /* 0x000314d401007387 */ /* 0x0003e80000100800 */
[----:B------:R3:W-:Y:S01]  /*23300*/  LDGSTS.E [R6+0xc000], desc[UR10][R8.64], P2 ;  /* 0x0c00000008067fae */ /* 0x0007e2000912184a */
[----:B--2---:R-:W-:-:S04]  /*23310*/  IADD3 R12, P4, R12, R2, RZ ;  /* 0x000000020c0c7210 */ /* 0x004fc80007f9e0ff */
[----:B------:R-:W-:Y:S01]  /*23320*/  IADD3.X R14, R14, R0, RZ, P4, !PT ;  /* 0x000000000e0e7210 */ /* 0x000fe200027fe4ff */
[----:B------:R-:W-:Y:S03]  /*23330*/  STL [R1+0x320], R12 ;  /* 0x0003200c01007387 */ /* 0x000fe60000100800 */
[----:B---3--:R-:W-:Y:S01]  /*23340*/  MOV R9, R14 ;  /* 0x0000000e00097202 */ /* 0x008fe20000000f00 */
[----:B------:R2:W-:Y:S04]  /*23350*/  STL [R1+0x31c], R14 ;  /* 0x00031c0e01007387 */ /* 0x0005e80000100800 */
[----:B-1----:R-:W3:Y:S04]  /*23360*/  LDL.LU R212, [R1+0x334] ;  /* 0x0003340001d47983 */ /* 0x002ee80000300800 */
[----:B--2---:R-:W2:Y:S01]  /*23370*/  LDL.LU R14, [R1+0x338] ;  /* 0x00033800010e7983 */ /* 0x004ea20000300800 */
[----:B------:R-:W-:Y:S01]  /*23380*/  IMAD.MOV.U32 R8, RZ, RZ, R12 ;  /* 0x000000ffff087224 */ /* 0x000fe200078e000c */
[----:B------:R-:W-:-:S02]  /*23390*/  ISETP.GT.AND P2, PT, R5, 0x2e, PT ;  /* 0x0000002e0500780c */ /* 0x000fc40003f44270 */
[----:B------:R-:W4:Y:S04]  /*233a0*/  LDL.LU R211, [R1+0x340] ;  /* 0x0003400001d37983 */ /* 0x000f280000300800 */
[----:B------:R1:W-:Y:S04]  /*233b0*/  LDGSTS.E [R6+0x8004], desc[UR10][R8.64], P1 ;  /* 0x0800400008067fae */ /* 0x0003e8000892184a */
[----:B------:R-:W4:Y:S01]  /*233c0*/  LDL.LU R12, [R1+0x348] ;  /* 0x00034800010c7983 */ /* 0x000f220000300800 */
[----:B-1----:R-:W-:-:S04]  /*233d0*/  SEL R8, RZ, 0x4, !P2 ;  /* 0x00000004ff087807 */ /* 0x002fc80005000000 */
[----:B------:R-:W-:-:S04]  /*233e0*/  SEL R8, R8, RZ, !P0 ;  /* 0x000000ff08087207 */ /* 0x000fc80004000000 */
[----:B------:R-:W-:Y:S02]  /*233f0*/  ISETP.NE.U32.AND P2, PT, R8, RZ, PT ;  /* 0x000000ff0800720c */ /* 0x000fe40003f45070 */
[----:B------:R-:W-:-:S05]  /*23400*/  IADD3 R210, P3, R210, R2, RZ ;  /* 0x00000002d2d27210 */ /* 0x000fca0007f7e0ff */
[----:B------:R-:W-:Y:S01]  /*23410*/  IMAD.X R213, R213, 0x1, R0, P3 ;  /* 0x00000001d5d57824 */ /* 0x000fe200018e0600 */
[----:B------:R-:W-:Y:S01]  /*23420*/  IADD3 R214, P4, R214, R2, RZ ;  /* 0x00000002d6d67210 */ /* 0x000fe20007f9e0ff */
[----:B------:R-:W-:Y:S03]  /*23430*/  STL [R1+0x328], R210 ;  /* 0x000328d201007387 */ /* 0x000fe60000100800 */
[----:B------:R-:W-:Y:S02]  /*23440*/  MOV R9, R213 ;  /* 0x000000d500097202 */ /* 0x000fe40000000f00 */
[----:B------:R-:W-:Y:S01]  /*23450*/  IADD3.X R215, R215, R0, RZ, P4, !PT ;  /* 0x00000000d7d77210 */ /* 0x000fe200027fe4ff */
[----:B------:R1:W-:Y:S04]  /*23460*/  STL [R1+0x324], R213 ;  /* 0x000324d501007387 */ /* 0x0003e80000100800 */
[----:B------:R-:W-:Y:S01]  /*23470*/  STL [R1+0x330], R214 ;  /* 0x000330d601007387 */ /* 0x000fe20000100800 */
[----:B------:R-:W-:-:S03]  /*23480*/  IMAD.MOV.U32 R8, RZ, RZ, R210 ;  /* 0x000000ffff087224 */ /* 0x000fc600078e00d2 */
[----:B-1----:R-:W4:Y:S04]  /*23490*/  LDL.LU R213, [R1+0x33c] ;  /* 0x00033c0001d57983 */ /* 0x002f280000300800 */
[----:B------:R-:W-:Y:S04]  /*234a0*/  STL [R1+0x32c], R215 ;  /* 0x00032cd701007387 */ /* 0x000fe80000100800 */
[----:B------:R-:W4:Y:S04]  /*234b0*/  LDL.LU R210, [R1+0x344] ;  /* 0x0003440001d27983 */ /* 0x000f280000300800 */
[----:B------:R1:W-:Y:S01]  /*234c0*/  LDGSTS.E [R6+0xc004], desc[UR10][R8.64], P1 ;  /* 0x0c00400008067fae */ /* 0x0003e2000892184a */
[----:B------:R-:W-:Y:S01]  /*234d0*/  ISETP.GT.AND P1, PT, R5, 0x2f, PT ;  /* 0x0000002f0500780c */ /* 0x000fe20003f24270 */
[----:B-1----:R-:W-:Y:S01]  /*234e0*/  IMAD.MOV.U32 R8, RZ, RZ, R214 ;  /* 0x000000ffff087224 */ /* 0x002fe200078e00d6 */
[----:B------:R-:W-:-:S05]  /*234f0*/  MOV R9, R215 ;  /* 0x000000d700097202 */ /* 0x000fca0000000f00 */
[----:B------:R1:W-:Y:S02]  /*23500*/  LDGSTS.E [R6+0x8008], desc[UR10][R8.64], P2 ;  /* 0x0800800008067fae */ /* 0x0003e4000912184a */
[----:B-1----:R-:W-:Y:S02]  /*23510*/  SEL R8, RZ, 0x4, !P1 ;  /* 0x00000004ff087807 */ /* 0x002fe40004800000 */
[----:B--2---:R-:W-:Y:S02]  /*23520*/  IADD3 R14, P3, R14, R2, RZ ;  /* 0x000000020e0e7210 */ /* 0x004fe40007f7e0ff */
[----:B------:R-:W-:-:S03]  /*23530*/  SEL R8, R8, RZ, !P0 ;  /* 0x000000ff08087207 */ /* 0x000fc60004000000 */
[----:B---3--:R-:W-:Y:S01]  /*23540*/  IMAD.X R212, R212, 0x1, R0, P3 ;  /* 0x00000001d4d47824 */ /* 0x008fe200018e0600 */
[----:B------:R-:W-:Y:S01]  /*23550*/  STL [R1+0x338], R14 ;  /* 0x0003380e01007387 */ /* 0x000fe20000100800 */
[----:B------:R-:W-:Y:S02]  /*23560*/  ISETP.NE.U32.AND P1, PT, R8, RZ, PT ;  /* 0x000000ff0800720c */ /* 0x000fe40003f25070 */
[----:B------:R-:W-:Y:S01]  /*23570*/  IMAD.MOV.U32 R9, RZ, RZ, R212 ;  /* 0x000000ffff097224 */ /* 0x000fe200078e00d4 */
[----:B------:R1:W-:Y:S01]  /*23580*/  STL [R1+0x334], R212 ;  /* 0x000334d401007387 */ /* 0x0003e20000100800 */
[----:B------:R-:W-:-:S05]  /*23590*/  MOV R8, R14 ;  /* 0x0000000e00087202 */ /* 0x000fca0000000f00 */
[----:B------:R2:W-:Y:S04]  /*235a0*/  LDGSTS.E [R6+0xc008], desc[UR10][R8.64], P2 ;  /* 0x0c00800008067fae */ /* 0x0005e8000912184a */
[----:B-1----:R-:W3:Y:S04]  /*235b0*/  LDL.LU R212, [R1+0x14c] ;  /* 0x00014c0001d47983 */ /* 0x002ee80000300800 */
[----:B------:R-:W3:Y:S01]  /*235c0*/  LDL.LU R14, [R1+0x150] ;  /* 0x00015000010e7983 */ /* 0x000ee20000300800 */
[-C--:B----4-:R-:W-:Y:S02]  /*235d0*/  IADD3 R211, P2, R211, R2.reuse, RZ ;  /* 0x00000002d3d37210 */ /* 0x090fe40007f5e0ff */
[----:B------:R-:W-:-:S02]  /*235e0*/  IADD3 R12, P3, R12, R2, RZ ;  /* 0x000000020c0c7210 */ /* 0x000fc40007f7e0ff */
[----:B--2---:R-:W-:Y:S01]  /*235f0*/  MOV R8, R211 ;  /* 0x000000d300087202 */ /* 0x004fe20000000f00 */
[----:B------:R-:W-:Y:S01]  /*23600*/  STL [R1+0x340], R211 ;  /* 0x000340d301007387 */ /* 0x000fe20000100800 */
[----:B------:R-:W-:-:S05]  /*23610*/  IADD3.X R213, R213, R0, RZ, P2, !PT ;  /* 0x00000000d5d57210 */ /* 0x000fca00017fe4ff */
[----:B------:R-:W-:Y:S02]  /*23620*/  IMAD.MOV.U32 R9, RZ, RZ, R213 ;  /* 0x000000ffff097224 */ /* 0x000fe400078e00d5 */
[----:B------:R-:W-:Y:S01]  /*23630*/  IMAD.X R210, R210, 0x1, R0, P3 ;  /* 0x00000001d2d27824 */ /* 0x000fe200018e0600 */
[----:B------:R1:W-:Y:S04]  /*23640*/  STL [R1+0x33c], R213 ;  /* 0x00033cd501007387 */ /* 0x0003e80000100800 */
[----:B------:R-:W-:Y:S04]  /*23650*/  STL [R1+0x348], R12 ;  /* 0x0003480c01007387 */ /* 0x000fe80000100800 */
[----:B------:R2:W-:Y:S04]  /*23660*/  STL [R1+0x344], R210 ;  /* 0x000344d201007387 */ /* 0x0005e80000100800 */
[----:B------:R4:W-:Y:S04]  /*23670*/  LDGSTS.E [R6+0x800c], desc[UR10][R8.64], P1 ;  /* 0x0800c00008067fae */ /* 0x0009e8000892184a */
[----:B-1----:R-:W3:Y:S04]  /*23680*/  LDL.LU R213, [R1+0x154] ;  /* 0x0001540001d57983 */ /* 0x002ee80000300800 */
[----:B------:R-:W3:Y:S01]  /*23690*/  LDL.LU R211, [R1+0x158] ;  /* 0x0001580001d37983 */ /* 0x000ee20000300800 */
[----:B----4-:R-:W-:Y:S01]  /*236a0*/  IMAD.MOV.U32 R9, RZ, RZ, R210 ;  /* 0x000000ffff097224 */ /* 0x010fe200078e00d2 */
[----:B------:R-:W-:-:S02]  /*236b0*/  MOV R8, R12 ;  /* 0x0000000c00087202 */ /* 0x000fc40000000f00 */
[----:B--2---:R-:W2:Y:S04]  /*236c0*/  LDL.LU R210, [R1+0x15c] ;  /* 0x00015c0001d27983 */ /* 0x004ea80000300800 */
[----:B------:R-:W4:Y:S04]  /*236d0*/  LDL.LU R12, [R1+0x160] ;  /* 0x00016000010c7983 */ /* 0x000f280000300800 */
[----:B------:R1:W-:Y:S01]  /*236e0*/  LDGSTS.E [R6+0xc00c], desc[UR10][R8.64], P1 ;  /* 0x0c00c00008067fae */ /* 0x0003e2000892184a */
[----:B------:R-:W-:-:S04]  /*236f0*/  ISETP.GT.AND P1, PT, R5, 0x10, PT ;  /* 0x000000100500780c */ /* 0x000fc80003f24270 */
[----:B-1----:R-:W-:Y:S02]  /*23700*/  SEL R6, RZ, 0x4, !P1 ;  /* 0x00000004ff067807 */ /* 0x002fe40004800000 */
[----:B---3--:R-:W-:-:S04]  /*23710*/  IADD3 R14, P1, R14, R2, RZ ;  /* 0x000000020e0e7210 */ /* 0x008fc80007f3e0ff */
[----:B------:R-:W-:Y:S01]  /*23720*/  IADD3.X R212, R212, R0, RZ, P1, !PT ;  /* 0x00000000d4d47210 */ /* 0x000fe20000ffe4ff */
[----:B------:R-:W-:Y:S01]  /*23730*/  STL [R1+0x150], R14 ;  /* 0x0001500e01007387 */ /* 0x000fe20000100800 */
[----:B------:R-:W-:-:S03]  /*23740*/  MOV R8, R14 ;  /* 0x0000000e00087202 */ /* 0x000fc60000000f00 */
[----:B------:R1:W-:Y:S01]  /*23750*/  STL [R1+0x14c], R212 ;  /* 0x00014cd401007387 */ /* 0x0003e20000100800 */
[----:B------:R-:W-:-:S03]  /*23760*/  IMAD.MOV.U32 R9, RZ, RZ, R212 ;  /* 0x000000ffff097224 */ /* 0x000fc600078e00d4 */
[----:B------:R-:W3:Y:S04]  /*23770*/  LDL.LU R215, [R1+0x164] ;  /* 0x0001640001d77983 */ /* 0x000ee80000300800 */
[----:B------:R-:W3:Y:S04]  /*23780*/  LDL.LU R214, [R1+0x168] ;  /* 0x0001680001d67983 */ /* 0x000ee80000300800 */
[----:B-1----:R-:W3:Y:S04]  /*23790*/  LDL.LU R212, [R1+0x16c] ;  /* 0x00016c0001d47983 */ /* 0x002ee80000300800 */
[----:B------:R-:W3:Y:S01]  /*237a0*/  LDL.LU R14, [R1+0x170] ;  /* 0x00017000010e7983 */ /* 0x000ee20000300800 */
[----:B------:R-:W-:-:S04]  /*237b0*/  SEL R6, R6, RZ, !P0 ;  /* 0x000000ff06067207 */ /* 0x000fc80004000000 */
[----:B------:R-:W-:Y:S02]  /*237c0*/  ISETP.NE.U32.AND P2, PT, R6, RZ, PT ;  /* 0x000000ff0600720c */ /* 0x000fe40003f45070 */
[----:B------:R-:W-:Y:S02]  /*237d0*/  LOP3.LUT R6, R7, 0x40, RZ, 0x3c, !PT ;  /* 0x0000004007067812 */ /* 0x000fe400078e3cff */
[----:B------:R-:W-:-:S03]  /*237e0*/  ISETP.GT.AND P1, PT, R5, 0x11, PT ;  /* 0x000000110500780c */ /* 0x000fc60003f24270 */
[----:B------:R-:W-:-:S06]  /*237f0*/  IMAD.IADD R6, R6, 0x1, R13 ;  /* 0x0000000106067824 */ /* 0x000fcc00078e020d */
[----:B------:R1:W-:Y:S02]  /*23800*/  LDGSTS.E [R6], desc[UR10][R8.64], P2 ;  /* 0x0000000008067fae */ /* 0x0003e4000912184a */
[----:B-1----:R-:W-:-:S04]  /*23810*/  SEL R8, RZ, 0x4, !P1 ;  /* 0x00000004ff087807 */ /* 0x002fc80004800000 */
[----:B------:R-:W-:-:S04]  /*23820*/  SEL R8, R8, RZ, !P0 ;  /* 0x000000ff08087207 */ /* 0x000fc80004000000 */
[----:B------:R-:W-:Y:S02]  /*23830*/  ISETP.NE.U32.AND P1, PT, R8, RZ, PT ;  /* 0x000000ff0800720c */ /* 0x000fe40003f25070 */
[----:B------:R-:W-:-:S04]  /*23840*/  IADD3 R211, P3, R211, R2, RZ ;  /* 0x00000002d3d37210 */ /* 0x000fc80007f7e0ff */
[----:B------:R-:W-:Y:S02]  /*23850*/  IADD3.X R213, R213, R0, RZ, P3, !PT ;  /* 0x00000000d5d57210 */ /* 0x000fe40001ffe4ff */
[----:B----4-:R-:W-:Y:S01]  /*23860*/  IADD3 R12, P4, R12, R2, RZ ;  /* 0x000000020c0c7210 */ /* 0x010fe20007f9e0ff */
[----:B------:R-:W-:Y:S01]  /*23870*/  STL [R1+0x158], R211 ;  /* 0x000158d301007387 */ /* 0x000fe20000100800 */
[----:B------:R-:W-:Y:S01]  /*23880*/  MOV R8, R211 ;  /* 0x000000d300087202 */ /* 0x000fe20000000f00 */
[----:B------:R-:W-:Y:S02]  /*23890*/  IMAD.MOV.U32 R9, RZ, RZ, R213 ;  /* 0x000000ffff097224 */ /* 0x000fe400078e00d5 */
[----:B--2---:R-:W-:Y:S01]  /*238a0*/  IMAD.X R210, R210, 0x1, R0, P4 ;  /* 0x00000001d2d27824 */ /* 0x004fe200020e0600 */
[----:B------:R1:W-:Y:S04]  /*238b0*/  STL [R1+0x154], R213 ;  /* 0x000154d501007387 */ /* 0x0003e80000100800 */
[----:B------:R-:W-:Y:S04]  /*238c0*/  STL [R1+0x160], R12 ;  /* 0x0001600c01007387 */ /* 0x000fe80000100800 */
[----:B------:R2:W-:Y:S04]  /*238d0*/  STL [R1+0x15c], R210 ;  /* 0x00015cd201007387 */ /* 0x0005e80000100800 */
[----:B-1----:R-:W4:Y:S04]  /*238e0*/  LDL.LU R213, [R1+0x174] ;  /* 0x0001740001d57983 */ /* 0x002f280000300800 */
[----:B------:R1:W-:Y:S04]  /*238f0*/  LDGSTS.E [R6+0x4000], desc[UR10][R8.64], P2 ;  /* 0x0400000008067fae */ /* 0x0003e8000912184a */
[----:B------:R-:W4:Y:S01]  /*23900*/  LDL.LU R211, [R1+0x178] ;  /* 0x0001780001d37983 */ /* 0x000f220000300800 */
[----:B-1----:R-:W-:Y:S01]  /*23910*/  IMAD.MOV.U32 R9, RZ, RZ, R210 ;  /* 0x000000ffff097224 */ /* 0x002fe200078e00d2 */
[----:B------:R-:W-:-:S02]  /*23920*/  MOV R8, R12 ;  /* 0x0000000c00087202 */ /* 0x000fc40000000f00 */
[----:B--2---:R-:W2:Y:S04]  /*23930*/  LDL.LU R210, [R1+0x17c] ;  /* 0x00017c0001d27983 */ /* 0x004ea80000300800 */
[----:B------:R-:W2:Y:S01]  /*23940*/  LDL.LU R12, [R1+0x180] ;  /* 0x00018000010c7983 */ /* 0x000ea20000300800 */
[----:B------:R-:W-:-:S03]  /*23950*/  ISETP.GT.AND P2, PT, R5, 0x12, PT ;  /* 0x000000120500780c */ /* 0x000fc60003f44270 */
[----:B------:R1:W-:Y:S01]  /*23960*/  LDGSTS.E [R6+0x4], desc[UR10][R8.64], P1 ;  /* 0x0000400008067fae */ /* 0x0003e2000892184a */
[-C--:B---3--:R-:W-:Y:S02]  /*23970*/  IADD3 R214, P3, R214, R2.reuse, RZ ;  /* 0x00000002d6d67210 */ /* 0x088fe40007f7e0ff */
[----:B-1----:R-:W-:Y:S02]  /*23980*/  SEL R8, RZ, 0x4, !P2 ;  /* 0x00000004ff087807 */ /* 0x002fe40005000000 */
[----:B------:R-:W-:Y:S02]  /*23990*/  IADD3 R14, P4, R14, R2, RZ ;  /* 0x000000020e0e7210 */ /* 0x000fe40007f9e0ff */
[----:B------:R-:W-:Y:S02]  /*239a0*/  IADD3.X R215, R215, R0, RZ, P3, !PT ;  /* 0x00000000d7d77210 */ /* 0x000fe40001ffe4ff */
[----:B------:R-:W-:Y:S01]  /*239b0*/  SEL R8, R8, RZ, !P0 ;  /* 0x000000ff08087207 */ /* 0x000fe20004000000 */
[----:B------:R-:W-:Y:S01]  /*239c0*/  IMAD.X R212, R212, 0x1, R0, P4 ;  /* 0x00000001d4d47824 */ /* 0x000fe200020e0600 */
[----:B------:R-:W-:Y:S01]  /*239d0*/  STL [R1+0x168], R214 ;  /* 0x000168d601007387 */ /* 0x000fe20000100800 */
[----:B------:R-:W-:Y:S01]  /*239e0*/  IMAD.MOV.U32 R9, RZ, RZ, R215 ;  /* 0x000000ffff097224 */ /* 0x000fe200078e00d7 */
[----:B------:R-:W-:-:S02]  /*239f0*/  ISETP.NE.U32.AND P2, PT, R8, RZ, PT ;  /* 0x000000ff0800720c */ /* 0x000fc40003f45070 */
[----:B------:R1:W-:Y:S01]  /*23a00*/  STL [R1+0x164], R215 ;  /* 0x000164d701007387 */ /* 0x0003e20000100800 */
[----:B------:R-:W-:-:S03]  /*23a10*/  MOV R8, R214 ;  /* 0x000000d600087202 */ /* 0x000fc60000000f00 */
[----:B------:R-:W-:Y:S04]  /*23a20*/  STL [R1+0x170], R14 ;  /* 0x0001700e01007387 */ /* 0x000fe80000100800 */
[----:B------:R3:W-:Y:S04]  /*23a30*/  STL [R1+0x16c], R212 ;  /* 0x00016cd401007387 */ /* 0x0007e80000100800 */
[----:B-1----:R-:W2:Y:S04]  /*23a40*/  LDL.LU R215, [R1+0x184] ;  /* 0x0001840001d77983 */ /* 0x002ea80000300800 */
[----:B------:R-:W2:Y:S04]  /*23a50*/  LDL.LU R214, [R1+0x188] ;  /* 0x0001880001d67983 */ /* 0x000ea80000300800 */
[----:B------:R1:W-:Y:S02]  /*23a60*/  LDGSTS.E [R6+0x4004], desc[UR10][R8.64], P1 ;  /* 0x0400400008067fae */ /* 0x0003e4000892184a */
[----:B-1----:R-:W-:Y:S01]  /*23a70*/  IMAD.MOV.U32 R9, RZ, RZ, R212 ;  /* 0x000000ffff097224 */ /* 0x002fe200078e00d4 */
[----:B------:R-:W-:Y:S01]  /*23a80*/  MOV R8, R14 ;  /* 0x0000000e00087202 */ /* 0x000fe20000000f00 */
[----:B---3--:R-:W3:Y:S04]  /*23a90*/  LDL.LU R212, [R1+0x34c] ;  /* 0x00034c0001d47983 */ /* 0x008ee80000300800 */
[----:B------:R-:W3:Y:S01]  /*23aa0*/  LDL.LU R14, [R1+0x350] ;  /* 0x00035000010e7983 */ /* 0x000ee20000300800 */
[----:B------:R-:W-:-:S03]  /*23ab0*/  ISETP.GT.AND P1, PT, R5, 0x13, PT ;  /* 0x000000130500780c */ /* 0x000fc60003f24270 */
[----:B------:R1:W-:Y:S02]  /*23ac0*/  LDGSTS.E [R6+0x8], desc[UR10][R8.64], P2 ;  /* 0x0000800008067fae */ /* 0x0003e4000912184a */
[----:B-1----:R-:W-:-:S04]  /*23ad0*/  SEL R8, RZ, 0x4, !P1 ;  /* 0x00000004ff087807 */ /* 0x002fc80004800000 */
[----:B------:R-:W-:-:S04]  /*23ae0*/  SEL R8, R8, RZ, !P0 ;  /* 0x000000ff08087207 */ /* 0x000fc80004000000 */
[----:B------:R-:W-:Y:S02]  /*23af0*/  ISETP.NE.U32.AND P1, PT, R8, RZ, PT ;  /* 0x000000ff0800720c */ /* 0x000fe40003f25070 */
[----:B----4-:R-:W-:-:S04]  /*23b00*/  IADD3 R211, P3, R211, R2, RZ ;  /* 0x00000002d3d37210 */ /* 0x010fc80007f7e0ff */
[----:B------:R-:W-:Y:S01]  /*23b10*/  IADD3.X R213, R213, R0, RZ, P3, !PT ;  /* 0x00000000d5d57210 */ /* 0x000fe20001ffe4ff */
[----:B------:R-:W-:Y:S01]  /*23b20*/  STL [R1+0x178], R211 ;  /* 0x000178d301007387 */ /* 0x000fe20000100800 */
[----:B------:R-:W-:Y:S02]  /*23b30*/  MOV R8, R211 ;  /* 0x000000d300087202 */ /* 0x000fe40000000f00 */
[----:B--2---:R-:W-:Y:S01]  /*23b40*/  IADD3 R12, P4, R12, R2, RZ ;  /* 0x000000020c0c7210 */ /* 0x004fe20007f9e0ff */
[----:B------:R-:W-:Y:S01]  /*23b50*/  IMAD.MOV.U32 R9, RZ, RZ, R213 ;  /* 0x000000ffff097224 */ /* 0x000fe200078e00d5 */
[----:B------:R1:W-:Y:S03]  /*23b60*/  STL [R1+0x174], R213 ;  /* 0x000174d501007387 */ /* 0x0003e60000100800 */
[----:B------:R-:W-:Y:S01]  /*23b70*/  IMAD.X R210, R210, 0x1, R0, P4 ;  /* 0x00000001d2d27824 */ /* 0x000fe200020e0600 */
        /* <DEDUP_REMOVED lines=8> */
[----:B------:R-:W4:Y:S01]  /*23c00*/  LDL.LU R12, [R1+0x360] ;  /* 0x00036000010c7983 */ /* 0x000f220000300800 */
[----:B------:R-:W-:-:S03]  /*23c10*/  ISETP.GT.AND P2, PT, R5, 0x30, PT ;  /* 0x000000300500780c */ /* 0x000fc60003f44270 */
[----:B------:R1:W-:Y:S01]  /*23c20*/  LDGSTS.E [R6+0xc], desc[UR10][R8.64], P1 ;  /* 0x0000c00008067fae */ /* 0x0003e2000892184a */
[----:B------:R-:W-:Y:S02]  /*23c30*/  IADD3 R214, P3, R214, R2, RZ ;  /* 0x00000002d6d67210 */ /* 0x000fe40007f7e0ff */
[----:B-1----:R-:W-:Y:S02]  /*23c40*/  SEL R8, RZ, 0x4, !P2 ;  /* 0x00000004ff087807 */ /* 0x002fe40005000000 */
[----:B------:R-:W-:Y:S02]  /*23c50*/  IADD3.X R215, R215, R0, RZ, P3, !PT ;  /* 0x00000000d7d77210 */ /* 0x000fe40001ffe4ff */
[----:B------:R-:W-:-:S03]  /*23c60*/  SEL R8, R8, RZ, !P0 ;  /* 0x000000ff08087207 */ /* 0x000fc60004000000 */
[----:B------:R-:W-:Y:S01]  /*23c70*/  IMAD.MOV.U32 R9, RZ, RZ, R215 ;  /* 0x000000ffff097224 */ /* 0x000fe200078e00d7 */
[----:B------:R-:W-:Y:S02]  /*23c80*/  ISETP.NE.U32.AND P2, PT, R8, RZ, PT ;  /* 0x000000ff0800720c */ /* 0x000fe40003f45070 */
[----:B------:R-:W-:Y:S01]  /*23c90*/  MOV R8, R214 ;  /* 0x000000d600087202 */ /* 0x000fe20000000f00 */
[----:B------:R-:W-:Y:S01]  /*23ca0*/  STL [R1+0x188], R214 ;  /* 0x000188d601007387 */ /* 0x000fe20000100800 */
[----:B---3--:R-:W-:-:S03]  /*23cb0*/  IADD3 R14, P4, R14, R2, RZ ;  /* 0x000000020e0e7210 */ /* 0x008fc60007f9e0ff */
[----:B------:R-:W-:Y:S02]  /*23cc0*/  STL [R1+0x184], R215 ;  /* 0x000184d701007387 */ /* 0x000fe40000100800 */
[----:B------:R-:W-:Y:S02]  /*23cd0*/  IMAD.X R212, R212, 0x1, R0, P4 ;  /* 0x00000001d4d47824 */ /* 0x000fe400020e0600 */
[----:B------:R-:W-:Y:S04]  /*23ce0*/  STL [R1+0x350], R14 ;  /* 0x0003500e01007387 */ /* 0x000fe80000100800 */
[----:B------:R1:W-:Y:S04]  /*23cf0*/  LDGSTS.E [R6+0x400c], desc[UR10][R8.64], P1 ;  /* 0x0400c00008067fae */ /* 0x0003e8000892184a */
[----:B------:R3:W-:Y:S01]  /*23d00*/  STL [R1+0x34c], R212 ;  /* 0x00034cd401007387 */ /* 0x0007e20000100800 */
[----:B-1----:R-:W-:Y:S01]  /*23d10*/  IMAD.MOV.U32 R9, RZ, RZ, R212 ;  /* 0x000000ffff097224 */ /* 0x002fe200078e00d4 */
[----:B------:R-:W-:-:S02]  /*23d20*/  MOV R8, R14 ;  /* 0x0000000e00087202 */ /* 0x000fc40000000f00 */
[----:B---3--:R-:W3:Y:S04]  /*23d30*/  LDL.LU R212, [R1+0x364] ;  /* 0x0003640001d47983 */ /* 0x008ee80000300800 */
[----:B------:R-:W3:Y:S04]  /*23d40*/  LDL.LU R14, [R1+0x368] ;  /* 0x00036800010e7983 */ /* 0x000ee80000300800 */
        /* <DEDUP_REMOVED lines=9> */
[----:B----4-:R-:W-:Y:S01]  /*23de0*/  IADD3 R12, P4, R12, R2, RZ ;  /* 0x000000020c0c7210 */ /* 0x010fe20007f9e0ff */
[----:B------:R-:W-:Y:S04]  /*23df0*/  STL [R1+0x358], R211 ;  /* 0x000358d301007387 */ /* 0x000fe80000100800 */
[----:B--2---:R-:W-:Y:S01]  /*23e00*/  IMAD.X R210, R210, 0x1, R0, P4 ;  /* 0x00000001d2d27824 */ /* 0x004fe200020e0600 */
[----:B------:R1:W-:Y:S01]  /*23e10*/  STL [R1+0x354], R213 ;  /* 0x000354d501007387 */ /* 0x0003e20000100800 */
[----:B------:R-:W-:Y:S01]  /*23e20*/  IMAD.MOV.U32 R9, RZ, RZ, R213 ;  /* 0x000000ffff097224 */ /* 0x000fe200078e00d5 */
[----:B------:R-:W-:-:S02]  /*23e30*/  MOV R8, R211 ;  /* 0x000000d300087202 */ /* 0x000fc40000000f00 */
[----:B------:R-:W-:Y:S04]  /*23e40*/  STL [R1+0x360], R12 ;  /* 0x0003600c01007387 */ /* 0x000fe80000100800 */
[----:B------:R2:W-:Y:S04]  /*23e50*/  STL [R1+0x35c], R210 ;  /* 0x00035cd201007387 */ /* 0x0005e80000100800 */
[----:B-1----:R-:W4:Y:S04]  /*23e60*/  LDL.LU R213, [R1+0x374] ;  /* 0x0003740001d57983 */ /* 0x002f280000300800 */
[----:B------:R-:W4:Y:S04]  /*23e70*/  LDL.LU R211, [R1+0x378] ;  /* 0x0003780001d37983 */ /* 0x000f280000300800 */
[----:B------:R1:W-:Y:S01]  /*23e80*/  LDGSTS.E [R6+0xc000], desc[UR10][R8.64], P2 ;  /* 0x0c00000008067fae */ /* 0x0003e2000912184a */
[----:B------:R-:W-:-:S02]  /*23e90*/  ISETP.GT.AND P2, PT, R5, 0x32, PT ;  /* 0x000000320500780c */ /* 0x000fc40003f44270 */
[----:B-1----:R-:W-:Y:S01]  /*23ea0*/  MOV R8, R12 ;  /* 0x0000000c00087202 */ /* 0x002fe20000000f00 */
[----:B------:R-:W-:Y:S02]  /*23eb0*/  IMAD.MOV.U32 R9, RZ, RZ, R210 ;  /* 0x000000ffff097224 */ /* 0x000fe400078e00d2 */
[----:B--2---:R-:W2:Y:S04]  /*23ec0*/  LDL.LU R210, [R1+0x380] ;  /* 0x0003800001d27983 */ /* 0x004ea80000300800 */
[----:B------:R1:W-:Y:S04]  /*23ed0*/  LDGSTS.E [R6+0x8004], desc[UR10][R8.64], P1 ;  /* 0x0800400008067fae */ /* 0x0003e8000892184a */
[----:B------:R-:W2:Y:S01]  /*23ee0*/  LDL.LU R12, [R1+0x388] ;  /* 0x00038800010c7983 */ /* 0x000ea20000300800 */
[----:B-1----:R-:W-:-:S02]  /*23ef0*/  SEL R8, RZ, 0x4, !P2 ;  /* 0x00000004ff087807 */ /* 0x002fc40005000000 */
[----:B---3--:R-:W-:-:S04]  /*23f00*/  IADD3 R14, P3, R14, R2, RZ ;  /* 0x000000020e0e7210 */ /* 0x008fc80007f7e0ff */
[----:B------:R-:W-:Y:S02]  /*23f10*/  IADD3.X R212, R212, R0, RZ, P3, !PT ;  /* 0x00000000d4d47210 */ /* 0x000fe40001ffe4ff */
[----:B------:R-:W-:Y:S01]  /*23f20*/  IADD3 R214, P4, R214, R2, RZ ;  /* 0x00000002d6d67210 */ /* 0x000fe20007f9e0ff */
[----:B------:R-:W-:Y:S01]  /*23f30*/  STL [R1+0x368], R14 ;  /* 0x0003680e01007387 */ /* 0x000fe20000100800 */
[----:B------:R-:W-:-:S03]  /*23f40*/  SEL R8, R8, RZ, !P0 ;  /* 0x000000ff08087207 */ /* 0x000fc60004000000 */
[----:B------:R-:W-:Y:S01]  /*23f50*/  IMAD.X R215, R215, 0x1, R0, P4 ;  /* 0x00000001d7d77824 */ /* 0x000fe200020e0600 */
[----:B------:R1:W-:Y:S01]  /*23f60*/  STL [R1+0x364], R212 ;  /* 0x000364d401007387 */ /* 0x0003e20000100800 */
[----:B------:R-:W-:Y:S01]  /*23f70*/  IMAD.MOV.U32 R9, RZ, RZ, R212 ;  /* 0x000000ffff097224 */ /* 0x000fe200078e00d4 */
[----:B------:R-:W-:Y:S02]  /*23f80*/  ISETP.NE.U32.AND P2, PT, R8, RZ, PT ;  /* 0x000000ff0800720c */ /* 0x000fe40003f45070 */
[----:B------:R-:W-:Y:S01]  /*23f90*/  STL [R1+0x370], R214 ;  /* 0x000370d601007387 */ /* 0x000fe20000100800 */
[----:B------:R-:W-:-:S03]  /*23fa0*/  MOV R8, R14 ;  /* 0x0000000e00087202 */ /* 0x000fc60000000f00 */
[----:B-1----:R-:W3:Y:S04]  /*23fb0*/  LDL.LU R212, [R1+0x37c] ;  /* 0x00037c0001d47983 */ /* 0x002ee80000300800 */
[----:B------:R-:W-:Y:S04]  /*23fc0*/  STL [R1+0x36c], R215 ;  /* 0x00036cd701007387 */ /* 0x000fe80000100800 */
[----:B------:R-:W3:Y:S04]  /*23fd0*/  LDL.LU R14, [R1+0x384] ;  /* 0x00038400010e7983 */ /* 0x000ee80000300800 */
        /* <DEDUP_REMOVED lines=8> */
[----:B----4-:R-:W-:-:S04]  /*24060*/  IADD3 R211, P3, R211, R2, RZ ;  /* 0x00000002d3d37210 */ /* 0x010fc80007f7e0ff */
[----:B------:R-:W-:Y:S01]  /*24070*/  IADD3.X R213, R213, R0, RZ, P3, !PT ;  /* 0x00000000d5d57210 */ /* 0x000fe20001ffe4ff */
[----:B------:R-:W-:Y:S01]  /*24080*/  STL [R1+0x378], R211 ;  /* 0x000378d301007387 */ /* 0x000fe20000100800 */
[----:B------:R-:W-:Y:S02]  /*24090*/  IMAD.MOV.U32 R8, RZ, RZ, R211 ;  /* 0x000000ffff087224 */ /* 0x000fe400078e00d3 */
[----:B------:R-:W-:Y:S01]  /*240a0*/  MOV R9, R213 ;  /* 0x000000d500097202 */ /* 0x000fe20000000f00 */
[----:B------:R1:W-:Y:S04]  /*240b0*/  STL [R1+0x374], R213 ;  /* 0x000374d501007387 */ /* 0x0003e80000100800 */
[----:B------:R4:W-:Y:S04]  /*240c0*/  LDGSTS.E [R6+0xc008], desc[UR10][R8.64], P2 ;  /* 0x0c00800008067fae */ /* 0x0009e8000912184a */
[----:B-1----:R-:W3:Y:S04]  /*240d0*/  LDL.LU R213, [R1+0x18c] ;  /* 0x00018c0001d57983 */ /* 0x002ee80000300800 */
[----:B------:R-:W3:Y:S01]  /*240e0*/  LDL.LU R211, [R1+0x190] ;  /* 0x0001900001d37983 */ /* 0x000ee20000300800 */
[----:B--2---:R-:W-:-:S02]  /*240f0*/  IADD3 R210, P2, R210, R2, RZ ;  /* 0x00000002d2d27210 */ /* 0x004fc40007f5e0ff */
[----:B------:R-:W-:-:S03]  /*24100*/  IADD3 R12, P3, R12, R2, RZ ;  /* 0x000000020c0c7210 */ /* 0x000fc60007f7e0ff */
[----:B------:R-:W-:Y:S01]  /*24110*/  STL [R1+0x380], R210 ;  /* 0x000380d201007387 */ /* 0x000fe20000100800 */
[----:B----4-:R-:W-:Y:S02]  /*24120*/  IMAD.MOV.U32 R8, RZ, RZ, R210 ;  /* 0x000000ffff087224 */ /* 0x010fe400078e00d2 */
[----:B---3--:R-:W-:-:S05]  /*24130*/  IMAD.X R212, R212, 0x1, R0, P2 ;  /* 0x00000001d4d47824 */ /* 0x008fca00010e0600 */
[----:B------:R1:W-:Y:S01]  /*24140*/  STL [R1+0x37c], R212 ;  /* 0x00037cd401007387 */ /* 0x0003e20000100800 */
[----:B------:R-:W-:-:S03]  /*24150*/  IADD3.X R14, R14, R0, RZ, P3, !PT ;  /* 0x000000000e0e7210 */ /* 0x000fc60001ffe4ff */
        /* <DEDUP_REMOVED lines=30> */
[----:B------:R-:W-:-:S04]  /*24340*/  SEL R8, R8, RZ, !P0 ;  /* 0x000000ff08087207 */ /* 0x000fc80004000000 */
[----:B------:R-:W-:Y:S02]  /*24350*/  ISETP.NE.U32.AND P1, PT, R8, RZ, PT ;  /* 0x000000ff0800720c */ /* 0x000fe40003f25070 */
[----:B----4-:R-:W-:-:S05]  /*24360*/  IADD3 R210, P3, R210, R2, RZ ;  /* 0x00000002d2d27210 */ /* 0x010fca0007f7e0ff */
[----:B---3--:R-:W-:Y:S01]  /*24370*/  IMAD.X R212, R212, 0x1, R0, P3 ;  /* 0x00000001d4d47824 */ /* 0x008fe200018e0600 */
[----:B------:R-:W-:Y:S01]  /*24380*/  STL [R1+0x198], R210 ;  /* 0x000198d201007387 */ /* 0x000fe20000100800 */
[----:B------:R-:W-:-:S03]  /*24390*/  IMAD.MOV.U32 R8, RZ, RZ, R210 ;  /* 0x000000ffff087224 */ /* 0x000fc600078e00d2 */
        /* <DEDUP_REMOVED lines=37> */
[----:B-1----:R-:W-:-:S04]  /*245f0*/  SEL R8, RZ, 0x4, !P1 ;  /* 0x00000004ff087807 */ /* 0x002fc80004800000 */
[----:B------:R-:W-:Y:S02]  /*24600*/  SEL R8, R8, RZ, !P0 ;  /* 0x000000ff08087207 */ /* 0x000fe40004000000 */
[----:B----4-:R-:W-:-:S05]  /*24610*/  IADD3 R210, P3, R210, R2, RZ ;  /* 0x00000002d2d27210 */ /* 0x010fca0007f7e0ff */
        /* <DEDUP_REMOVED lines=47> */
[----:B------:R1:W-:Y:S02]  /*24910*/  STL [R1+0x398], R210 ;  /* 0x000398d201007387 */ /* 0x0003e40000100800 */
[----:B------:R-:W-:Y:S02]  /*24920*/  MOV R9, R212 ;  /* 0x000000d400097202 */ /* 0x000fe40000000f00 */
[----:B------:R-:W-:Y:S04]  /*24930*/  STL [R1+0x394], R212 ;  /* 0x000394d401007387 */ /* 0x000fe80000100800 */
        /* <DEDUP_REMOVED lines=33> */
[----:B-1----:R-:W-:-:S04]  /*24b50*/  SEL R8, RZ, 0x4, !P1 ;  /* 0x00000004ff087807 */ /* 0x002fc80004800000 */
[----:B------:R-:W-:Y:S02]  /*24b60*/  SEL R8, R8, RZ, !P0 ;  /* 0x000000ff08087207 */ /* 0x000fe40004000000 */
[----:B--2---:R-:W-:-:S05]  /*24b70*/  IADD3 R14, P3, R14, R2, RZ ;  /* 0x000000020e0e7210 */ /* 0x004fca0007f7e0ff */
        /* <DEDUP_REMOVED lines=20> */
[----:B------:R-:W3:Y:S04]  /*24cc0*/  LDL.LU R214, [R1+0x1d4] ;  /* 0x0001d40001d67983 */ /* 0x000ee80000300800 */
[----:B-1----:R-:W3:Y:S01]  /*24cd0*/  LDL.LU R213, [R1+0x1d8] ;  /* 0x0001d80001d57983 */ /* 0x002ee20000300800 */
        /* <DEDUP_REMOVED lines=44> */
[----:B------:R1:W-:Y:S02]  /*24fa0*/  LDGSTS.E [R6+0x4], desc[UR10][R8.64], P1 ;  /* 0x0000400008067fae */ /* 0x0003e4000892184a */
[----:B-1----:R-:W-:Y:S02]  /*24fb0*/  SEL R8, RZ, 0x4, !P2 ;  /* 0x00000004ff087807 */ /* 0x002fe40005000000 */
[----:B---3--:R-:W-:Y:S02]  /*24fc0*/  IADD3 R212, P3, R212, R2, RZ ;  /* 0x00000002d4d47210 */ /* 0x008fe40007f7e0ff */
[----:B------:R-:W-:Y:S02]  /*24fd0*/  SEL R8, R8, RZ, !P0 ;  /* 0x000000ff08087207 */ /* 0x000fe40004000000 */
[----:B------:R-:W-:Y:S02]  /*24fe0*/  IADD3.X R215, R215, R0, RZ, P3, !PT ;  /* 0x00000000d7d77210 */ /* 0x000fe40001ffe4ff */
[----:B------:R-:W-:Y:S01]  /*24ff0*/  IADD3 R14, P4, R14, R2, RZ ;  /* 0x000000020e0e7210 */ /* 0x000fe20007f9e0ff */
[----:B------:R-:W-:Y:S01]  /*25000*/  STL [R1+0x1e8], R212 ;  /* 0x0001e8d401007387 */ /* 0x000fe20000100800 */
[----:B------:R-:W-:-:S03]  /*25010*/  ISETP.NE.U32.AND P2, PT, R8, RZ, PT ;  /* 0x000000ff0800720c */ /* 0x000fc60003f45070 */
[----:B------:R-:W-:Y:S01]  /*25020*/  IMAD.X R210, R210, 0x1, R0, P4 ;  /* 0x00000001d2d27824 */ /* 0x000fe200020e0600 */
        /* <DEDUP_REMOVED lines=35> */
[----:B------:R1:W-:Y:S02]  /*25260*/  LDGSTS.E [R6+0xc], desc[UR10][R8.64], P1 ;  /* 0x0000c00008067fae */ /* 0x0003e4000892184a */
[----:B-1----:R-:W-:Y:S02]  /*25270*/  SEL R8, RZ, 0x4, !P2 ;  /* 0x00000004ff087807 */ /* 0x002fe40005000000 */
[----:B------:R-:W-:Y:S02]  /*25280*/  IADD3 R212, P3, R212, R2, RZ ;  /* 0x00000002d4d47210 */ /* 0x000fe40007f7e0ff */
[----:B------:R-:W-:Y:S02]  /*25290*/  SEL R8, R8, RZ, !P0 ;  /* 0x000000ff08087207 */ /* 0x000fe40004000000 */
[----:B------:R-:W-:Y:S02]  /*252a0*/  IADD3.X R215, R215, R0, RZ, P3, !PT ;  /* 0x00000000d7d77210 */ /* 0x000fe40001ffe4ff */
[----:B------:R-:W-:-:S02]  /*252b0*/  ISETP.NE.U32.AND P2, PT, R8, RZ, PT ;  /* 0x000000ff0800720c */ /* 0x000fc40003f45070 */
[----:B------:R-:W-:Y:S01]  /*252c0*/  MOV R8, R212 ;  /* 0x000000d400087202 */ /* 0x000fe20000000f00 */
[----:B------:R-:W-:Y:S01]  /*252d0*/  IMAD.MOV.U32 R9, RZ, RZ, R215 ;  /* 0x000000ffff097224 */ /* 0x000fe200078e00d7 */
[----:B------:R1:W-:Y:S01]  /*252e0*/  STL [R1+0x208], R212 ;  /* 0x000208d401007387 */ /* 0x0003e20000100800 */
[----:B---3--:R-:W-:-:S03]  /*252f0*/  IADD3 R14, P4, R14, R2, RZ ;  /* 0x000000020e0e7210 */ /* 0x008fc60007f9e0ff */
[----:B------:R-:W-:Y:S02]  /*25300*/  STL [R1+0x204], R215 ;  /* 0x000204d701007387 */ /* 0x000fe40000100800 */
[----:B------:R-:W-:Y:S02]  /*25310*/  IMAD.X R210, R210, 0x1, R0, P4 ;  /* 0x00000001d2d27824 */ /* 0x000fe400020e0600 */
[----:B------:R-:W-:Y:S04]  /*25320*/  STL [R1+0x3d0], R14 ;  /* 0x0003d00e01007387 */ /* 0x000fe80000100800 */
[----:B------:R3:W-:Y:S04]  /*25330*/  LDGSTS.E [R6+0x400c], desc[UR10][R8.64], P1 ;  /* 0x0400c00008067fae */ /* 0x0007e8000892184a */
[----:B------:R3:W-:Y:S04]  /*25340*/  STL [R1+0x3cc], R210 ;  /* 0x0003ccd201007387 */ /* 0x0007e80000100800 */
[----:B-1----:R-:W2:Y:S01]  /*25350*/  LDL.LU R212, [R1+0x3e4] ;  /* 0x0003e40001d47983 */ /* 0x002ea20000300800 */
[----:B---3--:R-:W-:Y:S01]  /*25360*/  IMAD.MOV.U32 R9, RZ, RZ, R210 ;  /* 0x000000ffff097224 */ /* 0x008fe200078e00d2 */
[----:B------:R-:W-:-:S02]  /*25370*/  MOV R8, R14 ;  /* 0x0000000e00087202 */ /* 0x000fc40000000f00 */
        /* <DEDUP_REMOVED lines=40> */
[----:B------:R1:W-:Y:S04]  /*25600*/  STL [R1+0x3ec], R14 ;  /* 0x0003ec0e01007387 */ /* 0x0003e80000100800 */
[----:B------:R-:W3:Y:S04]  /*25610*/  LDL.LU R210, [R1+0x404] ;  /* 0x0004040001d27983 */ /* 0x000ee80000300800 */
[----:B------:R1:W-:Y:S01]  /*25620*/  LDGSTS.E [R6+0xc004], desc[UR10][R8.64], P1 ;  /* 0x0c00400008067fae */ /* 0x0003e2000892184a */
[----:B------:R-:W-:-:S02]  /*25630*/  ISETP.GT.AND P1, PT, R5, 0x3b, PT ;  /* 0x0000003b0500780c */ /* 0x000fc40003f24270 */
[----:B-1----:R-:W-:Y:S01]  /*25640*/  MOV R8, R215 ;  /* 0x000000d700087202 */ /* 0x002fe20000000f00 */
[----:B------:R-:W-:Y:S02]  /*25650*/  IMAD.MOV.U32 R9, RZ, RZ, R14 ;  /* 0x000000ffff097224 */ /* 0x000fe400078e000e */
[----:B------:R-:W3:Y:S04]  /*25660*/  LDL.LU R14, [R1+0x7a0] ;  /* 0x0007a000010e7983 */ /* 0x000ee80000300800 */
        /* <DEDUP_REMOVED lines=35> */
[----:B------:R-:W-:-:S05]  /*258a0*/  LOP3.LUT R6, R7, 0x70, RZ, 0x3c, !PT ;  /* 0x0000007007067812 */ /* 0x000fca00078e3cff */
[----:B------:R-:W-:Y:S01]  /*258b0*/  IMAD.IADD R6, R6, 0x1, R13 ;  /* 0x0000000106067824 */ /* 0x000fe200078e020d */
[----:B------:R-:W-:-:S04]  /*258c0*/  IADD3 R213, P1, R213, R2, RZ ;  /* 0x00000002d5d57210 */ /* 0x000fc80007f3e0ff */
[----:B------:R-:W-:Y:S01]  /*258d0*/  IADD3.X R214, R214, R0, RZ, P1, !PT ;  /* 0x00000000d6d67210 */ /* 0x000fe20000ffe4ff */
[----:B------:R-:W-:Y:S03]  /*258e0*/  STL [R1+0x210], R213 ;  /* 0x000210d501007387 */ /* 0x000fe60000100800 */
[----:B------:R-:W-:Y:S01]  /*258f0*/  MOV R9, R214 ;  /* 0x000000d600097202 */ /* 0x000fe20000000f00 */
[----:B------:R1:W-:Y:S04]  /*25900*/  STL [R1+0x20c], R214 ;  /* 0x00020cd601007387 */ /* 0x0003e80000100800 */
[----:B------:R-:W2:Y:S01]  /*25910*/  LDL.LU R215, [R1+0x224] ;  /* 0x0002240001d77983 */ /* 0x000ea20000300800 */
[----:B------:R-:W-:-:S03]  /*25920*/  IMAD.MOV.U32 R8, RZ, RZ, R213 ;  /* 0x000000ffff087224 */ /* 0x000fc600078e00d5 */
[----:B-1----:R-:W2:Y:S04]  /*25930*/  LDL.LU R214, [R1+0x228] ;  /* 0x0002280001d67983 */ /* 0x002ea80000300800 */
[----:B------:R-:W2:Y:S04]  /*25940*/  LDL.LU R213, [R1+0x22c] ;  /* 0x00022c0001d57983 */ /* 0x000ea80000300800 */
        /* <DEDUP_REMOVED lines=31> */
[----:B------:R-:W-:-:S03]  /*25b40*/  IMAD.MOV.U32 R8, RZ, RZ, R214 ;  /* 0x000000ffff087224 */ /* 0x000fc600078e00d6 */
[----:B------:R-:W-:Y:S02]  /*25b50*/  MOV R9, R215 ;  /* 0x000000d700097202 */ /* 0x000fe40000000f00 */
[----:B------:R-:W-:Y:S01]  /*25b60*/  IADD3.X R213, R213, R0, RZ, P4, !PT ;  /* 0x00000000d5d57210 */ /* 0x000fe200027fe4ff */
[----:B------:R-:W-:Y:S04]  /*25b70*/  STL [R1+0x228], R214 ;  /* 0x000228d601007387 */ /* 0x000fe80000100800 */
[----:B------:R-:W-:Y:S04]  /*25b80*/  STL [R1+0x224], R215 ;  /* 0x000224d701007387 */ /* 0x000fe80000100800 */
[----:B------:R-:W-:Y:S04]  /*25b90*/  STL [R1+0x230], R13 ;  /* 0x0002300d01007387 */ /* 0x000fe80000100800 */
[----:B------:R1:W-:Y:S04]  /*25ba0*/  LDGSTS.E [R6+0x4004], desc[UR10][R8.64], P1 ;  /* 0x0400400008067fae */ /* 0x0003e8000892184a */
[----:B------:R1:W-:Y:S02]  /*25bb0*/  STL [R1+0x22c], R213 ;  /* 0x00022cd501007387 */ /* 0x0003e40000100800 */
[----:B-1----:R-:W-:Y:S01]  /*25bc0*/  MOV R9, R213 ;  /* 0x000000d500097202 */ /* 0x002fe20000000f00 */
[----:B------:R-:W-:Y:S01]  /*25bd0*/  IMAD.MOV.U32 R8, RZ, RZ, R13 ;  /* 0x000000ffff087224 */ /* 0x000fe200078e000d */
[----:B------:R-:W2:Y:S04]  /*25be0*/  LDL.LU R213, [R1+0x244] ;  /* 0x0002440001d57983 */ /* 0x000ea80000300800 */
[----:B------:R-:W2:Y:S04]  /*25bf0*/  LDL.LU R13, [R1+0x248] ;  /* 0x00024800010d7983 */ /* 0x000ea80000300800 */
        /* <DEDUP_REMOVED lines=19> */
[----:B------:R1:W-:Y:S01]  /*25d30*/  LDGSTS.E [R6+0x4008], desc[UR10][R8.64], P2 ;  /* 0x0400800008067fae */ /* 0x0003e2000912184a */
[----:B------:R-:W-:Y:S01]  /*25d40*/  ISETP.GT.AND P2, PT, R5, 0x3c, PT ;  /* 0x0000003c0500780c */ /* 0x000fe20003f44270 */
[----:B-1----:R-:W-:Y:S01]  /*25d50*/  IMAD.MOV.U32 R8, RZ, RZ, R12 ;  /* 0x000000ffff087224 */ /* 0x002fe200078e000c */
[----:B------:R-:W-:-:S02]  /*25d60*/  MOV R9, R210 ;  /* 0x000000d200097202 */ /* 0x000fc40000000f00 */
[----:B--2---:R-:W2:Y:S04]  /*25d70*/  LDL.LU R210, [R1+0x420] ;  /* 0x0004200001d27983 */ /* 0x004ea80000300800 */
[----:B------:R-:W2:Y:S04]  /*25d80*/  LDL.LU R12, [R1+0x428] ;  /* 0x00042800010c7983 */ /* 0x000ea80000300800 */
        /* <DEDUP_REMOVED lines=8> */
[----:B------:R-:W-:Y:S01]  /*25e10*/  MOV R9, R213 ;  /* 0x000000d500097202 */ /* 0x000fe20000000f00 */
[----:B------:R1:W-:Y:S04]  /*25e20*/  STL [R1+0x244], R213 ;  /* 0x000244d501007387 */ /* 0x0003e80000100800 */
[----:B------:R-:W-:Y:S04]  /*25e30*/  STL [R1+0x410], R214 ;  /* 0x000410d601007387 */ /* 0x000fe80000100800 */
[----:B-1----:R-:W2:Y:S01]  /*25e40*/  LDL.LU R213, [R1+0x41c] ;  /* 0x00041c0001d57983 */ /* 0x002ea20000300800 */
[----:B------:R-:W-:Y:S01]  /*25e50*/  IMAD.MOV.U32 R8, RZ, RZ, R13 ;  /* 0x000000ffff087224 */ /* 0x000fe200078e000d */
[----:B------:R-:W-:-:S04]  /*25e60*/  IADD3.X R215, R215, R0, RZ, P4, !PT ;  /* 0x00000000d7d77210 */ /* 0x000fc800027fe4ff */
[----:B------:R1:W-:Y:S01]  /*25e70*/  LDGSTS.E [R6+0x400c], desc[UR10][R8.64], P1 ;  /* 0x0400c00008067fae */ /* 0x0003e2000892184a */
[----:B------:R-:W-:-:S03]  /*25e80*/  ISETP.GT.AND P1, PT, R5, 0x3d, PT ;  /* 0x0000003d0500780c */ /* 0x000fc60003f24270 */
[----:B------:R-:W-:Y:S04]  /*25e90*/  STL [R1+0x40c], R215 ;  /* 0x00040cd701007387 */ /* 0x000fe80000100800 */
[----:B------:R-:W2:Y:S01]  /*25ea0*/  LDL.LU R13, [R1+0x424] ;  /* 0x00042400010d7983 */ /* 0x000ea20000300800 */
[----:B-1----:R-:W-:Y:S01]  /*25eb0*/  IMAD.MOV.U32 R8, RZ, RZ, R214 ;  /* 0x000000ffff087224 */ /* 0x002fe200078e00d6 */
[----:B------:R-:W-:-:S05]  /*25ec0*/  MOV R9, R215 ;  /* 0x000000d700097202 */ /* 0x000fca0000000f00 */
[----:B------:R1:W-:Y:S02]  /*25ed0*/  LDGSTS.E [R6+0x8000], desc[UR10][R8.64], P2 ;  /* 0x0800000008067fae */ /* 0x0003e4000912184a */
[----:B-1----:R-:W-:Y:S02]  /*25ee0*/  SEL R8, RZ, 0x4, !P1 ;  /* 0x00000004ff087807 */ /* 0x002fe40004800000 */
[----:B----4-:R-:W-:Y:S02]  /*25ef0*/  IADD3 R211, P3, R211, R2, RZ ;  /* 0x00000002d3d37210 */ /* 0x010fe40007f7e0ff */
        /* <DEDUP_REMOVED lines=8> */
[----:B-1----:R-:W4:Y:S04]  /*25f80*/  LDL.LU R212, [R1+0x42c] ;  /* 0x00042c0001d47983 */ /* 0x002f280000300800 */
[----:B------:R-:W4:Y:S01]  /*25f90*/  LDL.LU R211, [R1+0x430] ;  /* 0x0004300001d37983 */ /* 0x000f220000300800 */
[-C--:B--2---:R-:W-:Y:S02]  /*25fa0*/  IADD3 R210, P2, R210, R2.reuse, RZ ;  /* 0x00000002d2d27210 */ /* 0x084fe40007f5e0ff */
[----:B------:R-:W-:-:S02]  /*25fb0*/  IADD3 R12, P3, R12, R2, RZ ;  /* 0x000000020c0c7210 */ /* 0x000fc40007f7e0ff */
[----:B---3--:R-:W-:Y:S01]  /*25fc0*/  MOV R8, R210 ;  /* 0x000000d200087202 */ /* 0x008fe20000000f00 */
[----:B------:R-:W-:Y:S01]  /*25fd0*/  STL [R1+0x420], R210 ;  /* 0x000420d201007387 */ /* 0x000fe20000100800 */
[----:B------:R-:W-:-:S05]  /*25fe0*/  IADD3.X R213, R213, R0, RZ, P2, !PT ;  /* 0x00000000d5d57210 */ /* 0x000fca00017fe4ff */
[----:B------:R-:W-:Y:S01]  /*25ff0*/  IMAD.MOV.U32 R9, RZ, RZ, R213 ;  /* 0x000000ffff097224 */ /* 0x000fe200078e00d5 */
[----:B------:R-:W-:Y:S04]  /*26000*/  STL [R1+0x41c], R213 ;  /* 0x00041cd501007387 */ /* 0x000fe80000100800 */
[----:B------:R1:W-:Y:S04]  /*26010*/  LDGSTS.E [R6+0x8004], desc[UR10][R8.64], P1 ;  /* 0x0800400008067fae */ /* 0x0003e8000892184a */
[----:B------:R2:W-:Y:S01]  /*26020*/  STL [R1+0x428], R12 ;  /* 0x0004280c01007387 */ /* 0x0005e20000100800 */
[----:B-1----:R-:W-:-:S02]  /*26030*/  MOV R8, R12 ;  /* 0x0000000c00087202 */ /* 0x002fc40000000f00 */
[----:B--2---:R-:W1:Y:S01]  /*26040*/  S2R R12, SR_TID.X ;  /* 0x00000000000c7919 */ /* 0x004e620000002100 */
[----:B------:R-:W-:-:S04]  /*26050*/  IMAD.X R13, R13, 0x1, R0, P3 ;  /* 0x000000010d0d7824 */ /* 0x000fc800018e0600 */
[----:B------:R-:W-:Y:S01]  /*26060*/  IMAD.MOV.U32 R9, RZ, RZ, R13 ;  /* 0x000000ffff097224 */ /* 0x000fe200078e000d */
[----:B------:R2:W-:Y:S04]  /*26070*/  STL [R1+0x424], R13 ;  /* 0x0004240d01007387 */ /* 0x0005e80000100800 */
[----:B------:R-:W3:Y:S04]  /*26080*/  LDL.LU R210, [R1+0x434] ;  /* 0x0004340001d27983 */ /* 0x000ee80000300800 */
[----:B------:R1:W-:Y:S01]  /*26090*/  LDGSTS.E [R6+0xc004], desc[UR10][R8.64], P1 ;  /* 0x0c00400008067fae */ /* 0x0003e2000892184a */
[----:B------:R-:W-:-:S03]  /*260a0*/  ISETP.GT.AND P1, PT, R5, 0x3e, PT ;  /* 0x0000003e0500780c */ /* 0x000fc60003f24270 */
[----:B--2---:R-:W2:Y:S04]  /*260b0*/  LDL.LU R13, [R1+0x438] ;  /* 0x00043800010d7983 */ /* 0x004ea80000300800 */
[----:B------:R-:W3:Y:S01]  /*260c0*/  LDL.LU R213, [R1+0x440] ;  /* 0x0004400001d57983 */ /* 0x000ee20000300800 */
[----:B-1----:R-:W-:-:S04]  /*260d0*/  SEL R8, RZ, 0x4, !P1 ;  /* 0x00000004ff087807 */ /* 0x002fc80004800000 */
[----:B------:R-:W-:-:S04]  /*260e0*/  SEL R8, R8, RZ, !P0 ;  /* 0x000000ff08087207 */ /* 0x000fc80004000000 */
[----:B------:R-:W-:Y:S02]  /*260f0*/  ISETP.NE.U32.AND P3, PT, R8, RZ, PT ;  /* 0x000000ff0800720c */ /* 0x000fe40003f65070 */
[----:B------:R-:W-:Y:S02]  /*26100*/  LOP3.LUT R8, R12, 0x3f, RZ, 0xc0, !PT ;  /* 0x0000003f0c087812 */ /* 0x000fe400078ec0ff */
[----:B----4-:R-:W-:-:S04]  /*26110*/  IADD3 R211, P1, R211, R2, RZ ;  /* 0x00000002d3d37210 */ /* 0x010fc80007f3e0ff */
[----:B------:R-:W-:Y:S01]  /*26120*/  IADD3.X R212, R212, R0, RZ, P1, !PT ;  /* 0x00000000d4d47210 */ /* 0x000fe20000ffe4ff */
[----:B------:R1:W-:Y:S04]  /*26130*/  STL [R1+0x430], R211 ;  /* 0x000430d301007387 */ /* 0x0003e80000100800 */
[----:B------:R-:W-:Y:S04]  /*26140*/  STL [R1+0x42c], R212 ;  /* 0x00042cd401007387 */ /* 0x000fe80000100800 */
[----:B------:R-:W4:Y:S01]  /*26150*/  LDL.LU R12, [R1+0x448] ;  /* 0x00044800010c7983 */ /* 0x000f220000300800 */
[----:B------:R-:W-:-:S03]  /*26160*/  ISETP.GE.AND P1, PT, R8, R5, PT ;  /* 0x000000050800720c */ /* 0x000fc60003f26270 */
[----:B------:R-:W4:Y:S01]  /*26170*/  LDL.LU R214, [R1+0x43c] ;  /* 0x00043c0001d67983 */ /* 0x000f220000300800 */
[----:B------:R-:W-:-:S03]  /*26180*/  IMAD.MOV.U32 R8, RZ, RZ, R211 ;  /* 0x000000ffff087224 */ /* 0x000fc600078e00d3 */
[----:B-1----:R-:W4:Y:S01]  /*26190*/  LDL.LU R211, [R1+0x444] ;  /* 0x0004440001d37983 */ /* 0x002f220000300800 */
[----:B------:R-:W-:Y:S02]  /*261a0*/  MOV R9, R212 ;  /* 0x000000d400097202 */ /* 0x000fe40000000f00 */
[----:B------:R-:W-:-:S03]  /*261b0*/  ISETP.GT.AND P2, PT, R5, 0x3f, PT ;  /* 0x0000003f0500780c */ /* 0x000fc60003f44270 */
[----:B------:R1:W-:Y:S01]  /*261c0*/  LDGSTS.E [R6+0x8008], desc[UR10][R8.64], P3 ;  /* 0x0800800008067fae */ /* 0x0003e2000992184a */
[----:B------:R-:W-:-:S04]  /*261d0*/  SEL R5, RZ, 0x4, !P2 ;  /* 0x00000004ff057807 */ /* 0x000fc80005000000 */
[----:B------:R-:W-:-:S04]  /*261e0*/  SEL R5, R5, RZ, !P0 ;  /* 0x000000ff05057207 */ /* 0x000fc80004000000 */
[----:B------:R-:W-:Y:S02]  /*261f0*/  ISETP.NE.U32.AND P2, PT, R5, RZ, PT ;  /* 0x000000ff0500720c */ /* 0x000fe40003f45070 */
[----:B--2---:R-:W-:-:S05]  /*26200*/  IADD3 R13, P4, R13, R2, RZ ;  /* 0x000000020d0d7210 */ /* 0x004fca0007f9e0ff */
[----:B---3--:R-:W-:Y:S01]  /*26210*/  IMAD.X R210, R210, 0x1, R0, P4 ;  /* 0x00000001d2d27824 */ /* 0x008fe200020e0600 */
[----:B-1----:R-:W-:-:S03]  /*26220*/  MOV R8, R13 ;  /* 0x0000000d00087202 */ /* 0x002fc60000000f00 */
[----:B------:R-:W-:Y:S01]  /*26230*/  IMAD.MOV.U32 R9, RZ, RZ, R210 ;  /* 0x000000ffff097224 */ /* 0x000fe200078e00d2 */
[----:B------:R-:W-:Y:S04]  /*26240*/  STL [R1+0x438], R13 ;  /* 0x0004380d01007387 */ /* 0x000fe80000100800 */
[----:B------:R1:W-:Y:S01]  /*26250*/  LDGSTS.E [R6+0xc008], desc[UR10][R8.64], P3 ;  /* 0x0c00800008067fae */ /* 0x0003e2000992184a */
[----:B------:R-:W-:-:S03]  /*26260*/  IADD3 R213, P3, R213, R2, RZ ;  /* 0x00000002d5d57210 */ /* 0x000fc60007f7e0ff */
[----:B------:R2:W-:Y:S04]  /*26270*/  STL [R1+0x434], R210 ;  /* 0x000434d201007387 */ /* 0x0005e80000100800 */
[----:B--2---:R-:W2:Y:S04]  /*26280*/  LDL.LU R210, [R1+0x44c] ;  /* 0x00044c0001d27983 */ /* 0x004ea80000300800 */
[----:B------:R-:W3:Y:S04]  /*26290*/  LDL.LU R13, [R1+0x450] ;  /* 0x00045000010d7983 */ /* 0x000ee80000300800 */
[----:B------:R-:W2:Y:S01]  /*262a0*/  LDL.LU R215, [R1+0x46c] ;  /* 0x00046c0001d77983 */ /* 0x000ea20000300800 */
[----:B----4-:R-:W-:-:S03]  /*262b0*/  IADD3 R12, P4, R12, R2, RZ ;  /* 0x000000020c0c7210 */ /* 0x010fc60007f9e0ff */
[----:B------:R-:W4:Y:S01]  /*262c0*/  LDL.LU R212, [R1+0x470] ;  /* 0x0004700001d47983 */ /* 0x000f220000300800 */
[----:B------:R-:W-:Y:S02]  /*262d0*/  IADD3.X R214, R214, R0, RZ, P3, !PT ;  /* 0x00000000d6d67210 */ /* 0x000fe40001ffe4ff */
[----:B-1----:R-:W-:Y:S01]  /*262e0*/  MOV R8, R213 ;  /* 0x000000d500087202 */ /* 0x002fe20000000f00 */
[----:B------:R-:W-:Y:S02]  /*262f0*/  IMAD.X R211, R211, 0x1, R0, P4 ;  /* 0x00000001d3d37824 */ /* 0x000fe400020e0600 */
[----:B------:R-:W-:Y:S01]  /*26300*/  IMAD.MOV.U32 R9, RZ, RZ, R214 ;  /* 0x000000ffff097224 */ /* 0x000fe200078e00d6 */
[----:B------:R1:W-:Y:S04]  /*26310*/  STL [R1+0x440], R213 ;  /* 0x000440d501007387 */ /* 0x0003e80000100800 */
[----:B------:R-:W-:Y:S04]  /*26320*/  STL [R1+0x43c], R214 ;  /* 0x00043cd601007387 */ /* 0x000fe80000100800 */
[----:B------:R1:W-:Y:S04]  /*26330*/  STL [R1+0x448], R12 ;  /* 0x0004480c01007387 */ /* 0x0003e80000100800 */
[----:B------:R1:W-:Y:S04]  /*26340*/  LDGSTS.E [R6+0x800c], desc[UR10][R8.64], P2 ;  /* 0x0800c00008067fae */ /* 0x0003e8000912184a */
[----:B------:R1:W-:Y:S04]  /*26350*/  STL [R1+0x444], R211 ;  /* 0x000444d301007387 */ /* 0x0003e80000100800 */
[----:B-1----:R-:W4:Y:S01]  /*26360*/  LDL.LU R213, [R1+0x48c] ;  /* 0x00048c0001d57983 */ /* 0x002f220000300800 */
[----:B------:R-:W-:-:S03]  /*26370*/  MOV R8, R12 ;  /* 0x0000000c00087202 */ /* 0x000fc60000000f00 */
[----:B------:R-:W4:Y:S01]  /*26380*/  LDL.LU R12, [R1+0x490] ;  /* 0x00049000010c7983 */ /* 0x000f220000300800 */
[----:B------:R-:W-:-:S03]  /*26390*/  IMAD.MOV.U32 R9, RZ, RZ, R211 ;  /* 0x000000ffff097224 */ /* 0x000fc600078e00d3 */
[----:B------:R-:W4:Y:S04]  /*263a0*/  LDL.LU R214, [R1+0x4ac] ;  /* 0x0004ac0001d67983 */ /* 0x000f280000300800 */
[----:B------:R-:W4:Y:S01]  /*263b0*/  LDL.LU R211, [R1+0x4b0] ;  /* 0x0004b00001d37983 */ /* 0x000f220000300800 */
[----:B------:R-:W-:-:S03]  /*263c0*/  SEL R5, RZ, 0x4, P1 ;  /* 0x00000004ff057807 */ /* 0x000fc60000800000 */
[----:B------:R1:W-:Y:S01]  /*263d0*/  LDGSTS.E [R6+0xc00c], desc[UR10][R8.64], P2 ;  /* 0x0c00c00008067fae */ /* 0x0003e2000912184a */
[----:B------:R-:W-:-:S03]  /*263e0*/  SEL R5, R5, RZ, !P0 ;  /* 0x000000ff05057207 */ /* 0x000fc60004000000 */
[----:B------:R-:W0:Y:S01]  /*263f0*/  LDGDEPBAR ;  /* 0x00000000000079af */ /* 0x000e220000000000 */
[----:B------:R-:W-:Y:S02]  /*26400*/  ISETP.NE.U32.AND P0, PT, R5, RZ, PT ;  /* 0x000000ff0500720c */ /* 0x000fe40003f05070 */
[----:B-1----:R-:W-:-:S04]  /*26410*/  LEA R6, R10, UR8, 0xf ;  /* 0x000000080a067c11 */ /* 0x002fc8000f8e78ff */
[----:B------:R-:W-:Y:S02]  /*26420*/  IADD3 R5, R14, 0x100000, R6 ;  /* 0x001000000e057810 */ /* 0x000fe40007ffe006 */
[----:B---3--:R-:W-:-:S04]  /*26430*/  IADD3 R13, P1, R13, R4, RZ ;  /* 0x000000040d0d7210 */ /* 0x008fc80007f3e0ff */
[----:B--2---:R-:W-:Y:S02]  /*26440*/  IADD3.X R210, R210, R3, RZ, P1, !PT ;  /* 0x00000003d2d27210 */ /* 0x004fe40000ffe4ff */
[----:B----4-:R-:W-:Y:S01]  /*26450*/  IADD3 R212, P2, R212, R4, RZ ;  /* 0x00000004d4d47210 */ /* 0x010fe20007f5e0ff */
[----:B------:R1:W-:Y:S01]  /*26460*/  STL [R1+0x450], R13 ;  /* 0x0004500d01007387 */ /* 0x0003e20000100800 */
[----:B------:R-:W-:-:S03]  /*26470*/  MOV R8, R13 ;  /* 0x0000000d00087202 */ /* 0x000fc60000000f00 */
[----:B------:R-:W-:Y:S01]  /*26480*/  IMAD.X R215, R215, 0x1, R3, P2 ;  /* 0x00000001d7d77824 */ /* 0x000fe200010e0603 */
[----:B------:R-:W-:Y:S01]  /*26490*/  STL [R1+0x470], R212 ;  /* 0x000470d401007387 */ /* 0x000fe20000100800 */
[----:B------:R-:W-:-:S03]  /*264a0*/  IMAD.MOV.U32 R9, RZ, RZ, R210 ;  /* 0x000000ffff097224 */ /* 0x000fc600078e00d2 */
[----:B------:R2:W-:Y:S04]  /*264b0*/  STL [R1+0x44c], R210 ;  /* 0x00044cd201007387 */ /* 0x0005e80000100800 */
[----:B------:R3:W-:Y:S04]  /*264c0*/  STL [R1+0x46c], R215 ;  /* 0x00046cd701007387 */ /* 0x0007e80000100800 */
[----:B-1----:R-:W4:Y:S04]  /*264d0*/  LDL.LU R13, [R1+0x4d0] ;  /* 0x0004d000010d7983 */ /* 0x002f280000300800 */
[----:B------:R1:W-:Y:S04]  /*264e0*/  LDGSTS.E [R5+-0x80000], desc[UR10][R8.64], P0 ;  /* 0x8000000008057fae */ /* 0x0003e8000812184a */
[----:B--2---:R-:W2:Y:S01]  /*264f0*/  LDL.LU R210, [R1+0x4f0] ;  /* 0x0004f00001d27983 */ /* 0x004ea20000300800 */
[----:B------:R-:W-:Y:S01]  /*26500*/  IADD3 R12, P1, R12, R4, RZ ;  /* 0x000000040c0c7210 */ /* 0x000fe20007f3e0ff */
[----:B-1----:R-:W-:Y:S01]  /*26510*/  IMAD.MOV.U32 R9, RZ, RZ, R215 ;  /* 0x000000ffff097224 */ /* 0x002fe200078e00d7 */
[----:B------:R-:W-:-:S02]  /*26520*/  MOV R8, R212 ;  /* 0x000000d400087202 */ /* 0x000fc40000000f00 */
[----:B------:R-:W2:Y:S01]  /*26530*/  LDL.LU R212, [R1+0x4cc] ;  /* 0x0004cc0001d47983 */ /* 0x000ea20000300800 */
[----:B------:R-:W-:Y:S02]  /*26540*/  IADD3.X R213, R213, R3, RZ, P1, !PT ;  /* 0x00000003d5d57210 */ /* 0x000fe40000ffe4ff */
[----:B------:R-:W-:Y:S01]  /*26550*/  IADD3 R211, P2, R211, R4, RZ ;  /* 0x00000004d3d37210 */ /* 0x000fe20007f5e0ff */
[----:B---3--:R-:W3:Y:S04]  /*26560*/  LDL.LU R215, [R1+0x4ec] ;  /* 0x0004ec0001d77983 */ /* 0x008ee80000300800 */
[----:B------:R1:W-:Y:S01]  /*26570*/  LDGSTS.E [R5+-0x7fc00], desc[UR10][R8.64], P0 ;  /* 0x8040000008057fae */ /* 0x0003e2000812184a */
[----:B------:R-:W-:-:S03]  /*26580*/  IMAD.X R214, R214, 0x1, R3, P2 ;  /* 0x00000001d6d67824 */ /* 0x000fc600010e0603 */
[----:B------:R1:W-:Y:S04]  /*26590*/  STL [R1+0x490], R12 ;  /* 0x0004900c01007387 */ /* 0x0003e80000100800 */
[----:B------:R1:W-:Y:S02]  /*265a0*/  STL [R1+0x48c], R213 ;  /* 0x00048cd501007387 */ /* 0x0003e40000100800 */
[----:B-1----:R-:W-:Y:S01]  /*265b0*/  MOV R8, R12 ;  /* 0x0000000c00087202 */ /* 0x002fe20000000f00 */
[----:B------:R-:W-:Y:S01]  /*265c0*/  IMAD.MOV.U32 R9, RZ, RZ, R213 ;  /* 0x000000ffff097224 */ /* 0x000fe200078e00d5 */
[----:B------:R1:W-:Y:S04]  /*265d0*/  STL [R1+0x4b0], R211 ;  /* 0x0004b0d301007387 */ /* 0x0003e80000100800 */
[----:B------:R-:W3:Y:S04]  /*265e0*/  LDL.LU R12, [R1+0x510] ;  /* 0x00051000010c7983 */ /* 0x000ee80000300800 */
[----:B------:R1:W-:Y:S04]  /*265f0*/  STL [R1+0x4ac], R214 ;  /* 0x0004acd601007387 */ /* 0x0003e80000100800 */
[----:B------:R1:W-:Y:S04]  /*26600*/  LDGSTS.E [R5+-0x7f800], desc[UR10][R8.64], P0 ;  /* 0x8080000008057fae */ /* 0x0003e8000812184a */
[----:B------:R-:W3:Y:S01]  /*26610*/  LDL.LU R213, [R1+0x530] ;  /* 0x0005300001d57983 */ /* 0x000ee20000300800 */
[----:B-1----:R-:W-:-:S03]  /*26620*/  MOV R8, R211 ;  /* 0x000000d300087202 */ /* 0x002fc60000000f00 */
[----:B------:R-:W3:Y:S01]  /*26630*/  LDL.LU R211, [R1+0x50c] ;  /* 0x00050c0001d37983 */ /* 0x000ee20000300800 */
[----:B------:R-:W-:-:S03]  /*26640*/  IMAD.MOV.U32 R9, RZ, RZ, R214 ;  /* 0x000000ffff097224 */ /* 0x000fc600078e00d6 */
[----:B------:R-:W3:Y:S04]  /*26650*/  LDL.LU R214, [R1+0x52c] ;  /* 0x00052c0001d67983 */ /* 0x000ee80000300800 */
[----:B------:R1:W-:Y:S01]  /*26660*/  LDGSTS.E [R5+-0x7f400], desc[UR10][R8.64], P0 ;  /* 0x80c0000008057fae */ /* 0x0003e2000812184a */
[-C--:B----4-:R-:W-:Y:S02]  /*26670*/  IADD3 R13, P1, R13, R4.reuse, RZ ;  /* 0x000000040d0d7210 */ /* 0x090fe40007f3e0ff */
[----:B--2---:R-:W-:-:S03]  /*26680*/  IADD3 R210, P2, R210, R4, RZ ;  /* 0x00000004d2d27210 */ /* 0x004fc60007f5e0ff */
[----:B------:R2:W-:Y:S01]  /*26690*/  STL [R1+0x4d0], R13 ;  /* 0x0004d00d01007387 */ /* 0x0005e20000100800 */
[----:B-1----:R-:W-:Y:S02]  /*266a0*/  MOV R8, R13 ;  /* 0x0000000d00087202 */ /* 0x002fe40000000f00 */
[----:B------:R-:W-:Y:S01]  /*266b0*/  IADD3.X R212, R212, R3, RZ, P1, !PT ;  /* 0x00000003d4d47210 */ /* 0x000fe20000ffe4ff */
[----:B---3--:R-:W-:-:S04]  /*266c0*/  IMAD.X R215, R215, 0x1, R3, P2 ;  /* 0x00000001d7d77824 */ /* 0x008fc800010e0603 */
[----:B------:R1:W-:Y:S01]  /*266d0*/  STL [R1+0x4cc], R212 ;  /* 0x0004ccd401007387 */ /* 0x0003e20000100800 */
[----:B------:R-:W-:-:S03]  /*266e0*/  IMAD.MOV.U32 R9, RZ, RZ, R212 ;  /* 0x000000ffff097224 */ /* 0x000fc600078e00d4 */
[----:B------:R3:W-:Y:S04]  /*266f0*/  STL [R1+0x4f0], R210 ;  /* 0x0004f0d201007387 */ /* 0x0007e80000100800 */
[----:B--2---:R-:W2:Y:S04]  /*26700*/  LDL.LU R13, [R1+0x550] ;  /* 0x00055000010d7983 */ /* 0x004ea80000300800 */
[----:B------:R4:W-:Y:S04]  /*26710*/  STL [R1+0x4ec], R215 ;  /* 0x0004ecd701007387 */ /* 0x0009e80000100800 */
[----:B------:R4:W-:Y:S04]  /*26720*/  LDGSTS.E [R5+-0x7f000], desc[UR10][R8.64], P0 ;  /* 0x8100000008057fae */ /* 0x0009e8000812184a */
[----:B-1----:R-:W2:Y:S01]  /*26730*/  LDL.LU R212, [R1+0x570] ;  /* 0x0005700001d47983 */ /* 0x002ea20000300800 */
[----:B------:R-:W-:-:S02]  /*26740*/  IADD3 R12, P1, R12, R4, RZ ;  /* 0x000000040c0c7210 */ /* 0x000fc40007f3e0ff */
[----:B----4-:R-:W-:Y:S01]  /*26750*/  MOV R8, R210 ;  /* 0x000000d200087202 */ /* 0x010fe20000000f00 */
[----:B------:R-:W-:Y:S01]  /*26760*/  IMAD.MOV.U32 R9, RZ, RZ, R215 ;  /* 0x000000ffff097224 */ /* 0x000fe200078e00d7 */
[----:B---3--:R-:W3:Y:S01]  /*26770*/  LDL.LU R210, [R1+0x54c] ;  /* 0x00054c0001d27983 */ /* 0x008ee20000300800 */
[----:B------:R-:W-:-:S03]  /*26780*/  IADD3 R213, P2, R213, R4, RZ ;  /* 0x00000004d5d57210 */ /* 0x000fc60007f5e0ff */
[----:B------:R-:W4:Y:S04]  /*26790*/  LDL.LU R215, [R1+0x56c] ;  /* 0x00056c0001d77983 */ /* 0x000f280000300800 */
[----:B------:R1:W-:Y:S01]  /*267a0*/  LDGSTS.E [R5+-0x7ec00], desc[UR10][R8.64], P0 ;  /* 0x8140000008057fae */ /* 0x0003e2000812184a */
[----:B------:R-:W-:-:S03]  /*267b0*/  IADD3.X R211, R211, R3, RZ, P1, !PT ;  /* 0x00000003d3d37210 */ /* 0x000fc60000ffe4ff */
[----:B------:R1:W-:Y:S01]  /*267c0*/  STL [R1+0x510], R12 ;  /* 0x0005100c01007387 */ /* 0x0003e20000100800 */
[----:B------:R-:W-:-:S03]  /*267d0*/  IMAD.X R214, R214, 0x1, R3, P2 ;  /* 0x00000001d6d67824 */ /* 0x000fc600010e0603 */
[----:B------:R1:W-:Y:S02]  /*267e0*/  STL [R1+0x50c], R211 ;  /* 0x00050cd301007387 */ /* 0x0003e40000100800 */
[----:B-1----:R-:W-:Y:S01]  /*267f0*/  MOV R8, R12 ;  /* 0x0000000c00087202 */ /* 0x002fe20000000f00 */
[----:B------:R-:W-:Y:S01]  /*26800*/  IMAD.MOV.U32 R9, RZ, RZ, R211 ;  /* 0x000000ffff097224 */ /* 0x000fe200078e00d3 */
[----:B------:R1:W-:Y:S04]  /*26810*/  STL [R1+0x530], R213 ;  /* 0x000530d501007387 */ /* 0x0003e80000100800 */
[----:B------:R-:W4:Y:S04]  /*26820*/  LDL.LU R12, [R1+0x590] ;  /* 0x00059000010c7983 */ /* 0x000f280000300800 */
[----:B------:R1:W-:Y:S04]  /*26830*/  STL [R1+0x52c], R214 ;  /* 0x00052cd601007387 */ /* 0x0003e80000100800 */
[----:B------:R1:W-:Y:S04]  /*26840*/  LDGSTS.E [R5+-0x7e800], desc[UR10][R8.64], P0 ;  /* 0x8180000008057fae */ /* 0x0003e8000812184a */
[----:B------:R-:W4:Y:S01]  /*26850*/  LDL.LU R211, [R1+0x5b0] ;  /* 0x0005b00001d37983 */ /* 0x000f220000300800 */
[----:B-1----:R-:W-:-:S03]  /*26860*/  MOV R8, R213 ;  /* 0x000000d500087202 */ /* 0x002fc60000000f00 */
[----:B------:R-:W4:Y:S01]  /*26870*/  LDL.LU R213, [R1+0x58c] ;  /* 0x00058c0001d57983 */ /* 0x000f220000300800 */
[----:B------:R-:W-:-:S03]  /*26880*/  IMAD.MOV.U32 R9, RZ, RZ, R214 ;  /* 0x000000ffff097224 */ /* 0x000fc600078e00d6 */
[----:B------:R-:W4:Y:S04]  /*26890*/  LDL.LU R214, [R1+0x5ac] ;  /* 0x0005ac0001d67983 */ /* 0x000f280000300800 */
[----:B------:R1:W-:Y:S01]  /*268a0*/  LDGSTS.E [R5+-0x7e400], desc[UR10][R8.64], P0 ;  /* 0x81c0000008057fae */ /* 0x0003e2000812184a */
[----:B--2---:R-:W-:-:S04]  /*268b0*/  IADD3 R13, P1, R13, R4, RZ ;  /* 0x000000040d0d7210 */ /* 0x004fc80007f3e0ff */
[----:B-1----:R-:W-:Y:S01]  /*268c0*/  MOV R8, R13 ;  /* 0x0000000d00087202 */ /* 0x002fe20000000f00 */
[----:B------:R1:W-:Y:S01]  /*268d0*/  STL [R1+0x550], R13 ;  /* 0x0005500d01007387 */ /* 0x0003e20000100800 */
[----:B------:R-:W-:Y:S02]  /*268e0*/  IADD3 R212, P2, R212, R4, RZ ;  /* 0x00000004d4d47210 */ /* 0x000fe40007f5e0ff */
[----:B---3--:R-:W-:-:S03]  /*268f0*/  IADD3.X R210, R210, R3, RZ, P1, !PT ;  /* 0x00000003d2d27210 */ /* 0x008fc60000ffe4ff */
[----:B----4-:R-:W-:Y:S02]  /*26900*/  IMAD.X R215, R215, 0x1, R3, P2 ;  /* 0x00000001d7d77824 */ /* 0x010fe400010e0603 */
[----:B------:R2:W-:Y:S01]  /*26910*/  STL [R1+0x54c], R210 ;  /* 0x00054cd201007387 */ /* 0x0005e20000100800 */
[----:B------:R-:W-:-:S03]  /*26920*/  IMAD.MOV.U32 R9, RZ, RZ, R210 ;  /* 0x000000ffff097224 */ /* 0x000fc600078e00d2 */
[----:B------:R3:W-:Y:S04]  /*26930*/  STL [R1+0x570], R212 ;  /* 0x000570d401007387 */ /* 0x0007e80000100800 */
[----:B-1----:R-:W4:Y:S04]  /*26940*/  LDL.LU R13, [R1+0x5d0] ;  /* 0x0005d000010d7983 */ /* 0x002f280000300800 */
[----:B------:R1:W-:Y:S04]  /*26950*/  STL [R1+0x56c], R215 ;  /* 0x00056cd701007387 */ /* 0x0003e80000100800 */
[----:B------:R3:W-:Y:S04]  /*26960*/  LDGSTS.E [R5+-0x7e000], desc[UR10][R8.64], P0 ;  /* 0x8200000008057fae */ /* 0x0007e8000812184a */
[----:B--2---:R-:W2:Y:S01]  /*26970*/  LDL.LU R210, [R1+0x5f0] ;  /* 0x0005f00001d27983 */ /* 0x004ea20000300800 */
[----:B------:R-:W-:-:S02]  /*26980*/  IADD3 R12, P1, R12, R4, RZ ;  /* 0x000000040c0c7210 */ /* 0x000fc40007f3e0ff */
[----:B---3--:R-:W-:Y:S01]  /*26990*/  MOV R8, R212 ;  /* 0x000000d400087202 */ /* 0x008fe20000000f00 */
[----:B------:R-:W-:Y:S01]  /*269a0*/  IMAD.MOV.U32 R9, RZ, RZ, R215 ;  /* 0x000000ffff097224 */ /* 0x000fe200078e00d7 */
[----:B------:R-:W3:Y:S01]  /*269b0*/  LDL.LU R212, [R1+0x5cc] ;  /* 0x0005cc0001d47983 */ /* 0x000ee20000300800 */
[----:B------:R-:W-:-:S03]  /*269c0*/  IADD3 R211, P2, R211, R4, RZ ;  /* 0x00000004d3d37210 */ /* 0x000fc60007f5e0ff */
[----:B-1----:R-:W3:Y:S04]  /*269d0*/  LDL.LU R215, [R1+0x5ec] ;  /* 0x0005ec0001d77983 */ /* 0x002ee80000300800 */
[----:B------:R1:W-:Y:S01]  /*269e0*/  LDGSTS.E [R5+-0x7dc00], desc[UR10][R8.64], P0 ;  /* 0x8240000008057fae */ /* 0x0003e2000812184a */
[----:B------:R-:W-:-:S03]  /*269f0*/  IADD3.X R213, R213, R3, RZ, P1, !PT ;  /* 0x00000003d5d57210 */ /* 0x000fc60000ffe4ff */
[----:B------:R-:W-:Y:S01]  /*26a00*/  STL [R1+0x590], R12 ;  /* 0x0005900c01007387 */ /* 0x000fe20000100800 */
[----:B------:R-:W-:-:S03]  /*26a10*/  IMAD.X R214, R214, 0x1, R3, P2 ;  /* 0x00000001d6d67824 */ /* 0x000fc600010e0603 */
[----:B------:R1:W-:Y:S02]  /*26a20*/  STL [R1+0x58c], R213 ;  /* 0x00058cd501007387 */ /* 0x0003e40000100800 */
[----:B-1----:R-:W-:Y:S01]  /*26a30*/  MOV R8, R12 ;  /* 0x0000000c00087202 */ /* 0x002fe20000000f00 */
[----:B------:R-:W-:Y:S01]  /*26a40*/  IMAD.MOV.U32 R9, RZ, RZ, R213 ;  /* 0x000000ffff097224 */ /* 0x000fe200078e00d5 */
[----:B------:R-:W-:Y:S04]  /*26a50*/  STL [R1+0x5b0], R211 ;  /* 0x0005b0d301007387 */ /* 0x000fe80000100800 */
[----:B------:R1:W-:Y:S04]  /*26a60*/  LDGSTS.E [R5+-0x7d800], desc[UR10][R8.64], P0 ;  /* 0x8280000008057fae */ /* 0x0003e8000812184a */
[----:B------:R-:W3:Y:S04]  /*26a70*/  LDL.LU R213, [R1+0x610] ;  /* 0x0006100001d57983 */ /* 0x000ee80000300800 */
[----:B------:R1:W-:Y:S04]  /*26a80*/  STL [R1+0x5ac], R214 ;  /* 0x0005acd601007387 */ /* 0x0003e80000100800 */
[----:B------:R-:W3:Y:S01]  /*26a90*/  LDL.LU R12, [R1+0x630] ;  /* 0x00063000010c7983 */ /* 0x000ee20000300800 */
[----:B-1----:R-:W-:Y:S01]  /*26aa0*/  IMAD.MOV.U32 R9, RZ, RZ, R214 ;  /* 0x000000ffff097224 */ /* 0x002fe200078e00d6 */
[----:B------:R-:W-:-:S02]  /*26ab0*/  MOV R8, R211 ;  /* 0x000000d300087202 */ /* 0x000fc40000000f00 */
[----:B------:R-:W3:Y:S04]  /*26ac0*/  LDL.LU R214, [R1+0x60c] ;  /* 0x00060c0001d67983 */ /* 0x000ee80000300800 */
[----:B------:R-:W3:Y:S04]  /*26ad0*/  LDL.LU R211, [R1+0x62c] ;  /* 0x00062c0001d37983 */ /* 0x000ee80000300800 */
[----:B------:R1:W-:Y:S01]  /*26ae0*/  LDGSTS.E [R5+-0x7d400], desc[UR10][R8.64], P0 ;  /* 0x82c0000008057fae */ /* 0x0003e2000812184a */
[----:B----4-:R-:W-:-:S04]  /*26af0*/  IADD3 R13, P1, R13, R4, RZ ;  /* 0x000000040d0d7210 */ /* 0x010fc80007f3e0ff */
[----:B-1----:R-:W-:Y:S01]  /*26b00*/  MOV R8, R13 ;  /* 0x0000000d00087202 */ /* 0x002fe20000000f00 */
[----:B------:R1:W-:Y:S01]  /*26b10*/  STL [R1+0x5d0], R13 ;  /* 0x0005d00d01007387 */ /* 0x0003e20000100800 */
[----:B--2---:R-:W-:Y:S02]  /*26b20*/  IADD3 R210, P2, R210, R4, RZ ;  /* 0x00000004d2d27210 */ /* 0x004fe40007f5e0ff */
[----:B---3--:R-:W-:-:S05]  /*26b30*/  IADD3.X R212, R212, R3, RZ, P1, !PT ;  /* 0x00000003d4d47210 */ /* 0x008fca0000ffe4ff */
[----:B------:R-:W-:Y:S02]  /*26b40*/  IMAD.MOV.U32 R9, RZ, RZ, R212 ;  /* 0x000000ffff097224 */ /* 0x000fe400078e00d4 */
[----:B------:R-:W-:Y:S01]  /*26b50*/  IMAD.X R215, R215, 0x1, R3, P2 ;  /* 0x00000001d7d77824 */ /* 0x000fe200010e0603 */
[----:B------:R2:W-:Y:S04]  /*26b60*/  STL [R1+0x5cc], R212 ;  /* 0x0005ccd401007387 */ /* 0x0005e80000100800 */
[----:B------:R3:W-:Y:S04]  /*26b70*/  LDGSTS.E [R5+-0x7d000], desc[UR10][R8.64], P0 ;  /* 0x8300000008057fae */ /* 0x0007e8000812184a */
[----:B------:R4:W-:Y:S04]  /*26b80*/  STL [R1+0x5f0], R210 ;  /* 0x0005f0d201007387 */ /* 0x0009e80000100800 */
[----:B-1----:R-:W4:Y:S01]  /*26b90*/  LDL.LU R13, [R1+0x458] ;  /* 0x00045800010d7983 */ /* 0x002f220000300800 */
[----:B---3--:R-:W-:Y:S01]  /*26ba0*/  MOV R8, R210 ;  /* 0x000000d200087202 */ /* 0x008fe20000000f00 */
[----:B------:R-:W-:Y:S01]  /*26bb0*/  IMAD.MOV.U32 R9, RZ, RZ, R215 ;  /* 0x000000ffff097224 */ /* 0x000fe200078e00d7 */
[-C--:B------:R-:W-:Y:S01]  /*26bc0*/  IADD3 R213, P1, R213, R4.reuse, RZ ;  /* 0x00000004d5d57210 */ /* 0x080fe20007f3e0ff */
[----:B------:R1:W-:Y:S04]  /*26bd0*/  STL [R1+0x5ec], R215 ;  /* 0x0005ecd701007387 */ /* 0x0003e80000100800 */
[----:B--2---:R-:W2:Y:S01]  /*26be0*/  LDL.LU R212, [R1+0x478] ;  /* 0x0004780001d47983 */ /* 0x004ea20000300800 */
[----:B------:R-:W-:-:S03]  /*26bf0*/  IADD3 R12, P2, R12, R4, RZ ;  /* 0x000000040c0c7210 */ /* 0x000fc60007f5e0ff */
[----:B----4-:R-:W3:Y:S04]  /*26c00*/  LDL.LU R210, [R1+0x454] ;  /* 0x0004540001d27983 */ /* 0x010ee80000300800 */
[----:B------:R4:W-:Y:S01]  /*26c10*/  LDGSTS.E [R5+-0x7cc00], desc[UR10][R8.64], P0 ;  /* 0x8340000008057fae */ /* 0x0009e2000812184a */
[----:B------:R-:W-:-:S03]  /*26c20*/  IADD3.X R214, R214, R3, RZ, P1, !PT ;  /* 0x00000003d6d67210 */ /* 0x000fc60000ffe4ff */
[----:B-1----:R-:W3:Y:S01]  /*26c30*/  LDL.LU R215, [R1+0x474] ;  /* 0x0004740001d77983 */ /* 0x002ee20000300800 */
[----:B------:R-:W-:-:S03]  /*26c40*/  IMAD.X R211, R211, 0x1, R3, P2 ;  /* 0x00000001d3d37824 */ /* 0x000fc600010e0603 */
[----:B------:R1:W-:Y:S01]  /*26c50*/  STL [R1+0x610], R213 ;  /* 0x000610d501007387 */ /* 0x0003e20000100800 */
[----:B----4-:R-:W-:Y:S01]  /*26c60*/  MOV R8, R213 ;  /* 0x000000d500087202 */ /* 0x010fe20000000f00 */
[----:B------:R-:W-:Y:S02]  /*26c70*/  IMAD.MOV.U32 R9, RZ, RZ, R214 ;  /* 0x000000ffff097224 */ /* 0x000fe400078e00d6 */
[----:B------:R-:W-:Y:S04]  /*26c80*/  STL [R1+0x60c], R214 ;  /* 0x00060cd601007387 */ /* 0x000fe80000100800 */
[----:B------:R4:W-:Y:S04]  /*26c90*/  STL [R1+0x630], R12 ;  /* 0x0006300c01007387 */ /* 0x0009e80000100800 */
[----:B------:R4:W-:Y:S04]  /*26ca0*/  LDGSTS.E [R5+-0x7c800], desc[UR10][R8.64], P0 ;  /* 0x8380000008057fae */ /* 0x0009e8000812184a */
[----:B------:R4:W-:Y:S04]  /*26cb0*/  STL [R1+0x62c], R211 ;  /* 0x00062cd301007387 */ /* 0x0009e80000100800 */
[----:B-1----:R-:W3:Y:S01]  /*26cc0*/  LDL.LU R213, [R1+0x494] ;  /* 0x0004940001d57983 */ /* 0x002ee20000300800 */
[----:B----4-:R-:W-:-:S03]  /*26cd0*/  MOV R8, R12 ;  /* 0x0000000c00087202 */ /* 0x010fc60000000f00 */
[----:B------:R-:W4:Y:S01]  /*26ce0*/  LDL.LU R12, [R1+0x498] ;  /* 0x00049800010c7983 */ /* 0x000f220000300800 */
[----:B------:R-:W-:-:S03]  /*26cf0*/  IMAD.MOV.U32 R9, RZ, RZ, R211 ;  /* 0x000000ffff097224 */ /* 0x000fc600078e00d3 */
[----:B------:R-:W4:Y:S04]  /*26d00*/  LDL.LU R214, [R1+0x4b4] ;  /* 0x0004b40001d67983 */ /* 0x000f280000300800 */
[----:B------:R-:W4:Y:S04]  /*26d10*/  LDL.LU R211, [R1+0x4b8] ;  /* 0x0004b80001d37983 */ /* 0x000f280000300800 */
[----:B------:R1:W-:Y:S02]  /*26d20*/  LDGSTS.E [R5+-0x7c400], desc[UR10][R8.64], P0 ;  /* 0x83c0000008057fae */ /* 0x0003e4000812184a */
[----:B-1----:R-:W-:-:S04]  /*26d30*/  LOP3.LUT R5, R14, 0x20, RZ, 0x3c, !PT ;  /* 0x000000200e057812 */ /* 0x002fc800078e3cff */
[----:B------:R-:W-:Y:S02]  /*26d40*/  IADD3 R5, R5, 0x100000, R6 ;  /* 0x0010000005057810 */ /* 0x000fe40007ffe006 */
[----:B------:R-:W-:-:S04]  /*26d50*/  IADD3 R13, P1, R13, R4, RZ ;  /* 0x000000040d0d7210 */ /* 0x000fc80007f3e0ff */
[----:B------:R-:W-:Y:S01]  /*26d60*/  MOV R8, R13 ;  /* 0x0000000d00087202 */ /* 0x000fe20000000f00 */
[----:B------:R1:W-:Y:S01]  /*26d70*/  STL [R1+0x458], R13 ;  /* 0x0004580d01007387 */ /* 0x0003e20000100800 */
[----:B--2---:R-:W-:Y:S02]  /*26d80*/  IADD3 R212, P2, R212, R4, RZ ;  /* 0x00000004d4d47210 */ /* 0x004fe40007f5e0ff */
[----:B---3--:R-:W-:-:S03]  /*26d90*/  IADD3.X R210, R210, R3, RZ, P1, !PT ;  /* 0x00000003d2d27210 */ /* 0x008fc60000ffe4ff */
[----:B------:R-:W-:Y:S02]  /*26da0*/  STL [R1+0x478], R212 ;  /* 0x000478d401007387 */ /* 0x000fe40000100800 */
[----:B------:R-:W-:Y:S02]  /*26db0*/  IMAD.MOV.U32 R9, RZ, RZ, R210 ;  /* 0x000000ffff097224 */ /* 0x000fe400078e00d2 */
[----:B------:R2:W-:Y:S01]  /*26dc0*/  STL [R1+0x454], R210 ;  /* 0x000454d201007387 */ /* 0x0005e20000100800 */
[----:B------:R-:W-:-:S03]  /*26dd0*/  IMAD.X R215, R215, 0x1, R3, P2 ;  /* 0x00000001d7d77824 */ /* 0x000fc600010e0603 */
[----:B-1----:R-:W3:Y:S04]  /*26de0*/  LDL.LU R13, [R1+0x4d8] ;  /* 0x0004d800010d7983 */ /* 0x002ee80000300800 */
[----:B------:R1:W-:Y:S04]  /*26df0*/  LDGSTS.E [R5+-0x7ff00], desc[UR10][R8.64], P0 ;  /* 0x8010000008057fae */ /* 0x0003e8000812184a */
[----:B--2---:R-:W2:Y:S04]  /*26e00*/  LDL.LU R210, [R1+0x4f8] ;  /* 0x0004f80001d27983 */ /* 0x004ea80000300800 */
[----:B------:R1:W-:Y:S02]  /*26e10*/  STL [R1+0x474], R215 ;  /* 0x000474d701007387 */ /* 0x0003e40000100800 */
[----:B-1----:R-:W-:Y:S01]  /*26e20*/  MOV R8, R212 ;  /* 0x000000d400087202 */ /* 0x002fe20000000f00 */
[----:B------:R-:W-:Y:S01]  /*26e30*/  IMAD.MOV.U32 R9, RZ, RZ, R215 ;  /* 0x000000ffff097224 */ /* 0x000fe200078e00d7 */
[----:B------:R-:W2:Y:S04]  /*26e40*/  LDL.LU R212, [R1+0x4d4] ;  /* 0x0004d40001d47983 */ /* 0x000ea80000300800 */
[----:B------:R-:W2:Y:S04]  /*26e50*/  LDL.LU R215, [R1+0x4f4] ;  /* 0x0004f40001d77983 */ /* 0x000ea80000300800 */
[----:B------:R1:W-:Y:S01]  /*26e60*/  LDGSTS.E [R5+-0x7fb00], desc[UR10][R8.64], P0 ;  /* 0x8050000008057fae */ /* 0x0003e2000812184a */
[----:B----4-:R-:W-:-:S04]  /*26e70*/  IADD3 R12, P1, R12, R4, RZ ;  /* 0x000000040c0c7210 */ /* 0x010fc80007f3e0ff */
[----:B------:R-:W-:Y:S02]  /*26e80*/  IADD3.X R213, R213, R3, RZ, P1, !PT ;  /* 0x00000003d5d57210 */ /* 0x000fe40000ffe4ff */
[----:B------:R-:W-:Y:S01]  /*26e90*/  IADD3 R211, P2, R211, R4, RZ ;  /* 0x00000004d3d37210 */ /* 0x000fe20007f5e0ff */
[----:B------:R4:W-:Y:S01]  /*26ea0*/  STL [R1+0x498], R12 ;  /* 0x0004980c01007387 */ /* 0x0009e20000100800 */
[----:B-1----:R-:W-:Y:S01]  /*26eb0*/  MOV R8, R12 ;  /* 0x0000000c00087202 */ /* 0x002fe20000000f00 */
[----:B------:R-:W-:Y:S02]  /*26ec0*/  IMAD.MOV.U32 R9, RZ, RZ, R213 ;  /* 0x000000ffff097224 */ /* 0x000fe400078e00d5 */
[----:B------:R-:W-:Y:S01]  /*26ed0*/  IMAD.X R214, R214, 0x1, R3, P2 ;  /* 0x00000001d6d67824 */ /* 0x000fe200010e0603 */
[----:B------:R1:W-:Y:S04]  /*26ee0*/  STL [R1+0x494], R213 ;  /* 0x000494d501007387 */ /* 0x0003e80000100800 */
[----:B------:R1:W-:Y:S04]  /*26ef0*/  STL [R1+0x4b8], R211 ;  /* 0x0004b8d301007387 */ /* 0x0003e80000100800 */
[----:B----4-:R-:W4:Y:S04]  /*26f00*/  LDL.LU R12, [R1+0x518] ;  /* 0x00051800010c7983 */ /* 0x010f280000300800 */
[----:B------:R1:W-:Y:S04]  /*26f10*/  STL [R1+0x4b4], R214 ;  /* 0x0004b4d601007387 */ /* 0x0003e80000100800 */
[----:B------:R1:W-:Y:S04]  /*26f20*/  LDGSTS.E [R5+-0x7f700], desc[UR10][R8.64], P0 ;  /* 0x8090000008057fae */ /* 0x0003e8000812184a */
[----:B-1----:R-:W4:Y:S01]  /*26f30*/  LDL.LU R213, [R1+0x538] ;  /* 0x0005380001d57983 */ /* 0x002f220000300800 */
[----:B------:R-:W-:-:S03]  /*26f40*/  MOV R8, R211 ;  /* 0x000000d300087202 */ /* 0x000fc60000000f00 */
[----:B------:R-:W4:Y:S01]  /*26f50*/  LDL.LU R211, [R1+0x514] ;  /* 0x0005140001d37983 */ /* 0x000f220000300800 */
[----:B------:R-:W-:-:S03]  /*26f60*/  IMAD.MOV.U32 R9, RZ, RZ, R214 ;  /* 0x000000ffff097224 */ /* 0x000fc600078e00d6 */
[----:B------:R-:W4:Y:S04]  /*26f70*/  LDL.LU R214, [R1+0x534] ;  /* 0x0005340001d67983 */ /* 0x000f280000300800 */
[----:B------:R1:W-:Y:S01]  /*26f80*/  LDGSTS.E [R5+-0x7f300], desc[UR10][R8.64], P0 ;  /* 0x80d0000008057fae */ /* 0x0003e2000812184a */
[-C--:B---3--:R-:W-:Y:S02]  /*26f90*/  IADD3 R13, P1, R13, R4.reuse, RZ ;  /* 0x000000040d0d7210 */ /* 0x088fe40007f3e0ff */
[----:B--2---:R-:W-:-:S03]  /*26fa0*/  IADD3 R210, P2, R210, R4, RZ ;  /* 0x00000004d2d27210 */ /* 0x004fc60007f5e0ff */
[----:B------:R2:W-:Y:S01]  /*26fb0*/  STL [R1+0x4d8], R13 ;  /* 0x0004d80d01007387 */ /* 0x0005e20000100800 */
[----:B-1----:R-:W-:Y:S02]  /*26fc0*/  MOV R8, R13 ;  /* 0x0000000d00087202 */ /* 0x002fe40000000f00 */
[----:B------:R-:W-:Y:S01]  /*26fd0*/  IADD3.X R212, R212, R3, RZ, P1, !PT ;  /* 0x00000003d4d47210 */ /* 0x000fe20000ffe4ff */
[----:B------:R-:W-:-:S04]  /*26fe0*/  IMAD.X R215, R215, 0x1, R3, P2 ;  /* 0x00000001d7d77824 */ /* 0x000fc800010e0603 */
[----:B------:R1:W-:Y:S01]  /*26ff0*/  STL [R1+0x4d4], R212 ;  /* 0x0004d4d401007387 */ /* 0x0003e20000100800 */
[----:B------:R-:W-:-:S03]  /*27000*/  IMAD.MOV.U32 R9, RZ, RZ, R212 ;  /* 0x000000ffff097224 */ /* 0x000fc600078e00d4 */
[----:B------:R3:W-:Y:S04]  /*27010*/  STL [R1+0x4f8], R210 ;  /* 0x0004f8d201007387 */ /* 0x0007e80000100800 */
[----:B--2---:R-:W2:Y:S04]  /*27020*/  LDL.LU R13, [R1+0x558] ;  /* 0x00055800010d7983 */ /* 0x004ea80000300800 */
[----:B------:R3:W-:Y:S04]  /*27030*/  STL [R1+0x4f4], R215 ;  /* 0x0004f4d701007387 */ /* 0x0007e80000100800 */
[----:B------:R3:W-:Y:S04]  /*27040*/  LDGSTS.E [R5+-0x7ef00], desc[UR10][R8.64], P0 ;  /* 0x8110000008057fae */ /* 0x0007e8000812184a */
[----:B-1----:R-:W2:Y:S01]  /*27050*/  LDL.LU R212, [R1+0x578] ;  /* 0x0005780001d47983 */ /* 0x002ea20000300800 */
[----:B----4-:R-:W-:Y:S01]  /*27060*/  IADD3 R12, P1, R12, R4, RZ ;  /* 0x000000040c0c7210 */ /* 0x010fe20007f3e0ff */
[----:B---3--:R-:W-:Y:S01]  /*27070*/  IMAD.MOV.U32 R9, RZ, RZ, R215 ;  /* 0x000000ffff097224 */ /* 0x008fe200078e00d7 */
[----:B------:R-:W-:-:S02]  /*27080*/  MOV R8, R210 ;  /* 0x000000d200087202 */ /* 0x000fc40000000f00 */
[----:B------:R-:W3:Y:S04]  /*27090*/  LDL.LU R210, [R1+0x554] ;  /* 0x0005540001d27983 */ /* 0x000ee80000300800 */
[----:B------:R-:W4:Y:S01]  /*270a0*/  LDL.LU R215, [R1+0x574] ;  /* 0x0005740001d77983 */ /* 0x000f220000300800 */
[----:B------:R-:W-:-:S03]  /*270b0*/  IADD3 R213, P2, R213, R4, RZ ;  /* 0x00000004d5d57210 */ /* 0x000fc60007f5e0ff */
[----:B------:R1:W-:Y:S04]  /*270c0*/  LDGSTS.E [R5+-0x7eb00], desc[UR10][R8.64], P0 ;  /* 0x8150000008057fae */ /* 0x0003e8000812184a */
[----:B------:R1:W-:Y:S01]  /*270d0*/  STL [R1+0x518], R12 ;  /* 0x0005180c01007387 */ /* 0x0003e20000100800 */
[----:B------:R-:W-:Y:S02]  /*270e0*/  IADD3.X R211, R211, R3, RZ, P1, !PT ;  /* 0x00000003d3d37210 */ /* 0x000fe40000ffe4ff */
[----:B-1----:R-:W-:Y:S01]  /*270f0*/  MOV R8, R12 ;  /* 0x0000000c00087202 */ /* 0x002fe20000000f00 */
[----:B------:R-:W-:Y:S02]  /*27100*/  IMAD.X R214, R214, 0x1, R3, P2 ;  /* 0x00000001d6d67824 */ /* 0x000fe400010e0603 */
[----:B------:R1:W-:Y:S01]  /*27110*/  STL [R1+0x514], R211 ;  /* 0x000514d301007387 */ /* 0x0003e20000100800 */
[----:B------:R-:W-:-:S03]  /*27120*/  IMAD.MOV.U32 R9, RZ, RZ, R211 ;  /* 0x000000ffff097224 */ /* 0x000fc600078e00d3 */
[----:B------:R1:W-:Y:S04]  /*27130*/  STL [R1+0x538], R213 ;  /* 0x000538d501007387 */ /* 0x0003e80000100800 */
[----:B------:R-:W4:Y:S04]  /*27140*/  LDL.LU R12, [R1+0x598] ;  /* 0x00059800010c7983 */ /* 0x000f280000300800 */
        /* <DEDUP_REMOVED lines=24> */
[----:B------:R-:W3:Y:S04]  /*272d0*/  LDL.LU R212, [R1+0x5d4] ;  /* 0x0005d40001d47983 */ /* 0x000ee80000300800 */
[----:B-1----:R-:W3:Y:S01]  /*272e0*/  LDL.LU R215, [R1+0x5f4] ;  /* 0x0005f40001d77983 */ /* 0x002ee20000300800 */
[----:B------:R-:W-:-:S03]  /*272f0*/  IADD3 R211, P2, R211, R4, RZ ;  /* 0x00000004d3d37210 */ /* 0x000fc60007f5e0ff */
[----:B------:R1:W-:Y:S04]  /*27300*/  LDGSTS.E [R5+-0x7db00], desc[UR10][R8.64], P0 ;  /* 0x8250000008057fae */ /* 0x0003e8000812184a */
[----:B------:R-:W-:Y:S01]  /*27310*/  STL [R1+0x598], R12 ;  /* 0x0005980c01007387 */ /* 0x000fe20000100800 */
[----:B------:R-:W-:Y:S02]  /*27320*/  IADD3.X R213, R213, R3, RZ, P1, !PT ;  /* 0x00000003d5d57210 */ /* 0x000fe40000ffe4ff */
[----:B-1----:R-:W-:Y:S01]  /*27330*/  MOV R8, R12 ;  /* 0x0000000c00087202 */ /* 0x002fe20000000f00 */
[----:B------:R-:W-:Y:S02]  /*27340*/  IMAD.X R214, R214, 0x1, R3, P2 ;  /* 0x00000001d6d67824 */ /* 0x000fe400010e0603 */
[----:B------:R1:W-:Y:S01]  /*27350*/  STL [R1+0x594], R213 ;  /* 0x000594d501007387 */ /* 0x0003e20000100800 */
[----:B------:R-:W-:-:S03]  /*27360*/  IMAD.MOV.U32 R9, RZ, RZ, R213 ;  /* 0x000000ffff097224 */ /* 0x000fc600078e00d5 */
[----:B------:R-:W-:Y:S04]  /*27370*/  STL [R1+0x5b8], R211 ;  /* 0x0005b8d301007387 */ /* 0x000fe80000100800 */
[----:B------:R1:W-:Y:S04]  /*27380*/  LDGSTS.E [R5+-0x7d700], desc[UR10][R8.64], P0 ;  /* 0x8290000008057fae */ /* 0x0003e8000812184a */
[----:B-1----:R-:W3:Y:S04]  /*27390*/  LDL.LU R213, [R1+0x618] ;  /* 0x0006180001d57983 */ /* 0x002ee80000300800 */
[----:B------:R1:W-:Y:S04]  /*273a0*/  STL [R1+0x5b4], R214 ;  /* 0x0005b4d601007387 */ /* 0x0003e80000100800 */
[----:B------:R-:W3:Y:S01]  /*273b0*/  LDL.LU R12, [R1+0x638] ;  /* 0x00063800010c7983 */ /* 0x000ee20000300800 */
[----:B------:R-:W-:Y:S01]  /*273c0*/  IMAD.MOV.U32 R9, RZ, RZ, R214 ;  /* 0x000000ffff097224 */ /* 0x000fe200078e00d6 */
[----:B------:R-:W-:-:S02]  /*273d0*/  MOV R8, R211 ;  /* 0x000000d300087202 */ /* 0x000fc40000000f00 */
[----:B-1----:R-:W3:Y:S04]  /*273e0*/  LDL.LU R214, [R1+0x614] ;  /* 0x0006140001d67983 */ /* 0x002ee80000300800 */
        /* <DEDUP_REMOVED lines=14> */
[----:B------:R-:W-:-:S02]  /*274d0*/  IMAD.MOV.U32 R9, RZ, RZ, R215 ;  /* 0x000000ffff097224 */ /* 0x000fc400078e00d7 */
[----:B------:R1:W-:Y:S04]  /*274e0*/  STL [R1+0x5f4], R215 ;  /* 0x0005f4d701007387 */ /* 0x0003e80000100800 */
[----:B--2---:R-:W2:Y:S04]  /*274f0*/  LDL.LU R212, [R1+0x480] ;  /* 0x0004800001d47983 */ /* 0x004ea80000300800 */
[----:B----4-:R-:W3:Y:S01]  /*27500*/  LDL.LU R210, [R1+0x45c] ;  /* 0x00045c0001d27983 */ /* 0x010ee20000300800 */
[----:B------:R-:W-:-:S03]  /*27510*/  IADD3 R213, P1, R213, R4, RZ ;  /* 0x00000004d5d57210 */ /* 0x000fc60007f3e0ff */
[----:B------:R4:W-:Y:S04]  /*27520*/  LDGSTS.E [R5+-0x7cb00], desc[UR10][R8.64], P0 ;  /* 0x8350000008057fae */ /* 0x0009e8000812184a */
[----:B-1----:R-:W3:Y:S01]  /*27530*/  LDL.LU R215, [R1+0x47c] ;  /* 0x00047c0001d77983 */ /* 0x002ee20000300800 */
[----:B------:R-:W-:Y:S02]  /*27540*/  IADD3 R12, P2, R12, R4, RZ ;  /* 0x000000040c0c7210 */ /* 0x000fe40007f5e0ff */
[----:B------:R-:W-:Y:S02]  /*27550*/  IADD3.X R214, R214, R3, RZ, P1, !PT ;  /* 0x00000003d6d67210 */ /* 0x000fe40000ffe4ff */
[----:B----4-:R-:W-:Y:S01]  /*27560*/  MOV R8, R213 ;  /* 0x000000d500087202 */ /* 0x010fe20000000f00 */
[----:B------:R-:W-:-:S02]  /*27570*/  IMAD.X R211, R211, 0x1, R3, P2 ;  /* 0x00000001d3d37824 */ /* 0x000fc400010e0603 */
[----:B------:R-:W-:Y:S01]  /*27580*/  IMAD.MOV.U32 R9, RZ, RZ, R214 ;  /* 0x000000ffff097224 */ /* 0x000fe200078e00d6 */
[----:B------:R1:W-:Y:S04]  /*27590*/  STL [R1+0x618], R213 ;  /* 0x000618d501007387 */ /* 0x0003e80000100800 */
        /* <DEDUP_REMOVED lines=57> */
[----:B------:R-:W-:Y:S04]  /*27930*/  STL [R1+0x500], R210 ;  /* 0x000500d201007387 */ /* 0x000fe80000100800 */
[----:B--2---:R-:W2:Y:S04]  /*27940*/  LDL.LU R13, [R1+0x560] ;  /* 0x00056000010d7983 */ /* 0x004ea80000300800 */
[----:B------:R3:W-:Y:S04]  /*27950*/  STL [R1+0x4fc], R215 ;  /* 0x0004fcd701007387 */ /* 0x0007e80000100800 */
[----:B------:R3:W-:Y:S04]  /*27960*/  LDGSTS.E [R5+-0x7ee00], desc[UR10][R8.64], P0 ;  /* 0x8120000008057fae */ /* 0x0007e8000812184a */
[----:B-1----:R-:W2:Y:S01]  /*27970*/  LDL.LU R212, [R1+0x580] ;  /* 0x0005800001d47983 */ /* 0x002ea20000300800 */
[----:B---3--:R-:W-:Y:S01]  /*27980*/  MOV R8, R210 ;  /* 0x000000d200087202 */ /* 0x008fe20000000f00 */
[----:B------:R-:W-:-:S02]  /*27990*/  IMAD.MOV.U32 R9, RZ, RZ, R215 ;  /* 0x000000ffff097224 */ /* 0x000fc400078e00d7 */
[----:B------:R-:W3:Y:S04]  /*279a0*/  LDL.LU R215, [R1+0x55c] ;  /* 0x00055c0001d77983 */ /* 0x000ee80000300800 */
[----:B------:R-:W3:Y:S01]  /*279b0*/  LDL.LU R210, [R1+0x57c] ;  /* 0x00057c0001d27983 */ /* 0x000ee20000300800 */
[----:B----4-:R-:W-:-:S03]  /*279c0*/  IADD3 R12, P1, R12, R4, RZ ;  /* 0x000000040c0c7210 */ /* 0x010fc60007f3e0ff */
[----:B------:R1:W-:Y:S04]  /*279d0*/  LDGSTS.E [R5+-0x7ea00], desc[UR10][R8.64], P0 ;  /* 0x8160000008057fae */ /* 0x0003e8000812184a */
[----:B------:R4:W-:Y:S01]  /*279e0*/  STL [R1+0x520], R12 ;  /* 0x0005200c01007387 */ /* 0x0009e20000100800 */
[----:B------:R-:W-:Y:S02]  /*279f0*/  IADD3 R213, P2, R213, R4, RZ ;  /* 0x00000004d5d57210 */ /* 0x000fe40007f5e0ff */
[----:B-1----:R-:W-:Y:S02]  /*27a00*/  MOV R8, R12 ;  /* 0x0000000c00087202 */ /* 0x002fe40000000f00 */
[----:B------:R-:W-:Y:S01]  /*27a10*/  IADD3.X R211, R211, R3, RZ, P1, !PT ;  /* 0x00000003d3d37210 */ /* 0x000fe20000ffe4ff */
[----:B------:R-:W-:-:S04]  /*27a20*/  IMAD.X R214, R214, 0x1, R3, P2 ;  /* 0x00000001d6d67824 */ /* 0x000fc800010e0603 */
[----:B------:R1:W-:Y:S01]  /*27a30*/  STL [R1+0x51c], R211 ;  /* 0x00051cd301007387 */ /* 0x0003e20000100800 */
[----:B------:R-:W-:-:S03]  /*27a40*/  IMAD.MOV.U32 R9, RZ, RZ, R211 ;  /* 0x000000ffff097224 */ /* 0x000fc600078e00d3 */
        /* <DEDUP_REMOVED lines=11> */
[----:B-1----:R-:W-:Y:S02]  /*27b00*/  MOV R8, R13 ;  /* 0x0000000d00087202 */ /* 0x002fe40000000f00 */
[----:B------:R-:W-:Y:S02]  /*27b10*/  IADD3 R212, P2, R212, R4, RZ ;  /* 0x00000004d4d47210 */ /* 0x000fe40007f5e0ff */
[----:B---3--:R-:W-:-:S05]  /*27b20*/  IADD3.X R215, R215, R3, RZ, P1, !PT ;  /* 0x00000003d7d77210 */ /* 0x008fca0000ffe4ff */
[----:B------:R-:W-:Y:S02]  /*27b30*/  IMAD.MOV.U32 R9, RZ, RZ, R215 ;  /* 0x000000ffff097224 */ /* 0x000fe400078e00d7 */
[----:B------:R-:W-:-:S03]  /*27b40*/  IMAD.X R210, R210, 0x1, R3, P2 ;  /* 0x00000001d2d27824 */ /* 0x000fc600010e0603 */
[----:B------:R1:W-:Y:S04]  /*27b50*/  LDGSTS.E [R5+-0x7de00], desc[UR10][R8.64], P0 ;  /* 0x8220000008057fae */ /* 0x0003e8000812184a */
[----:B------:R-:W-:Y:S04]  /*27b60*/  STL [R1+0x560], R13 ;  /* 0x0005600d01007387 */ /* 0x000fe80000100800 */
[----:B------:R2:W-:Y:S01]  /*27b70*/  STL [R1+0x55c], R215 ;  /* 0x00055cd701007387 */ /* 0x0005e20000100800 */
[----:B-1----:R-:W-:Y:S01]  /*27b80*/  MOV R8, R212 ;  /* 0x000000d400087202 */ /* 0x002fe20000000f00 */
[----:B------:R-:W-:-:S02]  /*27b90*/  IMAD.MOV.U32 R9, RZ, RZ, R210 ;  /* 0x000000ffff097224 */ /* 0x000fc400078e00d2 */
[----:B------:R-:W-:Y:S04]  /*27ba0*/  STL [R1+0x580], R212 ;  /* 0x000580d401007387 */ /* 0x000fe80000100800 */
[----:B--2---:R-:W2:Y:S04]  /*27bb0*/  LDL.LU R215, [R1+0x5e0] ;  /* 0x0005e00001d77983 */ /* 0x004ea80000300800 */
[----:B------:R1:W-:Y:S01]  /*27bc0*/  LDGSTS.E [R5+-0x7da00], desc[UR10][R8.64], P0 ;  /* 0x8260000008057fae */ /* 0x0003e2000812184a */
[----:B----4-:R-:W-:-:S03]  /*27bd0*/  IADD3 R12, P1, R12, R4, RZ ;  /* 0x000000040c0c7210 */ /* 0x010fc60007f3e0ff */
[----:B------:R3:W-:Y:S01]  /*27be0*/  STL [R1+0x57c], R210 ;  /* 0x00057cd201007387 */ /* 0x0007e20000100800 */
[----:B-1----:R-:W-:-:S03]  /*27bf0*/  MOV R8, R12 ;  /* 0x0000000c00087202 */ /* 0x002fc60000000f00 */
[----:B------:R-:W4:Y:S04]  /*27c00*/  LDL.LU R13, [R1+0x600] ;  /* 0x00060000010d7983 */ /* 0x000f280000300800 */
[----:B---3--:R-:W5:Y:S01]  /*27c10*/  LDL.LU R210, [R1+0x79c] ;  /* 0x00079c0001d27983 */ /* 0x008f620000300800 */
[----:B------:R-:W-:-:S03]  /*27c20*/  IADD3 R211, P2, R211, R4, RZ ;  /* 0x00000004d3d37210 */ /* 0x000fc60007f5e0ff */
[----:B------:R-:W3:Y:S01]  /*27c30*/  LDL.LU R212, [R1+0x5fc] ;  /* 0x0005fc0001d47983 */ /* 0x000ee20000300800 */
[----:B------:R-:W-:-:S03]  /*27c40*/  IADD3.X R213, R213, R3, RZ, P1, !PT ;  /* 0x00000003d5d57210 */ /* 0x000fc60000ffe4ff */
[----:B------:R-:W-:Y:S02]  /*27c50*/  STL [R1+0x5a0], R12 ;  /* 0x0005a00c01007387 */ /* 0x000fe40000100800 */
[----:B------:R-:W-:Y:S02]  /*27c60*/  IMAD.MOV.U32 R9, RZ, RZ, R213 ;  /* 0x000000ffff097224 */ /* 0x000fe400078e00d5 */
[----:B------:R-:W-:Y:S01]  /*27c70*/  IMAD.X R214, R214, 0x1, R3, P2 ;  /* 0x00000001d6d67824 */ /* 0x000fe200010e0603 */
[----:B------:R1:W-:Y:S04]  /*27c80*/  STL [R1+0x59c], R213 ;  /* 0x00059cd501007387 */ /* 0x0003e80000100800 */
[----:B------:R1:W-:Y:S04]  /*27c90*/  LDGSTS.E [R5+-0x7d600], desc[UR10][R8.64], P0 ;  /* 0x82a0000008057fae */ /* 0x0003e8000812184a */
[----:B------:R-:W-:Y:S04]  /*27ca0*/  STL [R1+0x5c0], R211 ;  /* 0x0005c0d301007387 */ /* 0x000fe80000100800 */
[----:B-1----:R-:W3:Y:S01]  /*27cb0*/  LDL.LU R213, [R1+0x620] ;  /* 0x0006200001d57983 */ /* 0x002ee20000300800 */
[----:B------:R-:W-:Y:S01]  /*27cc0*/  MOV R8, R211 ;  /* 0x000000d300087202 */ /* 0x000fe20000000f00 */
[----:B------:R-:W-:-:S02]  /*27cd0*/  IMAD.MOV.U32 R9, RZ, RZ, R214 ;  /* 0x000000ffff097224 */ /* 0x000fc400078e00d6 */
[----:B------:R1:W-:Y:S04]  /*27ce0*/  STL [R1+0x5bc], R214 ;  /* 0x0005bcd601007387 */ /* 0x0003e80000100800 */
[----:B------:R-:W3:Y:S04]  /*27cf0*/  LDL.LU R12, [R1+0x640] ;  /* 0x00064000010c7983 */ /* 0x000ee80000300800 */
[----:B------:R2:W-:Y:S04]  /*27d00*/  LDGSTS.E [R5+-0x7d200], desc[UR10][R8.64], P0 ;  /* 0x82e0000008057fae */ /* 0x0005e8000812184a */
[----:B-1----:R-:W3:Y:S04]  /*27d10*/  LDL.LU R214, [R1+0x61c] ;  /* 0x00061c0001d67983 */ /* 0x002ee80000300800 */
[----:B------:R-:W3:Y:S04]  /*27d20*/  LDL.LU R211, [R1+0x63c] ;  /* 0x00063c0001d37983 */ /* 0x000ee80000300800 */
[----:B------:R-:W3:Y:S01]  /*27d30*/  LDL.LU R9, [R1+0x5dc] ;  /* 0x0005dc0001097983 */ /* 0x000ee20000300800 */
[----:B--2---:R-:W-:-:S04]  /*27d40*/  IADD3 R215, P1, R215, R4, RZ ;  /* 0x00000004d7d77210 */ /* 0x004fc80007f3e0ff */
[----:B------:R-:W-:Y:S01]  /*27d50*/  MOV R8, R215 ;  /* 0x000000d700087202 */ /* 0x000fe20000000f00 */
[----:B------:R-:W-:Y:S01]  /*27d60*/  STL [R1+0x5e0], R215 ;  /* 0x0005e0d701007387 */ /* 0x000fe20000100800 */
[----:B----4-:R-:W-:-:S05]  /*27d70*/  IADD3 R13, P2, R13, R4, RZ ;  /* 0x000000040d0d7210 */ /* 0x010fca0007f5e0ff */
[----:B---3--:R-:W-:Y:S01]  /*27d80*/  IMAD.X R212, R212, 0x1, R3, P2 ;  /* 0x00000001d4d47824 */ /* 0x008fe200010e0603 */
[-C--:B------:R-:W-:Y:S02]  /*27d90*/  IADD3 R12, P2, R12, R4.reuse, RZ ;  /* 0x000000040c0c7210 */ /* 0x080fe40007f5e0ff */
[----:B------:R-:W-:Y:S02]  /*27da0*/  IADD3.X R9, R9, R3, RZ, P1, !PT ;  /* 0x0000000309097210 */ /* 0x000fe40000ffe4ff */
[----:B------:R-:W-:-:S03]  /*27db0*/  IADD3 R213, P1, R213, R4, RZ ;  /* 0x00000004d5d57210 */ /* 0x000fc60007f3e0ff */
[----:B------:R1:W-:Y:S02]  /*27dc0*/  STL [R1+0x5dc], R9 ;  /* 0x0005dc0901007387 */ /* 0x0003e40000100800 */
[----:B------:R-:W-:Y:S02]  /*27dd0*/  IMAD.X R214, R214, 0x1, R3, P1 ;  /* 0x00000001d6d67824 */ /* 0x000fe400008e0603 */
[----:B------:R2:W-:Y:S01]  /*27de0*/  LDGSTS.E [R5+-0x7ce00], desc[UR10][R8.64], P0 ;  /* 0x8320000008057fae */ /* 0x0005e2000812184a */
[----:B------:R-:W-:-:S03]  /*27df0*/  IADD3.X R211, R211, R3, RZ, P2, !PT ;  /* 0x00000003d3d37210 */ /* 0x000fc600017fe4ff */
[----:B------:R3:W-:Y:S01]  /*27e00*/  STL [R1+0x600], R13 ;  /* 0x0006000d01007387 */ /* 0x0007e20000100800 */
[----:B--2---:R-:W-:Y:S01]  /*27e10*/  IMAD.MOV.U32 R8, RZ, RZ, R13 ;  /* 0x000000ffff087224 */ /* 0x004fe200078e000d */
[----:B-1----:R-:W-:Y:S02]  /*27e20*/  MOV R9, R212 ;  /* 0x000000d400097202 */ /* 0x002fe40000000f00 */
[----:B------:R1:W-:Y:S04]  /*27e30*/  STL [R1+0x5fc], R212 ;  /* 0x0005fcd401007387 */ /* 0x0003e80000100800 */
[----:B------:R2:W-:Y:S04]  /*27e40*/  LDGSTS.E [R5+-0x7ca00], desc[UR10][R8.64], P0 ;  /* 0x8360000008057fae */ /* 0x0005e8000812184a */
[----:B---3--:R-:W3:Y:S04]  /*27e50*/  LDL.LU R13, [R1+0x468] ;  /* 0x00046800010d7983 */ /* 0x008ee80000300800 */
[----:B------:R-:W4:Y:S01]  /*27e60*/  LDL.LU R215, [R1+0x484] ;  /* 0x0004840001d77983 */ /* 0x000f220000300800 */
[----:B--2---:R-:W-:Y:S01]  /*27e70*/  IMAD.MOV.U32 R8, RZ, RZ, R213 ;  /* 0x000000ffff087224 */ /* 0x004fe200078e00d5 */
[----:B------:R-:W-:-:S02]  /*27e80*/  MOV R9, R214 ;  /* 0x000000d600097202 */ /* 0x000fc40000000f00 */
[----:B-1----:R-:W2:Y:S04]  /*27e90*/  LDL.LU R212, [R1+0x488] ;  /* 0x0004880001d47983 */ /* 0x002ea80000300800 */
[----:B------:R-:W-:Y:S04]  /*27ea0*/  STL [R1+0x620], R213 ;  /* 0x000620d501007387 */ /* 0x000fe80000100800 */
[----:B------:R1:W-:Y:S04]  /*27eb0*/  STL [R1+0x61c], R214 ;  /* 0x00061cd601007387 */ /* 0x0003e80000100800 */
[----:B------:R1:W-:Y:S04]  /*27ec0*/  LDGSTS.E [R5+-0x7c600], desc[UR10][R8.64], P0 ;  /* 0x83a0000008057fae */ /* 0x0003e8000812184a */
[----:B------:R1:W-:Y:S04]  /*27ed0*/  STL [R1+0x640], R12 ;  /* 0x0006400c01007387 */ /* 0x0003e80000100800 */
[----:B------:R1:W-:Y:S02]  /*27ee0*/  STL [R1+0x63c], R211 ;  /* 0x00063cd301007387 */ /* 0x0003e40000100800 */
[----:B-1----:R-:W-:Y:S01]  /*27ef0*/  IMAD.MOV.U32 R8, RZ, RZ, R12 ;  /* 0x000000ffff087224 */ /* 0x002fe200078e000c */
[----:B------:R-:W-:Y:S01]  /*27f00*/  MOV R9, R211 ;  /* 0x000000d300097202 */ /* 0x000fe20000000f00 */
[----:B------:R-:W4:Y:S04]  /*27f10*/  LDL.LU R214, [R1+0x4a4] ;  /* 0x0004a40001d67983 */ /* 0x000f280000300800 */
[----:B------:R-:W4:Y:S04]  /*27f20*/  LDL.LU R12, [R1+0x4a8] ;  /* 0x0004a800010c7983 */ /* 0x000f280000300800 */
[----:B------:R-:W4:Y:S04]  /*27f30*/  LDL.LU R211, [R1+0x4c4] ;  /* 0x0004c40001d37983 */ /* 0x000f280000300800 */
[----:B------:R-:W4:Y:S04]  /*27f40*/  LDL.LU R213, [R1+0x4c8] ;  /* 0x0004c80001d57983 */ /* 0x000f280000300800 */
[----:B------:R1:W-:Y:S04]  /*27f50*/  LDGSTS.E [R5+-0x7c200], desc[UR10][R8.64], P0 ;  /* 0x83e0000008057fae */ /* 0x0003e8000812184a */
[----:B------:R-:W4:Y:S01]  /*27f60*/  LDL.LU R9, [R1+0x464] ;  /* 0x0004640001097983 */ /* 0x000f220000300800 */
[----:B-1----:R-:W-:-:S04]  /*27f70*/  LOP3.LUT R5, R14, 0x60, RZ, 0x3c, !PT ;  /* 0x000000600e057812 */ /* 0x002fc800078e3cff */
[----:B------:R-:W-:Y:S02]  /*27f80*/  IADD3 R5, R5, 0x100000, R6 ;  /* 0x0010000005057810 */ /* 0x000fe40007ffe006 */
[----:B---3--:R-:W-:-:S05]  /*27f90*/  IADD3 R13, P1, R13, R4, RZ ;  /* 0x000000040d0d7210 */ /* 0x008fca0007f3e0ff */
[----:B------:R1:W-:Y:S01]  /*27fa0*/  STL [R1+0x468], R13 ;  /* 0x0004680d01007387 */ /* 0x0003e20000100800 */
[----:B------:R-:W-:Y:S01]  /*27fb0*/  IMAD.MOV.U32 R8, RZ, RZ, R13 ;  /* 0x000000ffff087224 */ /* 0x000fe200078e000d */
[----:B--2---:R-:W-:-:S04]  /*27fc0*/  IADD3 R212, P2, R212, R4, RZ ;  /* 0x00000004d4d47210 */ /* 0x004fc80007f5e0ff */
[----:B----4-:R-:W-:Y:S01]  /*27fd0*/  IADD3.X R215, R215, R3, RZ, P2, !PT ;  /* 0x00000003d7d77210 */ /* 0x010fe200017fe4ff */
[----:B------:R-:W-:-:S05]  /*27fe0*/  IMAD.X R9, R9, 0x1, R3, P1 ;  /* 0x0000000109097824 */ /* 0x000fca00008e0603 */
[----:B------:R2:W-:Y:S04]  /*27ff0*/  STL [R1+0x464], R9 ;  /* 0x0004640901007387 */ /* 0x0005e80000100800 */
[----:B------:R-:W-:Y:S04]  /*28000*/  STL [R1+0x488], R212 ;  /* 0x000488d401007387 */ /* 0x000fe80000100800 */
[----:B------:R-:W3:Y:S04]  /*28010*/  LDL.LU R6, [R1+0x4e8] ;  /* 0x0004e80001067983 */ /* 0x000ee80000300800 */
[----:B------:R4:W-:Y:S04]  /*28020*/  STL [R1+0x484], R215 ;  /* 0x000484d701007387 */ /* 0x0009e80000100800 */
[----:B------:R2:W-:Y:S04]  /*28030*/  LDGSTS.E [R5+-0x7fd00], desc[UR10][R8.64], P0 ;  /* 0x8030000008057fae */ /* 0x0005e8000812184a */
[----:B-1----:R-:W3:Y:S01]  /*28040*/  LDL.LU R13, [R1+0x508] ;  /* 0x00050800010d7983 */ /* 0x002ee20000300800 */
[----:B--2---:R-:W-:-:S03]  /*28050*/  IMAD.MOV.U32 R9, RZ, RZ, R215 ;  /* 0x000000ffff097224 */ /* 0x004fc600078e00d7 */
[----:B----4-:R-:W2:Y:S01]  /*28060*/  LDL.LU R215, [R1+0x4e4] ;  /* 0x0004e40001d77983 */ /* 0x010ea20000300800 */
[----:B------:R-:W-:-:S03]  /*28070*/  MOV R8, R212 ;  /* 0x000000d400087202 */ /* 0x000fc60000000f00 */
[----:B------:R-:W4:Y:S01]  /*28080*/  LDL.LU R212, [R1+0x504] ;  /* 0x0005040001d47983 */ /* 0x000f220000300800 */
[-C--:B------:R-:W-:Y:S02]  /*28090*/  IADD3 R12, P1, R12, R4.reuse, RZ ;  /* 0x000000040c0c7210 */ /* 0x080fe40007f3e0ff */
[----:B------:R-:W-:Y:S01]  /*280a0*/  IADD3 R213, P2, R213, R4, RZ ;  /* 0x00000004d5d57210 */ /* 0x000fe20007f5e0ff */
[----:B------:R1:W-:Y:S01]  /*280b0*/  LDGSTS.E [R5+-0x7f900], desc[UR10][R8.64], P0 ;  /* 0x8070000008057fae */ /* 0x0003e2000812184a */
[----:B------:R-:W-:-:S03]  /*280c0*/  IADD3.X R214, R214, R3, RZ, P1, !PT ;  /* 0x00000003d6d67210 */ /* 0x000fc60000ffe4ff */
[----:B------:R-:W-:Y:S01]  /*280d0*/  IMAD.X R211, R211, 0x1, R3, P2 ;  /* 0x00000001d3d37824 */ /* 0x000fe200010e0603 */
[----:B-1----:R-:W-:Y:S01]  /*280e0*/  MOV R8, R12 ;  /* 0x0000000c00087202 */ /* 0x002fe20000000f00 */
[----:B------:R-:W-:Y:S01]  /*280f0*/  IMAD.MOV.U32 R9, RZ, RZ, R214 ;  /* 0x000000ffff097224 */ /* 0x000fe200078e00d6 */
[----:B------:R-:W-:Y:S04]  /*28100*/  STL [R1+0x4a8], R12 ;  /* 0x0004a80c01007387 */ /* 0x000fe80000100800 */
[----:B------:R1:W-:Y:S04]  /*28110*/  LDGSTS.E [R5+-0x7f500], desc[UR10][R8.64], P0 ;  /* 0x80b0000008057fae */ /* 0x0003e8000812184a */
[----:B------:R1:W-:Y:S04]  /*28120*/  STL [R1+0x4a4], R214 ;  /* 0x0004a4d601007387 */ /* 0x0003e80000100800 */
[----:B------:R-:W-:Y:S01]  /*28130*/  STL [R1+0x4c8], R213 ;  /* 0x0004c8d501007387 */ /* 0x000fe20000100800 */
[----:B-1----:R-:W-:Y:S01]  /*28140*/  MOV R8, R213 ;  /* 0x000000d500087202 */ /* 0x002fe20000000f00 */
[----:B------:R-:W-:-:S02]  /*28150*/  IMAD.MOV.U32 R9, RZ, RZ, R211 ;  /* 0x000000ffff097224 */ /* 0x000fc400078e00d3 */
[----:B------:R-:W4:Y:S04]  /*28160*/  LDL.LU R214, [R1+0x528] ;  /* 0x0005280001d67983 */ /* 0x000f280000300800 */
[----:B------:R1:W-:Y:S04]  /*28170*/  LDGSTS.E [R5+-0x7f100], desc[UR10][R8.64], P0 ;  /* 0x80f0000008057fae */ /* 0x0003e8000812184a */
[----:B------:R1:W-:Y:S04]  /*28180*/  STL [R1+0x4c4], R211 ;  /* 0x0004c4d301007387 */ /* 0x0003e80000100800 */
[----:B------:R-:W4:Y:S04]  /*28190*/  LDL.LU R12, [R1+0x548] ;  /* 0x00054800010c7983 */ /* 0x000f280000300800 */
[----:B-1----:R-:W5:Y:S04]  /*281a0*/  LDL.LU R211, [R1+0x798] ;  /* 0x0007980001d37983 */ /* 0x002f680000300800 */
[----:B------:R-:W4:Y:S01]  /*281b0*/  LDL.LU R213, [R1+0x544] ;  /* 0x0005440001d57983 */ /* 0x000f220000300800 */
[----:B---3--:R-:W-:-:S04]  /*281c0*/  IADD3 R6, P1, R6, R4, RZ ;  /* 0x0000000406067210 */ /* 0x008fc80007f3e0ff */
[----:B------:R-:W-:Y:S01]  /*281d0*/  MOV R8, R6 ;  /* 0x0000000600087202 */ /* 0x000fe20000000f00 */
[----:B------:R-:W-:Y:S01]  /*281e0*/  STL [R1+0x4e8], R6 ;  /* 0x0004e80601007387 */ /* 0x000fe20000100800 */
[----:B------:R-:W-:Y:S02]  /*281f0*/  IADD3 R13, P2, R13, R4, RZ ;  /* 0x000000040d0d7210 */ /* 0x000fe40007f5e0ff */
[----:B--2---:R-:W-:-:S05]  /*28200*/  IADD3.X R215, R215, R3, RZ, P1, !PT ;  /* 0x00000003d7d77210 */ /* 0x004fca0000ffe4ff */
[----:B------:R-:W-:Y:S02]  /*28210*/  IMAD.MOV.U32 R9, RZ, RZ, R215 ;  /* 0x000000ffff097224 */ /* 0x000fe400078e00d7 */
[----:B----4-:R-:W-:Y:S01]  /*28220*/  IMAD.X R212, R212, 0x1, R3, P2 ;  /* 0x00000001d4d47824 */ /* 0x010fe200010e0603 */
[----:B------:R1:W-:Y:S04]  /*28230*/  STL [R1+0x4e4], R215 ;  /* 0x0004e4d701007387 */ /* 0x0003e80000100800 */
[----:B------:R2:W-:Y:S04]  /*28240*/  LDGSTS.E [R5+-0x7ed00], desc[UR10][R8.64], P0 ;  /* 0x8130000008057fae */ /* 0x0005e8000812184a */
[----:B------:R-:W-:Y:S04]  /*28250*/  STL [R1+0x508], R13 ;  /* 0x0005080d01007387 */ /* 0x000fe80000100800 */
[----:B-1----:R-:W3:Y:S01]  /*28260*/  LDL.LU R215, [R1+0x568] ;  /* 0x0005680001d77983 */ /* 0x002ee20000300800 */
[----:B--2---:R-:W-:Y:S01]  /*28270*/  MOV R8, R13 ;  /* 0x0000000d00087202 */ /* 0x004fe20000000f00 */
[----:B------:R-:W-:-:S02]  /*28280*/  IMAD.MOV.U32 R9, RZ, RZ, R212 ;  /* 0x000000ffff097224 */ /* 0x000fc400078e00d4 */
[----:B------:R1:W-:Y:S04]  /*28290*/  STL [R1+0x504], R212 ;  /* 0x000504d401007387 */ /* 0x0003e80000100800 */
[----:B------:R-:W2:Y:S04]  /*282a0*/  LDL.LU R6, [R1+0x588] ;  /* 0x0005880001067983 */ /* 0x000ea80000300800 */
[----:B------:R4:W-:Y:S04]  /*282b0*/  LDGSTS.E [R5+-0x7e900], desc[UR10][R8.64], P0 ;  /* 0x8170000008057fae */ /* 0x0009e8000812184a */
[----:B-1----:R-:W5:Y:S04]  /*282c0*/  LDL.LU R212, [R1+0x794] ;  /* 0x0007940001d47983 */ /* 0x002f680000300800 */
[----:B------:R-:W2:Y:S04]  /*282d0*/  LDL.LU R13, [R1+0x584] ;  /* 0x00058400010d7983 */ /* 0x000ea80000300800 */
[----:B------:R-:W3:Y:S01]  /*282e0*/  LDL.LU R9, [R1+0x524] ;  /* 0x0005240001097983 */ /* 0x000ee20000300800 */
[----:B------:R-:W-:-:S02]  /*282f0*/  IADD3 R214, P1, R214, R4, RZ ;  /* 0x00000004d6d67210 */ /* 0x000fc40007f3e0ff */
[----:B------:R-:W-:Y:S02]  /*28300*/  IADD3 R12, P2, R12, R4, RZ ;  /* 0x000000040c0c7210 */ /* 0x000fe40007f5e0ff */
[----:B----4-:R-:W-:Y:S01]  /*28310*/  MOV R8, R214 ;  /* 0x000000d600087202 */ /* 0x010fe20000000f00 */
[----:B------:R1:W-:Y:S02]  /*28320*/  STL [R1+0x528], R214 ;  /* 0x000528d601007387 */ /* 0x0003e40000100800 */
[----:B------:R-:W-:Y:S01]  /*28330*/  IMAD.X R213, R213, 0x1, R3, P2 ;  /* 0x00000001d5d57824 */ /* 0x000fe200010e0603 */
[----:B---3--:R-:W-:-:S05]  /*28340*/  IADD3.X R9, R9, R3, RZ, P1, !PT ;  /* 0x0000000309097210 */ /* 0x008fca0000ffe4ff */
[----:B------:R3:W-:Y:S04]  /*28350*/  STL [R1+0x524], R9 ;  /* 0x0005240901007387 */ /* 0x0007e80000100800 */
[----:B------:R4:W-:Y:S04]  /*28360*/  LDGSTS.E [R5+-0x7e500], desc[UR10][R8.64], P0 ;  /* 0x81b0000008057fae */ /* 0x0009e8000812184a */
[----:B------:R-:W-:Y:S04]  /*28370*/  STL [R1+0x548], R12 ;  /* 0x0005480c01007387 */ /* 0x000fe80000100800 */
[----:B-1----:R-:W2:Y:S01]  /*28380*/  LDL.LU R214, [R1+0x5c8] ;  /* 0x0005c80001d67983 */ /* 0x002ea20000300800 */
[----:B----4-:R-:W-:Y:S01]  /*28390*/  IMAD.MOV.U32 R8, RZ, RZ, R12 ;  /* 0x000000ffff087224 */ /* 0x010fe200078e000c */
[----:B---3--:R-:W-:-:S02]  /*283a0*/  MOV R9, R213 ;  /* 0x000000d500097202 */ /* 0x008fc40000000f00 */
[----:B------:R1:W-:Y:S04]  /*283b0*/  STL [R1+0x544], R213 ;  /* 0x000544d501007387 */ /* 0x0003e80000100800 */
[----:B------:R3:W-:Y:S04]  /*283c0*/  LDGSTS.E [R5+-0x7e100], desc[UR10][R8.64], P0 ;  /* 0x81f0000008057fae */ /* 0x0007e8000812184a */
[----:B-1----:R-:W4:Y:S04]  /*283d0*/  LDL.LU R213, [R1+0x5c4] ;  /* 0x0005c40001d57983 */ /* 0x002f280000300800 */
[----:B------:R-:W4:Y:S04]  /*283e0*/  LDL.LU R12, [R1+0x608] ;  /* 0x00060800010c7983 */ /* 0x000f280000300800 */
[----:B------:R-:W4:Y:S01]  /*283f0*/  LDL.LU R9, [R1+0x564] ;  /* 0x0005640001097983 */ /* 0x000f220000300800 */
[----:B------:R-:W-:-:S02]  /*28400*/  IADD3 R215, P1, R215, R4, RZ ;  /* 0x00000004d7d77210 */ /* 0x000fc40007f3e0ff */
[----:B--2---:R-:W-:-:S03]  /*28410*/  IADD3 R6, P2, R6, R4, RZ ;  /* 0x0000000406067210 */ /* 0x004fc60007f5e0ff */
[----:B---3--:R-:W-:Y:S01]  /*28420*/  IMAD.MOV.U32 R8, RZ, RZ, R215 ;  /* 0x000000ffff087224 */ /* 0x008fe200078e00d7 */
[----:B------:R-:W-:Y:S01]  /*28430*/  IADD3.X R13, R13, R3, RZ, P2, !PT ;  /* 0x000000030d0d7210 */ /* 0x000fe200017fe4ff */
[----:B------:R1:W-:Y:S01]  /*28440*/  STL [R1+0x568], R215 ;  /* 0x000568d701007387 */ /* 0x0003e20000100800 */
[----:B----4-:R-:W-:-:S05]  /*28450*/  IMAD.X R9, R9, 0x1, R3, P1 ;  /* 0x0000000109097824 */ /* 0x010fca00008e0603 */
[----:B------:R2:W-:Y:S04]  /*28460*/  STL [R1+0x564], R9 ;  /* 0x0005640901007387 */ /* 0x0005e80000100800 */
[----:B------:R3:W-:Y:S04]  /*28470*/  LDGSTS.E [R5+-0x7dd00], desc[UR10][R8.64], P0 ;  /* 0x8230000008057fae */ /* 0x0007e8000812184a */
[----:B------:R-:W-:Y:S04]  /*28480*/  STL [R1+0x588], R6 ;  /* 0x0005880601007387 */ /* 0x000fe80000100800 */
[----:B-1----:R-:W4:Y:S01]  /*28490*/  LDL.LU R215, [R1+0x604] ;  /* 0x0006040001d77983 */ /* 0x002f220000300800 */
[----:B---3--:R-:W-:Y:S01]  /*284a0*/  MOV R8, R6 ;  /* 0x0000000600087202 */ /* 0x008fe20000000f00 */
[----:B--2---:R-:W-:-:S02]  /*284b0*/  IMAD.MOV.U32 R9, RZ, RZ, R13 ;  /* 0x000000ffff097224 */ /* 0x004fc400078e000d */
[----:B------:R1:W-:Y:S04]  /*284c0*/  STL [R1+0x584], R13 ;  /* 0x0005840d01007387 */ /* 0x0003e80000100800 */
[----:B------:R2:W-:Y:S04]  /*284d0*/  LDGSTS.E [R5+-0x7d900], desc[UR10][R8.64], P0 ;  /* 0x8270000008057fae */ /* 0x0005e8000812184a */
[----:B-1----:R-:W3:Y:S04]  /*284e0*/  LDL.LU R13, [R1+0x644] ;  /* 0x00064400010d7983 */ /* 0x002ee80000300800 */
[----:B------:R-:W3:Y:S04]  /*284f0*/  LDL.LU R6, [R1+0x648] ;  /* 0x0006480001067983 */ /* 0x000ee80000300800 */
[----:B------:R-:W4:Y:S04]  /*28500*/  LDL.LU R8, [R1+0x5a4] ;  /* 0x0005a40001087983 */ /* 0x000f280000300800 */
[----:B------:R-:W2:Y:S01]  /*28510*/  LDL.LU R9, [R1+0x5a8] ;  /* 0x0005a80001097983 */ /* 0x000ea20000300800 */
[----:B------:R-:W-:-:S05]  /*28520*/  IADD3 R214, P2, R214, R4, RZ ;  /* 0x00000004d6d67210 */ /* 0x000fca0007f5e0ff */
[----:B------:R-:W-:Y:S01]  /*28530*/  IMAD.X R213, R213, 0x1, R3, P2 ;  /* 0x00000001d5d57824 */ /* 0x000fe200010e0603 */
[----:B--2---:R-:W-:-:S04]  /*28540*/  IADD3 R9, P1, R9, R4, RZ ;  /* 0x0000000409097210 */ /* 0x004fc80007f3e0ff */
[----:B----4-:R-:W-:Y:S01]  /*28550*/  IADD3.X R8, R8, R3, RZ, P1, !PT ;  /* 0x0000000308087210 */ /* 0x010fe20000ffe4ff */
[----:B------:R1:W-:Y:S04]  /*28560*/  STL [R1+0x5a8], R9 ;  /* 0x0005a80901007387 */ /* 0x0003e80000100800 */
[----:B------:R2:W-:Y:S01]  /*28570*/  STL [R1+0x5a4], R8 ;  /* 0x0005a40801007387 */ /* 0x0005e20000100800 */
[----:B-1----:R-:W-:-:S04]  /*28580*/  LOP3.LUT R9, R9, R8, RZ, 0x3c, !PT ;  /* 0x0000000809097212 */ /* 0x002fc800078e3cff */
[----:B--2---:R-:W-:-:S04]  /*28590*/  LOP3.LUT R8, R9, R8, RZ, 0x3c, !PT ;  /* 0x0000000809087212 */ /* 0x004fc800078e3cff */
[----:B------:R-:W-:Y:S01]  /*285a0*/  LOP3.LUT R9, R9, R8, RZ, 0x3c, !PT ;  /* 0x0000000809097212 */ /* 0x000fe200078e3cff */
[----:B------:R-:W-:Y:S04]  /*285b0*/  STL [R1+0x5c8], R214 ;  /* 0x0005c8d601007387 */ /* 0x000fe80000100800 */
[----:B------:R1:W-:Y:S04]  /*285c0*/  LDGSTS.E [R5+-0x7d500], desc[UR10][R8.64], P0 ;  /* 0x82b0000008057fae */ /* 0x0003e8000812184a */
[----:B------:R2:W-:Y:S01]  /*285d0*/  STL [R1+0x5c4], R213 ;  /* 0x0005c4d501007387 */ /* 0x0005e20000100800 */
[----:B-1----:R-:W-:Y:S01]  /*285e0*/  MOV R8, R214 ;  /* 0x000000d600087202 */ /* 0x002fe20000000f00 */
[----:B------:R-:W-:-:S02]  /*285f0*/  IMAD.MOV.U32 R9, RZ, RZ, R213 ;  /* 0x000000ffff097224 */ /* 0x000fc400078e00d5 */
[----:B--2---:R-:W5:Y:S04]  /*28600*/  LDL.LU R213, [R1+0x790] ;  /* 0x0007900001d57983 */ /* 0x004f680000300800 */
[----:B------:R-:W5:Y:S04]  /*28610*/  LDL.LU R214, [R1+0x78c] ;  /* 0x00078c0001d67983 */ /* 0x000f680000300800 */
[----:B------:R1:W-:Y:S04]  /*28620*/  LDGSTS.E [R5+-0x7d100], desc[UR10][R8.64], P0 ;  /* 0x82f0000008057fae */ /* 0x0003e8000812184a */
[----:B------:R-:W2:Y:S04]  /*28630*/  LDL.LU R8, [R1+0x5e4] ;  /* 0x0005e40001087983 */ /* 0x000ea80000300800 */
[----:B------:R-:W1:Y:S01]  /*28640*/  LDL.LU R9, [R1+0x5e8] ;  /* 0x0005e80001097983 */ /* 0x000e620000300800 */
[----:B------:R-:W-:-:S05]  /*28650*/  IADD3 R12, P2, R12, R4, RZ ;  /* 0x000000040c0c7210 */ /* 0x000fca0007f5e0ff */
[----:B------:R-:W-:Y:S01]  /*28660*/  IMAD.X R215, R215, 0x1, R3, P2 ;  /* 0x00000001d7d77824 */ /* 0x000fe200010e0603 */
[----:B-1----:R-:W-:-:S04]  /*28670*/  IADD3 R9, P1, R9, R4, RZ ;  /* 0x0000000409097210 */ /* 0x002fc80007f3e0ff */
[----:B--2---:R-:W-:Y:S01]  /*28680*/  IADD3.X R8, R8, R3, RZ, P1, !PT ;  /* 0x0000000308087210 */ /* 0x004fe20000ffe4ff */
        /* <DEDUP_REMOVED lines=15> */
[----:B---3--:R-:W-:-:S05]  /*28780*/  IADD3 R6, P2, R6, R4, RZ ;  /* 0x0000000406067210 */ /* 0x008fca0007f5e0ff */
[----:B------:R-:W-:Y:S01]  /*28790*/  IMAD.X R13, R13, 0x1, R3, P2 ;  /* 0x000000010d0d7824 */ /* 0x000fe200010e0603 */
[----:B------:R-:W-:Y:S02]  /*287a0*/  IADD3 R15, R15, 0x1, RZ ;  /* 0x000000010f0f7810 */ /* 0x000fe40007ffe0ff */
[----:B-1----:R-:W-:-:S04]  /*287b0*/  IADD3 R9, P1, R9, R4, RZ ;  /* 0x0000000409097210 */ /* 0x002fc80007f3e0ff */
[----:B--2---:R-:W-:Y:S01]  /*287c0*/  IADD3.X R8, R8, R3, RZ, P1, !PT ;  /* 0x0000000308087210 */ /* 0x004fe20000ffe4ff */
[----:B------:R1:W-:Y:S04]  /*287d0*/  STL [R1+0x628], R9 ;  /* 0x0006280901007387 */ /* 0x0003e80000100800 */
[----:B------:R2:W-:Y:S01]  /*287e0*/  STL [R1+0x624], R8 ;  /* 0x0006240801007387 */ /* 0x0005e20000100800 */
[----:B-1----:R-:W-:-:S04]  /*287f0*/  LOP3.LUT R9, R9, R8, RZ, 0x3c, !PT ;  /* 0x0000000809097212 */ /* 0x002fc800078e3cff */
[----:B--2---:R-:W-:-:S04]  /*28800*/  LOP3.LUT R8, R9, R8, RZ, 0x3c, !PT ;  /* 0x0000000809087212 */ /* 0x004fc800078e3cff */
[----:B------:R-:W-:-:S05]  /*28810*/  LOP3.LUT R9, R9, R8, RZ, 0x3c, !PT ;  /* 0x0000000809097212 */ /* 0x000fca00078e3cff */
[----:B------:R1:W-:Y:S04]  /*28820*/  LDGSTS.E [R5+-0x7c500], desc[UR10][R8.64], P0 ;  /* 0x83b0000008057fae */ /* 0x0003e8000812184a */
[----:B------:R2:W-:Y:S01]  /*28830*/  STL [R1+0x648], R6 ;  /* 0x0006480601007387 */ /* 0x0005e20000100800 */
[----:B-1----:R-:W-:Y:S01]  /*28840*/  MOV R8, R6 ;  /* 0x0000000600087202 */ /* 0x002fe20000000f00 */
[----:B------:R-:W-:Y:S02]  /*28850*/  IMAD.MOV.U32 R9, RZ, RZ, R13 ;  /* 0x000000ffff097224 */ /* 0x000fe400078e000d */
[----:B------:R1:W-:Y:S01]  /*28860*/  STL [R1+0x644], R13 ;  /* 0x0006440d01007387 */ /* 0x0003e20000100800 */
[----:B--2---:R-:W-:-:S03]  /*28870*/  IMAD.MOV.U32 R6, RZ, RZ, R10 ;  /* 0x000000ffff067224 */ /* 0x004fc600078e000a */
[----:B------:R1:W-:Y:S01]  /*28880*/  LDGSTS.E [R5+-0x7c100], desc[UR10][R8.64], P0 ;  /* 0x83f0000008057fae */ /* 0x0003e2000812184a */
[----:B------:R-:W-:-:S03]  /*28890*/  ISETP.NE.U32.AND P0, PT, R15, R11, PT ;  /* 0x0000000b0f00720c */ /* 0x000fc60003f05070 */
[----:B------:R1:W5:Y:S04]  /*288a0*/  LDL.LU R11, [R1+0x780] ;  /* 0x00078000010b7983 */ /* 0x0003680000300800 */
[----:B------:R1:W5:Y:S04]  /*288b0*/  LDL.LU R10, [R1+0x77c] ;  /* 0x00077c00010a7983 */ /* 0x0003680000300800 */
[----:B------:R-:W0:Y:S02]  /*288c0*/  LDGDEPBAR ;  /* 0x00000000000079af */ /* 0x000e240000000000 */
[----:B------:R-:W-:Y:S05]  /*288d0*/  @P0 BRA `(.L_x_1) ;  /* 0xffffff7000d00947 */ /* 0x000fea000383ffff */
.L_x_0:
[----:B-1----:R-:W2:Y:S01]  /*288e0*/  LDL.LU R9, [R1+0x774] ;  /* 0x0007740001097983 */ /* 0x002ea20000300800 */
[----:B------:R-:W-:-:S04]  /*288f0*/  DEPBAR.LE SB0, 0x0 ;  /* 0x000080000000791a */ /* 0x000fc80000000000 */
[----:B------:R-:W3:Y:S01]  /*28900*/  LDL.LU R5, [R1+0x770] ;  /* 0x0007700001057983 */ /* 0x000ee20000300800 */
[----:B------:R-:W1:Y:S01]  /*28910*/  S2R R8, SR_TID.X ;  /* 0x0000000000087919 */ /* 0x000e620000002100 */
[----:B------:R-:W-:Y:S01]  /*28920*/  MOV R6, R152 ;  /* 0x0000009800067202 */ /* 0x000fe20000000f00 */
[----:B-----5:R-:W-:Y:S01]  /*28930*/  IMAD.MOV.U32 R7, RZ, RZ, R154 ;  /* 0x000000ffff077224 */ /* 0x020fe200078e009a */
[----:B------:R-:W4:Y:S01]  /*28940*/  S2R R252, SR_TID.X ;  /* 0x0000000000fc7919 */ /* 0x000f220000002100 */
        /* <DEDUP_REMOVED lines=20> */
[----:B------:R-:W-:Y:S01]  /*28a90*/  IADD3 R3, R10, 0x1, RZ ;  /* 0x000000010a037810 */ /* 0x000fe20007ffe0ff */
[----:B------:R-:W-:Y:S01]  /*28aa0*/  ULDC UR4, c[0x0][0x22c] ;  /* 0x00008b0000047ab9 */ /* 0x000fe20000000800 */
[----:B------:R-:W-:Y:S01]  /*28ab0*/  ULDC.64 UR28, c[0x0][0x228] ;  /* 0x00008a00001c7ab9 */ /* 0x000fe20000000a00 */
[----:B------:R-:W-:Y:S01]  /*28ac0*/  ULDC UR5, c[0x0][0x22c] ;  /* 0x00008b0000057ab9 */ /* 0x000fe20000000800 */
[----:B------:R-:W-:Y:S01]  /*28ad0*/  ULDC.64 UR30, c[0x0][0x228] ;  /* 0x00008a00001e7ab9 */ /* 0x000fe20000000a00 */
[----:B------:R-:W-:Y:S01]  /*28ae0*/  ULDC UR26, c[0x0][0x248] ;  /* 0x00009200001a7ab9 */ /* 0x000fe20000000800 */
[----:B------:R-:W-:Y:S01]  /*28af0*/  ULDC.64 UR6, c[0x0][0x228] ;  /* 0x00008a0000067ab9 */ /* 0x000fe20000000a00 */
[C---:B-1----:R-:W-:Y:S01]  /*28b00*/  IMAD.SHL.U32 R0, R8.reuse, 0x40, RZ ;  /* 0x0000004008007824 */ /* 0x042fe200078e00ff */
[C---:B------:R-:W-:Y:S01]  /*28b10*/  SHF.L.U32 R2, R8.reuse, 0x4, RZ ;  /* 0x0000000408027819 */ /* 0x040fe200000006ff */
[----:B------:R-:W-:Y:S01]  /*28b20*/  ULDC.64 UR16, c[0x0][0x228] ;  /* 0x00008a0000107ab9 */ /* 0x000fe20000000a00 */
[----:B------:R-:W-:Y:S01]  /*28b30*/  SHF.L.U32 R4, R8, 0x3, RZ ;  /* 0x0000000308047819 */ /* 0x000fe200000006ff */
[----:B------:R-:W-:Y:S01]  /*28b40*/  ULDC.64 UR14, c[0x0][0x228] ;  /* 0x00008a00000e7ab9 */ /* 0x000fe20000000a00 */
[----:B------:R-:W-:Y:S01]  /*28b50*/  LOP3.LUT R2, R2, 0xf0, RZ, 0xc0, !PT ;  /* 0x000000f002027812 */ /* 0x000fe200078ec0ff */
[----:B------:R-:W-:Y:S01]  /*28b60*/  ULDC.64 UR12, c[0x0][0x228] ;  /* 0x00008a00000c7ab9 */ /* 0x000fe20000000a00 */
[----:B------:R-:W-:Y:S01]  /*28b70*/  LOP3.LUT R0, R0, 0x400, RZ, 0xc0, !PT ;  /* 0x0000040000007812 */ /* 0x000fe200078ec0ff */
[----:B------:R-:W-:Y:S01]  /*28b80*/  ULDC.64 UR18, c[0x0][0x228] ;  /* 0x00008a0000127ab9 */ /* 0x000fe20000000a00 */
[----:B------:R-:W-:Y:S01]  /*28b90*/  LOP3.LUT R4, R4, 0x300, RZ, 0xc0, !PT ;  /* 0x0000030004047812 */ /* 0x000fe200078ec0ff */
[----:B------:R-:W-:Y:S01]  /*28ba0*/  ULDC.64 UR24, c[0x0][0x228] ;  /* 0x00008a0000187ab9 */ /* 0x000fe20000000a00 */
[----:B------:R-:W-:Y:S01]  /*28bb0*/  IADD3 R0, R0, UR8, R2 ;  /* 0x0000000800007c10 */ /* 0x000fe2000fffe002 */
[----:B------:R-:W-:Y:S01]  /*28bc0*/  ULDC.64 UR22, c[0x0][0x228] ;  /* 0x00008a0000167ab9 */ /* 0x000fe20000000a00 */
[----:B------:R-:W-:-:S03]  /*28bd0*/  ULDC.64 UR20, c[0x0][0x228] ;  /* 0x00008a0000147ab9 */ /* 0x000fc60000000a00 */
[----:B------:R-:W-:Y:S01]  /*28be0*/  IMAD.IADD R0, R4, 0x1, R0 ;  /* 0x0000000104007824 */ /* 0x000fe200078e0200 */
[----:B------:R-:W-:Y:S06]  /*28bf0*/  BAR.SYNC.DEFER_BLOCKING 0x0 ;  /* 0x0000000000007b1d */ /* 0x000fec0000010000 */
[----:B------:R-:W2:Y:S01]  /*28c00*/  LDL.LU R4, [R1] ;  /* 0x0000000001047983 */ /* 0x000ea20000300800 */
[----:B---3--:R-:W-:-:S03]  /*28c10*/  ISETP.GE.AND P6, PT, R11, R5, PT ;  /* 0x000000050b00720c */ /* 0x008fc60003fc6270 */
[----:B------:R-:W3:Y:S01]  /*28c20*/  LDL.LU R5, [R1+0x8] ;  /* 0x0000080001057983 */ /* 0x000ee20000300800 */
[----:B----4-:R-:W-:-:S04]  /*28c30*/  LOP3.LUT R252, R252, 0x7f, RZ, 0xc0, !PT ;  /* 0x0000007ffcfc7812 */ /* 0x010fc800078ec0ff */
[----:B------:R-:W-:Y:S02]  /*28c40*/  LEA R252, R252, UR8, 0x4 ;  /* 0x00000008fcfc7c11 */ /* 0x000fe4000f8e20ff */
[----:B------:R-:W-:Y:S02]  /*28c50*/  MOV R154, R173 ;  /* 0x000000ad009a7202 */ /* 0x000fe40000000f00 */
[C---:B--2---:R-:W-:Y:S01]  /*28c60*/  ISETP.GE.AND P5, PT, R10.reuse, R9, PT ;  /* 0x000000090a00720c */ /* 0x044fe20003fa6270 */
[C---:B------:R-:W-:Y:S01]  /*28c70*/  VIADD R2, R10.reuse, 0x7f ;  /* 0x0000007f0a027836 */ /* 0x040fe20000000000 */
[----:B------:R-:W1:Y:S01]  /*28c80*/  LDC R9, c[0x0][0x244] ;  /* 0x00009100ff097b82 */ /* 0x000e620000000800 */
[----:B------:R-:W-:Y:S01]  /*28c90*/  ISETP.GE.AND P3, PT, R3, UR4, PT ;  /* 0x0000000403007c0c */ /* 0x000fe2000bf66270 */
[----:B---3--:R2:W-:Y:S01]  /*28ca0*/  STSM.16.M88.4 [R0], R4 ;  /* 0x0000000400007844 */ /* 0x0085e20000000200 */
[----:B------:R-:W-:Y:S01]  /*28cb0*/  VIADD R3, R10, 0x3 ;  /* 0x000000030a037836 */ /* 0x000fe20000000000 */
[----:B------:R-:W-:Y:S01]  /*28cc0*/  ISETP.GE.AND P0, PT, R2, UR29, PT ;  /* 0x0000001d02007c0c */ /* 0x000fe2000bf06270 */
[----:B------:R-:W-:-:S03]  /*28cd0*/  ULDC UR4, c[0x0][0x22c] ;  /* 0x00008b0000047ab9 */ /* 0x000fc60000000800 */
[----:B------:R-:W-:Y:S01]  /*28ce0*/  BAR.SYNC.DEFER_BLOCKING 0x0 ;  /* 0x0000000000007b1d */ /* 0x000fe20000010000 */
[----:B------:R-:W-:-:S05]  /*28cf0*/  ISETP.LT.AND P6, PT, R10, UR31, !P6 ;  /* 0x0000001f0a007c0c */ /* 0x000fca000f7c1270 */
[----:B------:R-:W-:Y:S01]  /*28d00*/  ULDC.64 UR8, c[0x0][0x228] ;  /* 0x00008a0000087ab9 */ /* 0x000fe20000000a00 */
[----:B--2---:R-:W2:Y:S04]  /*28d10*/  LDL.LU R4, [R1+0x4] ;  /* 0x0000040001047983 */ /* 0x004ea80000300800 */
[----:B------:R-:W2:Y:S04]  /*28d20*/  LDL.LU R5, [R1+0xc] ;  /* 0x00000c0001057983 */ /* 0x000ea80000300800 */
[----:B------:R-:W3:Y:S01]  /*28d30*/  LDS.128 R20, [R252] ;  /* 0x00000000fc147984 */ /* 0x000ee20000000c00 */
[----:B------:R-:W-:Y:S06]  /*28d40*/  BAR.SYNC.DEFER_BLOCKING 0x0 ;  /* 0x0000000000007b1d */ /* 0x000fec0000010000 */
[----:B------:R-:W-:Y:S02]  /*28d50*/  STSM.16.M88.4 [R0], R16 ;  /* 0x0000001000007844 */ /* 0x000fe40000000200 */
[----:B------:R-:W-:Y:S06]  /*28d60*/  BAR.SYNC.DEFER_BLOCKING 0x0 ;  /* 0x0000000000007b1d */ /* 0x000fec0000010000 */
[----:B------:R-:W4:Y:S01]  /*28d70*/  LDS.128 R16, [R252] ;  /* 0x00000000fc107984 */ /* 0x000f220000000c00 */
[----:B------:R-:W-:Y:S01]  /*28d80*/  MOV R6, R153 ;  /* 0x0000009900067202 */ /* 0x000fe20000000f00 */
[----:B------:R-:W-:Y:S01]  /*28d90*/  IMAD.MOV.U32 R7, RZ, RZ, R155 ;  /* 0x000000ffff077224 */ /* 0x000fe200078e009b */
[----:B------:R-:W-:Y:S06]  /*28da0*/  BAR.SYNC.DEFER_BLOCKING 0x0 ;  /* 0x0000000000007b1d */ /* 0x000fec0000010000 */
[----:B---3--:R-:W-:Y:S04]  /*28db0*/  STL.64 [R1+0x130], R20 ;  /* 0x0001301401007387 */ /* 0x008fe80000100a00 */
[----:B------:R-:W-:Y:S04]  /*28dc0*/  STL.64 [R1+0x138], R22 ;  /* 0x0001381601007387 */ /* 0x000fe80000100a00 */
[----:B----4-:R-:W-:Y:S04]  /*28dd0*/  STL.64 [R1+0x120], R16 ;  /* 0x0001201001007387 */ /* 0x010fe80000100a00 */
[----:B------:R-:W-:Y:S04]  /*28de0*/  STL.64 [R1+0x128], R18 ;  /* 0x0001281201007387 */ /* 0x000fe80000100a00 */
[----:B--2---:R2:W-:Y:S01]  /*28df0*/  STSM.16.M88.4 [R0], R4 ;  /* 0x0000000400007844 */ /* 0x0045e20000000200 */
[----:B------:R-:W-:Y:S06]  /*28e00*/  BAR.SYNC.DEFER_BLOCKING 0x0 ;  /* 0x0000000000007b1d */ /* 0x000fec0000010000 */
[----:B--2---:R-:W2:Y:S04]  /*28e10*/  LDL.LU R4, [R1+0x10] ;  /* 0x0000100001047983 */ /* 0x004ea80000300800 */
[----:B------:R-:W2:Y:S04]  /*28e20*/  LDL.LU R5, [R1+0x18] ;  /* 0x0000180001057983 */ /* 0x000ea80000300800 */
[----:B------:R-:W3:Y:S01]  /*28e30*/  LDS.128 R20, [R252] ;  /* 0x00000000fc147984 */ /* 0x000ee20000000c00 */
[----:B------:R-:W-:Y:S01]  /*28e40*/  MOV R16, R89 ;  /* 0x0000005900107202 */ /* 0x000fe20000000f00 */
[----:B------:R-:W-:Y:S01]  /*28e50*/  IMAD.MOV.U32 R17, RZ, RZ, R91 ;  /* 0x000000ffff117224 */ /* 0x000fe200078e005b */
[----:B------:R-:W-:Y:S01]  /*28e60*/  BAR.SYNC.DEFER_BLOCKING 0x0 ;  /* 0x0000000000007b1d */ /* 0x000fe20000010000 */
[----:B------:R-:W-:Y:S01]  /*28e70*/  MOV R18, R25 ;  /* 0x0000001900127202 */ /* 0x000fe20000000f00 */
[----:B------:R-:W-:-:S05]  /*28e80*/  IMAD.MOV.U32 R19, RZ, RZ, R27 ;  /* 0x000000ffff137224 */ /* 0x000fca00078e001b */
[----:B------:R-:W-:Y:S01]  /*28e90*/  STSM.16.M88.4 [R0], R16 ;  /* 0x0000001000007844 */ /* 0x000fe20000000200 */
[----:B------:R-:W-:Y:S01]  /*28ea0*/  BAR.SYNC.DEFER_BLOCKING 0x0 ;  /* 0x0000000000007b1d */ /* 0x000fe20000010000 */
[----:B------:R-:W-:Y:S01]  /*28eb0*/  MOV R6, R156 ;  /* 0x0000009c00067202 */ /* 0x000fe20000000f00 */
[----:B------:R-:W-:-:S04]  /*28ec0*/  IMAD.MOV.U32 R7, RZ, RZ, R158 ;  /* 0x000000ffff077224 */ /* 0x000fc800078e009e */
[----:B------:R-:W4:Y:S02]  /*28ed0*/  LDS.128 R16, [R252] ;  /* 0x00000000fc107984 */ /* 0x000f240000000c00 */
[----:B------:R-:W-:Y:S06]  /*28ee0*/  BAR.SYNC.DEFER_BLOCKING 0x0 ;  /* 0x0000000000007b1d */ /* 0x000fec0000010000 */
[----:B---3--:R-:W-:Y:S04]  /*28ef0*/  STL.64 [R1+0x110], R20 ;  /* 0x0001101401007387 */ /* 0x008fe80000100a00 */
[----:B------:R-:W-:Y:S04]  /*28f00*/  STL.64 [R1+0x118], R22 ;  /* 0x0001181601007387 */ /* 0x000fe80000100a00 */
[----:B----4-:R3:W-:Y:S04]  /*28f10*/  STL.64 [R1+0x100], R16 ;  /* 0x0001001001007387 */ /* 0x0107e80000100a00 */
[----:B------:R4:W-:Y:S01]  /*28f20*/  STL.64 [R1+0x108], R18 ;  /* 0x0001081201007387 */ /* 0x0009e20000100a00 */
[----:B---3--:R-:W-:Y:S01]  /*28f30*/  MOV R16, R92 ;  /* 0x0000005c00107202 */ /* 0x008fe20000000f00 */
[----:B------:R-:W-:Y:S01]  /*28f40*/  IMAD.MOV.U32 R17, RZ, RZ, R94 ;  /* 0x000000ffff117224 */ /* 0x000fe200078e005e */
[----:B----4-:R-:W-:Y:S01]  /*28f50*/  MOV R18, R28 ;  /* 0x0000001c00127202 */ /* 0x010fe20000000f00 */
[----:B------:R-:W-:Y:S01]  /*28f60*/  IMAD.MOV.U32 R19, RZ, RZ, R30 ;  /* 0x000000ffff137224 */ /* 0x000fe200078e001e */
[----:B--2---:R2:W-:Y:S01]  /*28f70*/  STSM.16.M88.4 [R0], R4 ;  /* 0x0000000400007844 */ /* 0x0045e20000000200 */
[----:B------:R-:W-:Y:S06]  /*28f80*/  BAR.SYNC.DEFER_BLOCKING 0x0 ;  /* 0x0000000000007b1d */ /* 0x000fec0000010000 */
[----:B--2---:R-:W2:Y:S04]  /*28f90*/  LDL.LU R4, [R1+0x14] ;  /* 0x0000140001047983 */ /* 0x004ea80000300800 */
[----:B------:R-:W2:Y:S04]  /*28fa0*/  LDL.LU R5, [R1+0x1c] ;  /* 0x00001c0001057983 */ /* 0x000ea80000300800 */
[----:B------:R-:W3:Y:S01]  /*28fb0*/  LDS.128 R20, [R252] ;  /* 0x00000000fc147984 */ /* 0x000ee20000000c00 */
[----:B------:R-:W-:Y:S06]  /*28fc0*/  BAR.SYNC.DEFER_BLOCKING 0x0 ;  /* 0x0000000000007b1d */ /* 0x000fec0000010000 */
[----:B------:R-:W-:Y:S02]  /*28fd0*/  STSM.16.M88.4 [R0], R16 ;  /* 0x0000001000007844 */ /* 0x000fe40000000200 */
[----:B------:R-:W-:Y:S06]  /*28fe0*/  BAR.SYNC.DEFER_BLOCKING 0x0 ;  /* 0x0000000000007b1d */ /* 0x000fec0000010000 */
[----:B------:R-:W4:Y:S04]  /*28ff0*/  LDS.128 R16, [R252] ;  /* 0x00000000fc107984 */ /* 0x000f280000000c00 */
[----:B---3--:R-:W-:Y:S04]  /*29000*/  STL.64 [R1+0x10], R20 ;  /* 0x0000101401007387 */ /* 0x008fe80000100a00 */
[----:B------:R-:W-:Y:S01]  /*29010*/  STL.64 [R1+0x18], R22 ;  /* 0x0000181601007387 */ /* 0x000fe20000100a00 */
[----:B------:R-:W-:Y:S06]  /*29020*/  BAR.SYNC.DEFER_BLOCKING 0x0 ;  /* 0x0000000000007b1d */ /* 0x000fec0000010000 */
[----:B----4-:R3:W-:Y:S04]  /*29030*/  STL.64 [R1], R16 ;  /* 0x0000001001007387 */ /* 0x0107e80000100a00 */
[----:B------:R4:W-:Y:S04]  /*29040*/  STL.64 [R1+0x8], R18 ;  /* 0x0000081201007387 */ /* 0x0009e80000100a00 */
[----:B---3--:R-:W3:Y:S04]  /*29050*/  LDL.LU R16, [R1+0x20] ;  /* 0x0000200001107983 */ /* 0x008ee80000300800 */
[----:B------:R-:W3:Y:S01]  /*29060*/  LDL.LU R17, [R1+0x28] ;  /* 0x0000280001117983 */ /* 0x000ee20000300800 */
[----:B------:R-:W-:Y:S01]  /*29070*/  MOV R6, R157 ;  /* 0x0000009d00067202 */ /* 0x000fe20000000f00 */
[----:B------:R-:W-:Y:S01]  /*29080*/  IMAD.MOV.U32 R7, RZ, RZ, R159 ;  /* 0x000000ffff077224 */ /* 0x000fe200078e009f */
[----:B----4-:R-:W-:Y:S01]  /*29090*/  MOV R18, R160 ;  /* 0x000000a000127202 */ /* 0x010fe20000000f00 */
[----:B------:R-:W-:-:S03]  /*290a0*/  IMAD.MOV.U32 R19, RZ, RZ, R162 ;  /* 0x000000ffff137224 */ /* 0x000fc600078e00a2 */
[----:B--2---:R2:W-:Y:S01]  /*290b0*/  STSM.16.M88.4 [R0], R4 ;  /* 0x0000000400007844 */ /* 0x0045e20000000200 */
[----:B------:R-:W-:Y:S06]  /*290c0*/  BAR.SYNC.DEFER_BLOCKING 0x0 ;  /* 0x0000000000007b1d */ /* 0x000fec0000010000 */
[----:B------:R-:W4:Y:S01]  /*290d0*/  LDS.128 R248, [R252] ;  /* 0x00000000fcf87984 */ /* 0x000f220000000c00 */
[----:B--2---:R-:W-:Y:S01]  /*290e0*/  MOV R4, R93 ;  /* 0x0000005d00047202 */ /* 0x004fe20000000f00 */
[----:B------:R-:W-:Y:S01]  /*290f0*/  IMAD.MOV.U32 R5, RZ, RZ, R95 ;  /* 0x000000ffff057224 */ /* 0x000fe200078e005f */
[----:B------:R-:W-:Y:S01]  /*29100*/  MOV R6, R29 ;  /* 0x0000001d00067202 */ /* 0x000fe20000000f00 */
[----:B------:R-:W-:Y:S01]  /*29110*/  IMAD.MOV.U32 R7, RZ, RZ, R31 ;  /* 0x000000ffff077224 */ /* 0x000fe200078e001f */
[----:B------:R-:W-:Y:S06]  /*29120*/  BAR.SYNC.DEFER_BLOCKING 0x0 ;  /* 0x0000000000007b1d */ /* 0x000fec0000010000 */
[----:B------:R-:W-:Y:S02]  /*29130*/  STSM.16.M88.4 [R0], R4 ;  /* 0x0000000400007844 */ /* 0x000fe40000000200 */
[----:B------:R-:W-:Y:S06]  /*29140*/  BAR.SYNC.DEFER_BLOCKING 0x0 ;  /* 0x0000000000007b1d */ /* 0x000fec0000010000 */
[----:B------:R-:W2:Y:S02]  /*29150*/  LDS.128 R240, [R252] ;  /* 0x00000000fcf07984 */ /* 0x000ea40000000c00 */
[----:B------:R-:W-:Y:S06]  /*29160*/  BAR.SYNC.DEFER_BLOCKING 0x0 ;  /* 0x0000000000007b1d */ /* 0x000fec0000010000 */
[----:B----4-:R-:W-:Y:S04]  /*29170*/  STL [R1+0x77c], R251 ;  /* 0x00077cfb01007387 */ /* 0x010fe80000100800 */
[----:B---3--:R3:W-:Y:S01]  /*29180*/  STSM.16.M88.4 [R0], R16 ;  /* 0x0000001000007844 */ /* 0x0087e20000000200 */
[----:B------:R-:W-:Y:S06]  /*29190*/  BAR.SYNC.DEFER_BLOCKING 0x0 ;  /* 0x0000000000007b1d */ /* 0x000fec0000010000 */
[----:B---3--:R-:W3:Y:S04]  /*291a0*/  LDL.LU R16, [R1+0x24] ;  /* 0x0000240001107983 */ /* 0x008ee80000300800 */
[----:B------:R-:W3:Y:S04]  /*291b0*/  LDL.LU R17, [R1+0x2c] ;  /* 0x00002c0001117983 */ /* 0x000ee80000300800 */
[----:B------:R-:W4:Y:S04]  /*291c0*/  LDL.LU R28, [R1+0x30] ;  /* 0x00003000011c7983 */ /* 0x000f280000300800 */
[----:B------:R-:W4:Y:S04]  /*291d0*/  LDL.LU R29, [R1+0x38] ;  /* 0x00003800011d7983 */ /* 0x000f280000300800 */
[----:B------:R-:W2:Y:S01]  /*291e0*/  LDS.128 R20, [R252] ;  /* 0x00000000fc147984 */ /* 0x000ea20000000c00 */
[----:B------:R-:W-:Y:S01]  /*291f0*/  MOV R4, R96 ;  /* 0x0000006000047202 */ /* 0x000fe20000000f00 */
[----:B------:R-:W-:Y:S01]  /*29200*/  IMAD.MOV.U32 R5, RZ, RZ, R98 ;  /* 0x000000ffff057224 */ /* 0x000fe200078e0062 */
[----:B------:R-:W-:Y:S01]  /*29210*/  MOV R6, R32 ;  /* 0x0000002000067202 */ /* 0x000fe20000000f00 */
[----:B------:R-:W-:Y:S01]  /*29220*/  IMAD.MOV.U32 R7, RZ, RZ, R34 ;  /* 0x000000ffff077224 */ /* 0x000fe200078e0022 */
[----:B------:R-:W-:Y:S01]  /*29230*/  BAR.SYNC.DEFER_BLOCKING 0x0 ;  /* 0x0000000000007b1d */ /* 0x000fe20000010000 */
[----:B------:R-:W-:Y:S01]  /*29240*/  MOV R18, R161 ;  /* 0x000000a100127202 */ /* 0x000fe20000000f00 */
[----:B------:R-:W-:-:S04]  /*29250*/  IMAD.MOV.U32 R19, RZ, RZ, R163 ;  /* 0x000000ffff137224 */ /* 0x000fc800078e00a3 */
[----:B------:R-:W2:Y:S04]  /*29260*/  LDL.LU R32, [R1+0x34] ;  /* 0x0000340001207983 */ /* 0x000ea80000300800 */
[----:B------:R-:W-:Y:S01]  /*29270*/  STSM.16.M88.4 [R0], R4 ;  /* 0x0000000400007844 */ /* 0x000fe20000000200 */
[----:B------:R-:W-:Y:S06]  /*29280*/  BAR.SYNC.DEFER_BLOCKING 0x0 ;  /* 0x0000000000007b1d */ /* 0x000fec0000010000 */
[----:B------:R-:W1:Y:S02]  /*29290*/  LDS.128 R4, [R252] ;  /* 0x00000000fc047984 */ /* 0x000e640000000c00 */
[----:B------:R-:W-:Y:S01]  /*292a0*/  BAR.SYNC.DEFER_BLOCKING 0x0 ;  /* 0x0000000000007b1d */ /* 0x000fe20000010000 */
[----:B------:R-:W-:Y:S01]  /*292b0*/  MOV R30, R164 ;  /* 0x000000a4001e7202 */ /* 0x000fe20000000f00 */
[----:B------:R-:W-:-:S04]  /*292c0*/  IMAD.MOV.U32 R31, RZ, RZ, R166 ;  /* 0x000000ffff1f7224 */ /* 0x000fc800078e00a6 */
[----:B---3--:R3:W-:Y:S02]  /*292d0*/  STSM.16.M88.4 [R0], R16 ;  /* 0x0000001000007844 */ /* 0x0087e40000000200 */
[----:B------:R-:W-:Y:S01]  /*292e0*/  BAR.SYNC.DEFER_BLOCKING 0x0 ;  /* 0x0000000000007b1d */ /* 0x000fe20000010000 */
[----:B---3--:R-:W-:-:S05]  /*292f0*/  MOV R18, R33 ;  /* 0x0000002100127202 */ /* 0x008fca0000000f00 */
[----:B------:R-:W2:Y:S04]  /*29300*/  LDL.LU R33, [R1+0x3c] ;  /* 0x00003c0001217983 */ /* 0x000ea80000300800 */
[----:B------:R-:W3:Y:S04]  /*29310*/  LDL.LU R92, [R1+0x40] ;  /* 0x00004000015c7983 */ /* 0x000ee80000300800 */
[----:B------:R-:W3:Y:S04]  /*29320*/  LDL.LU R93, [R1+0x48] ;  /* 0x00004800015d7983 */ /* 0x000ee80000300800 */
[----:B------:R-:W1:Y:S01]  /*29330*/  LDS.128 R24, [R252] ;  /* 0x00000000fc187984 */ /* 0x000e620000000c00 */
[----:B------:R-:W-:Y:S01]  /*29340*/  MOV R16, R97 ;  /* 0x0000006100107202 */ /* 0x000fe20000000f00 */
[----:B------:R-:W-:-:S02]  /*29350*/  IMAD.MOV.U32 R17, RZ, RZ, R99 ;  /* 0x000000ffff117224 */ /* 0x000fc400078e0063 */
[----:B------:R-:W-:Y:S01]  /*29360*/  IMAD.MOV.U32 R19, RZ, RZ, R35 ;  /* 0x000000ffff137224 */ /* 0x000fe200078e0023 */
[----:B------:R-:W-:Y:S06]  /*29370*/  BAR.SYNC.DEFER_BLOCKING 0x0 ;  /* 0x0000000000007b1d */ /* 0x000fec0000010000 */
[----:B------:R-:W3:Y:S04]  /*29380*/  LDL.LU R96, [R1+0x44] ;  /* 0x0000440001607983 */ /* 0x000ee80000300800 */
[----:B------:R-:W3:Y:S04]  /*29390*/  LDL.LU R97, [R1+0x4c] ;  /* 0x00004c0001617983 */ /* 0x000ee80000300800 */
[----:B------:R-:W-:Y:S01]  /*293a0*/  STSM.16.M88.4 [R0], R16 ;  /* 0x0000001000007844 */ /* 0x000fe20000000200 */
[----:B------:R-:W-:Y:S06]  /*293b0*/  BAR.SYNC.DEFER_BLOCKING 0x0 ;  /* 0x0000000000007b1d */ /* 0x000fec0000010000 */
[----:B------:R-:W1:Y:S02]  /*293c0*/  LDS.128 R16, [R252] ;  /* 0x00000000fc107984 */ /* 0x000e640000000c00 */
[----:B------:R-:W-:Y:S06]  /*293d0*/  BAR.SYNC.DEFER_BLOCKING 0x0 ;  /* 0x0000000000007b1d */ /* 0x000fec0000010000 */
[----:B----4-:R4:W-:Y:S02]  /*293e0*/  STSM.16.M88.4 [R0], R28 ;  /* 0x0000001c00007844 */ /* 0x0109e40000000200 */
[----:B------:R-:W-:Y:S06]  /*293f0*/  BAR.SYNC.DEFER_BLOCKING 0x0 ;  /* 0x0000000000007b1d */ /* 0x000fec0000010000 */
[----:B------:R-:W1:Y:S01]  /*29400*/  LDS.128 R88, [R252] ;  /* 0x00000000fc587984 */ /* 0x000e620000000c00 */
[----:B----4-:R-:W-:Y:S01]  /*29410*/  MOV R28, R100 ;  /* 0x00000064001c7202 */ /* 0x010fe20000000f00 */
[----:B------:R-:W-:Y:S01]  /*29420*/  IMAD.MOV.U32 R29, RZ, RZ, R102 ;  /* 0x000000ffff1d7224 */ /* 0x000fe200078e0066 */
[----:B------:R-:W-:Y:S01]  /*29430*/  MOV R30, R36 ;  /* 0x00000024001e7202 */ /* 0x000fe20000000f00 */
[----:B------:R-:W-:Y:S01]  /*29440*/  IMAD.MOV.U32 R31, RZ, RZ, R38 ;  /* 0x000000ffff1f7224 */ /* 0x000fe200078e0026 */
[----:B------:R-:W-:Y:S06]  /*29450*/  BAR.SYNC.DEFER_BLOCKING 0x0 ;  /* 0x0000000000007b1d */ /* 0x000fec0000010000 */
[----:B------:R-:W-:Y:S02]  /*29460*/  STSM.16.M88.4 [R0], R28 ;  /* 0x0000001c00007844 */ /* 0x000fe40000000200 */
[----:B------:R-:W-:Y:S01]  /*29470*/  BAR.SYNC.DEFER_BLOCKING 0x0 ;  /* 0x0000000000007b1d */ /* 0x000fe20000010000 */
[----:B------:R-:W-:Y:S01]  /*29480*/  MOV R34, R165 ;  /* 0x000000a500227202 */ /* 0x000fe20000000f00 */
[----:B------:R-:W-:-:S04]  /*29490*/  IMAD.MOV.U32 R35, RZ, RZ, R167 ;  /* 0x000000ffff237224 */ /* 0x000fc800078e00a7 */
[----:B------:R-:W4:Y:S02]  /*294a0*/  LDS.128 R28, [R252] ;  /* 0x00000000fc1c7984 */ /* 0x000f240000000c00 */
[----:B------:R-:W-:Y:S01]  /*294b0*/  BAR.SYNC.DEFER_BLOCKING 0x0 ;  /* 0x0000000000007b1d */ /* 0x000fe20000010000 */
[----:B------:R-:W-:Y:S01]  /*294c0*/  MOV R94, R168 ;  /* 0x000000a8005e7202 */ /* 0x000fe20000000f00 */
[----:B------:R-:W-:-:S04]  /*294d0*/  IMAD.MOV.U32 R95, RZ, RZ, R170 ;  /* 0x000000ffff5f7224 */ /* 0x000fc800078e00aa */
[----:B--2---:R2:W-:Y:S02]  /*294e0*/  STSM.16.M88.4 [R0], R32 ;  /* 0x0000002000007844 */ /* 0x0045e40000000200 */
[----:B--2---:R-:W-:Y:S01]  /*294f0*/  MOV R34, R37 ;  /* 0x0000002500227202 */ /* 0x004fe20000000f00 */
[----:B------:R-:W-:Y:S01]  /*29500*/  IMAD.MOV.U32 R35, RZ, RZ, R39 ;  /* 0x000000ffff237224 */ /* 0x000fe200078e0027 */
[----:B------:R-:W-:Y:S01]  /*29510*/  BAR.SYNC.DEFER_BLOCKING 0x0 ;  /* 0x0000000000007b1d */ /* 0x000fe20000010000 */
[----:B------:R-:W-:Y:S01]  /*29520*/  MOV R32, R101 ;  /* 0x0000006500207202 */ /* 0x000fe20000000f00 */
[----:B------:R-:W-:-:S04]  /*29530*/  IMAD.MOV.U32 R33, RZ, RZ, R103 ;  /* 0x000000ffff217224 */ /* 0x000fc800078e0067 */
[----:B------:R-:W2:Y:S02]  /*29540*/  LDS.128 R36, [R252] ;  /* 0x00000000fc247984 */ /* 0x000ea40000000c00 */
[----:B------:R-:W-:Y:S06]  /*29550*/  BAR.SYNC.DEFER_BLOCKING 0x0 ;  /* 0x0000000000007b1d */ /* 0x000fec0000010000 */
[----:B------:R-:W-:Y:S02]  /*29560*/  STSM.16.M88.4 [R0], R32 ;  /* 0x0000002000007844 */ /* 0x000fe40000000200 */
[----:B------:R-:W-:Y:S06]  /*29570*/  BAR.SYNC.DEFER_BLOCKING 0x0 ;  /* 0x0000000000007b1d */ /* 0x000fec0000010000 */
[----:B------:R-:W2:Y:S02]  /*29580*/  LDS.128 R32, [R252] ;  /* 0x00000000fc207984 */ /* 0x000ea40000000c00 */
[----:B------:R-:W-:Y:S06]  /*29590*/  BAR.SYNC.DEFER_BLOCKING 0x0 ;  /* 0x0000000000007b1d */ /* 0x000fec0000010000 */
[----:B---3--:R3:W-:Y:S02]  /*295a0*/  STSM.16.M88.4 [R0], R92 ;  /* 0x0000005c00007844 */ /* 0x0087e40000000200 */
[----:B------:R-:W-:Y:S06]  /*295b0*/  BAR.SYNC.DEFER_BLOCKING 0x0 ;  /* 0x0000000000007b1d */ /* 0x000fec0000010000 */
[----:B------:R-:W2:Y:S01]  /*295c0*/  LDS.128 R100, [R252] ;  /* 0x00000000fc647984 */ /* 0x000ea20000000c00 */
[----:B---3--:R-:W-:Y:S01]  /*295d0*/  MOV R92, R104 ;  /* 0x00000068005c7202 */ /* 0x008fe20000000f00 */
[----:B------:R-:W-:Y:S01]  /*295e0*/  IMAD.MOV.U32 R93, RZ, RZ, R106 ;  /* 0x000000ffff5d7224 */ /* 0x000fe200078e006a */
[----:B------:R-:W-:Y:S01]  /*295f0*/  MOV R94, R40 ;  /* 0x00000028005e7202 */ /* 0x000fe20000000f00 */
[----:B------:R-:W-:Y:S01]  /*29600*/  IMAD.MOV.U32 R95, RZ, RZ, R42 ;  /* 0x000000ffff5f7224 */ /* 0x000fe200078e002a */
[----:B------:R-:W-:Y:S01]  /*29610*/  BAR.SYNC.DEFER_BLOCKING 0x0 ;  /* 0x0000000000007b1d */ /* 0x000fe20000010000 */
[----:B------:R-:W-:Y:S01]  /*29620*/  MOV R98, R169 ;  /* 0x000000a900627202 */ /* 0x000fe20000000f00 */
[----:B------:R-:W-:-:S04]  /*29630*/  IMAD.MOV.U32 R99, RZ, RZ, R171 ;  /* 0x000000ffff637224 */ /* 0x000fc800078e00ab */
[----:B------:R-:W3:Y:S04]  /*29640*/  LDL.LU R104, [R1+0x50] ;  /* 0x0000500001687983 */ /* 0x000ee80000300800 */
[----:B------:R-:W-:Y:S01]  /*29650*/  STSM.16.M88.4 [R0], R92 ;  /* 0x0000005c00007844 */ /* 0x000fe20000000200 */
[----:B------:R-:W-:Y:S06]  /*29660*/  BAR.SYNC.DEFER_BLOCKING 0x0 ;  /* 0x0000000000007b1d */ /* 0x000fec0000010000 */
[----:B------:R-:W2:Y:S02]  /*29670*/  LDS.128 R92, [R252] ;  /* 0x00000000fc5c7984 */ /* 0x000ea40000000c00 */
[----:B------:R-:W-:Y:S06]  /*29680*/  BAR.SYNC.DEFER_BLOCKING 0x0 ;  /* 0x0000000000007b1d */ /* 0x000fec0000010000 */
[----:B------:R1:W-:Y:S02]  /*29690*/  STSM.16.M88.4 [R0], R96 ;  /* 0x0000006000007844 */ /* 0x0003e40000000200 */
[----:B-1----:R-:W-:-:S02]  /*296a0*/  MOV R96, R105 ;  /* 0x0000006900607202 */ /* 0x002fc40000000f00 */
[----:B------:R-:W3:Y:S04]  /*296b0*/  LDL.LU R105, [R1+0x58] ;  /* 0x0000580001697983 */ /* 0x000ee80000300800 */
[----:B------:R-:W4:Y:S04]  /*296c0*/  LDL.LU R152, [R1+0x54] ;  /* 0x0000540001987983 */ /* 0x000f280000300800 */
[----:B------:R-:W4:Y:S01]  /*296d0*/  LDL.LU R153, [R1+0x5c] ;  /* 0x00005c0001997983 */ /* 0x000f220000300800 */
[----:B------:R-:W-:Y:S01]  /*296e0*/  MOV R98, R41 ;  /* 0x0000002900627202 */ /* 0x000fe20000000f00 */
[----:B------:R-:W-:Y:S01]  /*296f0*/  IMAD.MOV.U32 R99, RZ, RZ, R43 ;  /* 0x000000ffff637224 */ /* 0x000fe200078e002b */
[----:B------:R-:W-:Y:S01]  /*29700*/  BAR.SYNC.DEFER_BLOCKING 0x0 ;  /* 0x0000000000007b1d */ /* 0x000fe20000010000 */
[----:B------:R-:W-:-:S05]  /*29710*/  IMAD.MOV.U32 R97, RZ, RZ, R107 ;  /* 0x000000ffff617224 */ /* 0x000fca00078e006b */
[----:B------:R-:W1:Y:S02]  /*29720*/  LDS.128 R40, [R252] ;  /* 0x00000000fc287984 */ /* 0x000e640000000c00 */
[----:B------:R-:W-:Y:S06]  /*29730*/  BAR.SYNC.DEFER_BLOCKING 0x0 ;  /* 0x0000000000007b1d */ /* 0x000fec0000010000 */
[----:B------:R-:W-:Y:S02]  /*29740*/  STSM.16.M88.4 [R0], R96 ;  /* 0x0000006000007844 */ /* 0x000fe40000000200 */
[----:B------:R-:W-:Y:S01]  /*29750*/  BAR.SYNC.DEFER_BLOCKING 0x0 ;  /* 0x0000000000007b1d */ /* 0x000fe20000010000 */
[----:B------:R-:W-:Y:S01]  /*29760*/  MOV R106, R172 ;  /* 0x000000ac006a7202 */ /* 0x000fe20000000f00 */
[----:B------:R-:W-:-:S04]  /*29770*/  IMAD.MOV.U32 R107, RZ, RZ, R174 ;  /* 0x000000ffff6b7224 */ /* 0x000fc800078e00ae */
[----:B------:R-:W1:Y:S02]  /*29780*/  LDS.128 R96, [R252] ;  /* 0x00000000fc607984 */ /* 0x000e640000000c00 */
[----:B------:R-:W-:Y:S01]  /*29790*/  BAR.SYNC.DEFER_BLOCKING 0x0 ;  /* 0x0000000000007b1d */ /* 0x000fe20000010000 */
[----:B------:R-:W-:-:S05]  /*297a0*/  IMAD.MOV.U32 R155, RZ, RZ, R175 ;  /* 0x000000ffff9b7224 */ /* 0x000fca00078e00af */
[----:B---3--:R3:W-:Y:S02]  /*297b0*/  STSM.16.M88.4 [R0], R104 ;  /* 0x0000006800007844 */ /* 0x0087e40000000200 */
[----:B------:R-:W-:Y:S06]  /*297c0*/  BAR.SYNC.DEFER_BLOCKING 0x0 ;  /* 0x0000000000007b1d */ /* 0x000fec0000010000 */
[----:B------:R-:W1:Y:S01]  /*297d0*/  LDS.128 R156, [R252] ;  /* 0x00000000fc9c7984 */ /* 0x000e620000000c00 */
[----:B---3--:R-:W-:Y:S01]  /*297e0*/  MOV R104, R108 ;  /* 0x0000006c00687202 */ /* 0x008fe20000000f00 */
[----:B------:R-:W-:Y:S01]  /*297f0*/  IMAD.MOV.U32 R105, RZ, RZ, R110 ;  /* 0x000000ffff697224 */ /* 0x000fe200078e006e */
[----:B------:R-:W-:Y:S01]  /*29800*/  MOV R106, R44 ;  /* 0x0000002c006a7202 */ /* 0x000fe20000000f00 */
[----:B------:R-:W-:Y:S01]  /*29810*/  IMAD.MOV.U32 R107, RZ, RZ, R46 ;  /* 0x000000ffff6b7224 */ /* 0x000fe200078e002e */
[----:B------:R-:W-:Y:S06]  /*29820*/  BAR.SYNC.DEFER_BLOCKING 0x0 ;  /* 0x0000000000007b1d */ /* 0x000fec0000010000 */
[----:B------:R-:W-:Y:S02]  /*29830*/  STSM.16.M88.4 [R0], R104 ;  /* 0x0000006800007844 */ /* 0x000fe40000000200 */
[----:B------:R-:W-:Y:S06]  /*29840*/  BAR.SYNC.DEFER_BLOCKING 0x0 ;  /* 0x0000000000007b1d */ /* 0x000fec0000010000 */
[----:B------:R-:W3:Y:S02]  /*29850*/  LDS.128 R104, [R252] ;  /* 0x00000000fc687984 */ /* 0x000ee40000000c00 */
[----:B------:R-:W-:Y:S06]  /*29860*/  BAR.SYNC.DEFER_BLOCKING 0x0 ;  /* 0x0000000000007b1d */ /* 0x000fec0000010000 */
[----:B----4-:R4:W-:Y:S04]  /*29870*/  STSM.16.M88.4 [R0], R152 ;  /* 0x0000009800007844 */ /* 0x0109e80000000200 */
[----:B----4-:R-:W4:Y:S04]  /*29880*/  LDL.LU R152, [R1+0x60] ;  /* 0x0000600001987983 */ /* 0x010f280000300800 */
[----:B------:R-:W4:Y:S04]  /*29890*/  LDL.LU R153, [R1+0x68] ;  /* 0x0000680001997983 */ /* 0x000f280000300800 */
[----:B------:R-:W2:Y:S04]  /*298a0*/  LDL.LU R160, [R1+0x64] ;  /* 0x0000640001a07983 */ /* 0x000ea80000300800 */
[----:B------:R-:W2:Y:S01]  /*298b0*/  LDL.LU R161, [R1+0x6c] ;  /* 0x00006c0001a17983 */ /* 0x000ea20000300800 */
[----:B------:R-:W-:Y:S01]  /*298c0*/  MOV R108, R109 ;  /* 0x0000006d006c7202 */ /* 0x000fe20000000f00 */
[----:B------:R-:W-:Y:S01]  /*298d0*/  IMAD.MOV.U32 R109, RZ, RZ, R111 ;  /* 0x000000ffff6d7224 */ /* 0x000fe200078e006f */
[----:B------:R-:W-:Y:S01]  /*298e0*/  MOV R110, R45 ;  /* 0x0000002d006e7202 */ /* 0x000fe20000000f00 */
[----:B------:R-:W-:Y:S01]  /*298f0*/  IMAD.MOV.U32 R111, RZ, RZ, R47 ;  /* 0x000000ffff6f7224 */ /* 0x000fe200078e002f */
[----:B------:R-:W-:Y:S06]  /*29900*/  BAR.SYNC.DEFER_BLOCKING 0x0 ;  /* 0x0000000000007b1d */ /* 0x000fec0000010000 */
[----:B------:R-:W3:Y:S02]  /*29910*/  LDS.128 R44, [R252] ;  /* 0x00000000fc2c7984 */ /* 0x000ee40000000c00 */
[----:B------:R-:W-:Y:S06]  /*29920*/  BAR.SYNC.DEFER_BLOCKING 0x0 ;  /* 0x0000000000007b1d */ /* 0x000fec0000010000 */
[----:B------:R-:W-:Y:S02]  /*29930*/  STSM.16.M88.4 [R0], R108 ;  /* 0x0000006c00007844 */ /* 0x000fe40000000200 */
[----:B------:R-:W-:Y:S01]  /*29940*/  BAR.SYNC.DEFER_BLOCKING 0x0 ;  /* 0x0000000000007b1d */ /* 0x000fe20000010000 */
[----:B------:R-:W-:Y:S01]  /*29950*/  MOV R154, R176 ;  /* 0x000000b0009a7202 */ /* 0x000fe20000000f00 */
[----:B------:R-:W-:-:S04]  /*29960*/  IMAD.MOV.U32 R155, RZ, RZ, R178 ;  /* 0x000000ffff9b7224 */ /* 0x000fc800078e00b2 */
[----:B------:R-:W3:Y:S02]  /*29970*/  LDS.128 R108, [R252] ;  /* 0x00000000fc6c7984 */ /* 0x000ee40000000c00 */
[----:B------:R-:W-:Y:S01]  /*29980*/  BAR.SYNC.DEFER_BLOCKING 0x0 ;  /* 0x0000000000007b1d */ /* 0x000fe20000010000 */
[----:B------:R-:W-:Y:S01]  /*29990*/  MOV R162, R177 ;  /* 0x000000b100a27202 */ /* 0x000fe20000000f00 */
[----:B------:R-:W-:-:S04]  /*299a0*/  IMAD.MOV.U32 R163, RZ, RZ, R179 ;  /* 0x000000ffffa37224 */ /* 0x000fc800078e00b3 */
[----:B----4-:R4:W-:Y:S02]  /*299b0*/  STSM.16.M88.4 [R0], R152 ;  /* 0x0000009800007844 */ /* 0x0109e40000000200 */
[----:B------:R-:W-:Y:S06]  /*299c0*/  BAR.SYNC.DEFER_BLOCKING 0x0 ;  /* 0x0000000000007b1d */ /* 0x000fec0000010000 */
[----:B------:R-:W3:Y:S01]  /*299d0*/  LDS.128 R164, [R252] ;  /* 0x00000000fca47984 */ /* 0x000ee20000000c00 */
[----:B----4-:R-:W-:Y:S01]  /*299e0*/  MOV R152, R112 ;  /* 0x0000007000987202 */ /* 0x010fe20000000f00 */
[----:B------:R-:W-:Y:S01]  /*299f0*/  IMAD.MOV.U32 R153, RZ, RZ, R114 ;  /* 0x000000ffff997224 */ /* 0x000fe200078e0072 */
[----:B------:R-:W-:Y:S01]  /*29a00*/  MOV R154, R48 ;  /* 0x00000030009a7202 */ /* 0x000fe20000000f00 */
[----:B------:R-:W-:Y:S01]  /*29a10*/  IMAD.MOV.U32 R155, RZ, RZ, R50 ;  /* 0x000000ffff9b7224 */ /* 0x000fe200078e0032 */
[----:B------:R-:W-:Y:S06]  /*29a20*/  BAR.SYNC.DEFER_BLOCKING 0x0 ;  /* 0x0000000000007b1d */ /* 0x000fec0000010000 */
[----:B------:R-:W-:Y:S02]  /*29a30*/  STSM.16.M88.4 [R0], R152 ;  /* 0x0000009800007844 */ /* 0x000fe40000000200 */
[----:B------:R-:W-:Y:S06]  /*29a40*/  BAR.SYNC.DEFER_BLOCKING 0x0 ;  /* 0x0000000000007b1d */ /* 0x000fec0000010000 */
[----:B------:R-:W4:Y:S02]  /*29a50*/  LDS.128 R152, [R252] ;  /* 0x00000000fc987984 */ /* 0x000f240000000c00 */
[----:B------:R-:W-:Y:S06]  /*29a60*/  BAR.SYNC.DEFER_BLOCKING 0x0 ;  /* 0x0000000000007b1d */ /* 0x000fec0000010000 */
[----:B--2---:R2:W-:Y:S04]  /*29a70*/  STSM.16.M88.4 [R0], R160 ;  /* 0x000000a000007844 */ /* 0x0045e80000000200 */
[----:B--2---:R-:W2:Y:S04]  /*29a80*/  LDL.LU R160, [R1+0x70] ;  /* 0x0000700001a07983 */ /* 0x004ea80000300800 */
[----:B------:R-:W2:Y:S04]  /*29a90*/  LDL.LU R161, [R1+0x78] ;  /* 0x0000780001a17983 */ /* 0x000ea80000300800 */
[----:B------:R-:W3:Y:S04]  /*29aa0*/  LDL.LU R168, [R1+0x74] ;  /* 0x0000740001a87983 */ /* 0x000ee80000300800 */
[----:B------:R-:W3:Y:S01]  /*29ab0*/  LDL.LU R169, [R1+0x7c] ;  /* 0x00007c0001a97983 */ /* 0x000ee20000300800 */
[----:B------:R-:W-:Y:S01]  /*29ac0*/  MOV R112, R113 ;  /* 0x0000007100707202 */ /* 0x000fe20000000f00 */
[----:B------:R-:W-:Y:S01]  /*29ad0*/  IMAD.MOV.U32 R113, RZ, RZ, R115 ;  /* 0x000000ffff717224 */ /* 0x000fe200078e0073 */
[----:B------:R-:W-:Y:S01]  /*29ae0*/  MOV R114, R49 ;  /* 0x0000003100727202 */ /* 0x000fe20000000f00 */
[----:B------:R-:W-:Y:S01]  /*29af0*/  IMAD.MOV.U32 R115, RZ, RZ, R51 ;  /* 0x000000ffff737224 */ /* 0x000fe200078e0033 */
[----:B------:R-:W-:Y:S06]  /*29b00*/  BAR.SYNC.DEFER_BLOCKING 0x0 ;  /* 0x0000000000007b1d */ /* 0x000fec0000010000 */
[----:B------:R-:W4:Y:S02]  /*29b10*/  LDS.128 R48, [R252] ;  /* 0x00000000fc307984 */ /* 0x000f240000000c00 */
        /* <DEDUP_REMOVED lines=21> */
[----:B---3--:R3:W-:Y:S04]  /*29c70*/  STSM.16.M88.4 [R0], R168 ;  /* 0x000000a800007844 */ /* 0x0087e80000000200 */
[----:B---3--:R-:W3:Y:S04]  /*29c80*/  LDL.LU R168, [R1+0x80] ;  /* 0x0000800001a87983 */ /* 0x008ee80000300800 */
[----:B------:R-:W3:Y:S04]  /*29c90*/  LDL.LU R169, [R1+0x88] ;  /* 0x0000880001a97983 */ /* 0x000ee80000300800 */
[----:B------:R-:W4:Y:S04]  /*29ca0*/  LDL.LU R176, [R1+0x84] ;  /* 0x0000840001b07983 */ /* 0x000f280000300800 */
[----:B------:R-:W4:Y:S01]  /*29cb0*/  LDL.LU R177, [R1+0x8c] ;  /* 0x00008c0001b17983 */ /* 0x000f220000300800 */
[----:B------:R-:W-:Y:S01]  /*29cc0*/  MOV R116, R117 ;  /* 0x0000007500747202 */ /* 0x000fe20000000f00 */
[----:B------:R-:W-:Y:S01]  /*29cd0*/  IMAD.MOV.U32 R117, RZ, RZ, R119 ;  /* 0x000000ffff757224 */ /* 0x000fe200078e0077 */
[----:B------:R-:W-:Y:S01]  /*29ce0*/  MOV R118, R53 ;  /* 0x0000003500767202 */ /* 0x000fe20000000f00 */
[----:B------:R-:W-:Y:S01]  /*29cf0*/  IMAD.MOV.U32 R119, RZ, RZ, R55 ;  /* 0x000000ffff777224 */ /* 0x000fe200078e0037 */
[----:B------:R-:W-:Y:S06]  /*29d00*/  BAR.SYNC.DEFER_BLOCKING 0x0 ;  /* 0x0000000000007b1d */ /* 0x000fec0000010000 */
[----:B------:R-:W2:Y:S02]  /*29d10*/  LDS.128 R52, [R252] ;  /* 0x00000000fc347984 */ /* 0x000ea40000000c00 */
[----:B------:R-:W-:Y:S06]  /*29d20*/  BAR.SYNC.DEFER_BLOCKING 0x0 ;  /* 0x0000000000007b1d */ /* 0x000fec0000010000 */
[----:B------:R-:W-:Y:S02]  /*29d30*/  STSM.16.M88.4 [R0], R116 ;  /* 0x0000007400007844 */ /* 0x000fe40000000200 */
[----:B------:R-:W-:Y:S01]  /*29d40*/  BAR.SYNC.DEFER_BLOCKING 0x0 ;  /* 0x0000000000007b1d */ /* 0x000fe20000010000 */
[----:B------:R-:W-:Y:S01]  /*29d50*/  MOV R170, R184 ;  /* 0x000000b800aa7202 */ /* 0x000fe20000000f00 */
[----:B------:R-:W-:-:S04]  /*29d60*/  IMAD.MOV.U32 R171, RZ, RZ, R186 ;  /* 0x000000ffffab7224 */ /* 0x000fc800078e00ba */
[----:B------:R-:W2:Y:S02]  /*29d70*/  LDS.128 R116, [R252] ;  /* 0x00000000fc747984 */ /* 0x000ea40000000c00 */
[----:B------:R-:W-:Y:S01]  /*29d80*/  BAR.SYNC.DEFER_BLOCKING 0x0 ;  /* 0x0000000000007b1d */ /* 0x000fe20000010000 */
[----:B------:R-:W-:Y:S01]  /*29d90*/  MOV R178, R185 ;  /* 0x000000b900b27202 */ /* 0x000fe20000000f00 */
[----:B------:R-:W-:-:S04]  /*29da0*/  IMAD.MOV.U32 R179, RZ, RZ, R187 ;  /* 0x000000ffffb37224 */ /* 0x000fc800078e00bb */
[----:B---3--:R3:W-:Y:S02]  /*29db0*/  STSM.16.M88.4 [R0], R168 ;  /* 0x000000a800007844 */ /* 0x0087e40000000200 */
[----:B------:R-:W-:Y:S06]  /*29dc0*/  BAR.SYNC.DEFER_BLOCKING 0x0 ;  /* 0x0000000000007b1d */ /* 0x000fec0000010000 */
[----:B------:R-:W2:Y:S01]  /*29dd0*/  LDS.128 R180, [R252] ;  /* 0x00000000fcb47984 */ /* 0x000ea20000000c00 */
        /* <DEDUP_REMOVED lines=46> */
[----:B------:R-:W-:Y:S01]  /*2a0c0*/  BAR.SYNC.DEFER_BLOCKING 0x0 ;  /* 0x0000000000007b1d */ /* 0x000fe20000010000 */
[----:B------:R-:W-:Y:S01]  /*2a0d0*/  MOV R124, R125 ;  /* 0x0000007d007c7202 */ /* 0x000fe20000000f00 */
[----:B------:R-:W-:Y:S01]  /*2a0e0*/  IMAD.MOV.U32 R125, RZ, RZ, R127 ;  /* 0x000000ffff7d7224 */ /* 0x000fe200078e007f */
[----:B------:R-:W-:Y:S01]  /*2a0f0*/  MOV R126, R61 ;  /* 0x0000003d007e7202 */ /* 0x000fe20000000f00 */
[----:B------:R-:W-:-:S02]  /*2a100*/  IMAD.MOV.U32 R127, RZ, RZ, R63 ;  /* 0x000000ffff7f7224 */ /* 0x000fc400078e003f */
[----:B------:R-:W4:Y:S02]  /*2a110*/  LDS.128 R60, [R252] ;  /* 0x00000000fc3c7984 */ /* 0x000f240000000c00 */
[----:B------:R-:W-:Y:S06]  /*2a120*/  BAR.SYNC.DEFER_BLOCKING 0x0 ;  /* 0x0000000000007b1d */ /* 0x000fec0000010000 */
[----:B------:R-:W-:Y:S02]  /*2a130*/  STSM.16.M88.4 [R0], R124 ;  /* 0x0000007c00007844 */ /* 0x000fe40000000200 */
[----:B------:R-:W-:Y:S01]  /*2a140*/  BAR.SYNC.DEFER_BLOCKING 0x0 ;  /* 0x0000000000007b1d */ /* 0x000fe20000010000 */
[----:B------:R-:W-:Y:S01]  /*2a150*/  MOV R186, R192 ;  /* 0x000000c000ba7202 */ /* 0x000fe20000000f00 */
[----:B------:R-:W-:-:S04]  /*2a160*/  IMAD.MOV.U32 R187, RZ, RZ, R194 ;  /* 0x000000ffffbb7224 */ /* 0x000fc800078e00c2 */
[----:B------:R-:W4:Y:S02]  /*2a170*/  LDS.128 R124, [R252] ;  /* 0x00000000fc7c7984 */ /* 0x000f240000000c00 */
[----:B------:R-:W-:Y:S06]  /*2a180*/  BAR.SYNC.DEFER_BLOCKING 0x0 ;  /* 0x0000000000007b1d */ /* 0x000fec0000010000 */
        /* <DEDUP_REMOVED lines=17> */
[----:B------:R-:W-:Y:S01]  /*2a2a0*/  BAR.SYNC.DEFER_BLOCKING 0x0 ;  /* 0x0000000000007b1d */ /* 0x000fe20000010000 */
[----:B------:R-:W-:Y:S01]  /*2a2b0*/  MOV R128, R129 ;  /* 0x0000008100807202 */ /* 0x000fe20000000f00 */
[----:B------:R-:W-:Y:S01]  /*2a2c0*/  IMAD.MOV.U32 R129, RZ, RZ, R131 ;  /* 0x000000ffff817224 */ /* 0x000fe200078e0083 */
[----:B------:R-:W-:Y:S01]  /*2a2d0*/  MOV R130, R65 ;  /* 0x0000004100827202 */ /* 0x000fe20000000f00 */
[----:B------:R-:W-:-:S02]  /*2a2e0*/  IMAD.MOV.U32 R131, RZ, RZ, R67 ;  /* 0x000000ffff837224 */ /* 0x000fc400078e0043 */
[----:B------:R-:W2:Y:S02]  /*2a2f0*/  LDS.128 R64, [R252] ;  /* 0x00000000fc407984 */ /* 0x000ea40000000c00 */
[----:B------:R-:W-:Y:S06]  /*2a300*/  BAR.SYNC.DEFER_BLOCKING 0x0 ;  /* 0x0000000000007b1d */ /* 0x000fec0000010000 */
[----:B------:R-:W-:Y:S02]  /*2a310*/  STSM.16.M88.4 [R0], R128 ;  /* 0x0000008000007844 */ /* 0x000fe40000000200 */
[----:B------:R-:W-:Y:S01]  /*2a320*/  BAR.SYNC.DEFER_BLOCKING 0x0 ;  /* 0x0000000000007b1d */ /* 0x000fe20000010000 */
[----:B------:R-:W-:Y:S01]  /*2a330*/  MOV R218, R196 ;  /* 0x000000c400da7202 */ /* 0x000fe20000000f00 */
[----:B------:R-:W-:-:S04]  /*2a340*/  IMAD.MOV.U32 R219, RZ, RZ, R198 ;  /* 0x000000ffffdb7224 */ /* 0x000fc800078e00c6 */
        /* <DEDUP_REMOVED lines=19> */
[----:B------:R-:W-:Y:S01]  /*2a480*/  BAR.SYNC.DEFER_BLOCKING 0x0 ;  /* 0x0000000000007b1d */ /* 0x000fe20000010000 */
[----:B------:R-:W-:Y:S01]  /*2a490*/  MOV R132, R133 ;  /* 0x0000008500847202 */ /* 0x000fe20000000f00 */
[----:B------:R-:W-:Y:S01]  /*2a4a0*/  IMAD.MOV.U32 R133, RZ, RZ, R135 ;  /* 0x000000ffff857224 */ /* 0x000fe200078e0087 */
[----:B------:R-:W-:Y:S01]  /*2a4b0*/  MOV R134, R69 ;  /* 0x0000004500867202 */ /* 0x000fe20000000f00 */
[----:B------:R-:W-:-:S02]  /*2a4c0*/  IMAD.MOV.U32 R135, RZ, RZ, R71 ;  /* 0x000000ffff877224 */ /* 0x000fc400078e0047 */
[----:B------:R-:W3:Y:S02]  /*2a4d0*/  LDS.128 R68, [R252] ;  /* 0x00000000fc447984 */ /* 0x000ee40000000c00 */
[----:B------:R-:W-:Y:S06]  /*2a4e0*/  BAR.SYNC.DEFER_BLOCKING 0x0 ;  /* 0x0000000000007b1d */ /* 0x000fec0000010000 */
[----:B------:R-:W-:Y:S02]  /*2a4f0*/  STSM.16.M88.4 [R0], R132 ;  /* 0x0000008400007844 */ /* 0x000fe40000000200 */
[----:B------:R-:W-:Y:S01]  /*2a500*/  BAR.SYNC.DEFER_BLOCKING 0x0 ;  /* 0x0000000000007b1d */ /* 0x000fe20000010000 */
[----:B------:R-:W-:Y:S01]  /*2a510*/  MOV R222, R200 ;  /* 0x000000c800de7202 */ /* 0x000fe20000000f00 */
[----:B------:R-:W-:-:S04]  /*2a520*/  IMAD.MOV.U32 R223, RZ, RZ, R202 ;  /* 0x000000ffffdf7224 */ /* 0x000fc800078e00ca */
[----:B------:R-:W3:Y:S02]  /*2a530*/  LDS.128 R132, [R252] ;  /* 0x00000000fc847984 */ /* 0x000ee40000000c00 */
[----:B------:R-:W-:Y:S06]  /*2a540*/  BAR.SYNC.DEFER_BLOCKING 0x0 ;  /* 0x0000000000007b1d */ /* 0x000fec0000010000 */
        /* <DEDUP_REMOVED lines=54> */
[----:B------:R-:W1:Y:S02]  /*2a8b0*/  LDS.128 R76, [R252] ;  /* 0x00000000fc4c7984 */ /* 0x000e640000000c00 */
[----:B------:R-:W-:Y:S06]  /*2a8c0*/  BAR.SYNC.DEFER_BLOCKING 0x0 ;  /* 0x0000000000007b1d */ /* 0x000fec0000010000 */
[----:B------:R-:W-:Y:S02]  /*2a8d0*/  STSM.16.M88.4 [R0], R140 ;  /* 0x0000008c00007844 */ /* 0x000fe40000000200 */
[----:B------:R-:W-:Y:S01]  /*2a8e0*/  BAR.SYNC.DEFER_BLOCKING 0x0 ;  /* 0x0000000000007b1d */ /* 0x000fe20000010000 */
[----:B------:R-:W-:Y:S01]  /*2a8f0*/  MOV R230, R208 ;  /* 0x000000d000e67202 */ /* 0x000fe20000000f00 */
[----:B------:R-:W-:-:S04]  /*2a900*/  IMAD.MOV.U32 R231, RZ, RZ, R210 ;  /* 0x000000ffffe77224 */ /* 0x000fc800078e00d2 */
[----:B------:R-:W1:Y:S02]  /*2a910*/  LDS.128 R140, [R252] ;  /* 0x00000000fc8c7984 */ /* 0x000e640000000c00 */
[----:B------:R-:W-:Y:S06]  /*2a920*/  BAR.SYNC.DEFER_BLOCKING 0x0 ;  /* 0x0000000000007b1d */ /* 0x000fec0000010000 */
[----:B---3--:R3:W-:Y:S02]  /*2a930*/  STSM.16.M88.4 [R0], R228 ;  /* 0x000000e400007844 */ /* 0x0087e40000000200 */
[----:B------:R-:W-:Y:S06]  /*2a940*/  BAR.SYNC.DEFER_BLOCKING 0x0 ;  /* 0x0000000000007b1d */ /* 0x000fec0000010000 */
[----:B------:R-:W1:Y:S01]  /*2a950*/  LDS.128 R208, [R252] ;  /* 0x00000000fcd07984 */ /* 0x000e620000000c00 */
[----:B---3--:R-:W-:Y:S01]  /*2a960*/  MOV R228, R144 ;  /* 0x0000009000e47202 */ /* 0x008fe20000000f00 */
[----:B------:R-:W-:Y:S01]  /*2a970*/  IMAD.MOV.U32 R229, RZ, RZ, R146 ;  /* 0x000000ffffe57224 */ /* 0x000fe200078e0092 */
[----:B------:R-:W-:Y:S01]  /*2a980*/  BAR.SYNC.DEFER_BLOCKING 0x0 ;  /* 0x0000000000007b1d */ /* 0x000fe20000010000 */
[----:B------:R-:W-:Y:S01]  /*2a990*/  MOV R230, R80 ;  /* 0x0000005000e67202 */ /* 0x000fe20000000f00 */
[----:B------:R-:W-:-:S05]  /*2a9a0*/  IMAD.MOV.U32 R231, RZ, RZ, R82 ;  /* 0x000000ffffe77224 */ /* 0x000fca00078e0052 */
[----:B------:R-:W-:Y:S01]  /*2a9b0*/  STSM.16.M88.4 [R0], R228 ;  /* 0x000000e400007844 */ /* 0x000fe20000000200 */
[----:B------:R-:W-:Y:S06]  /*2a9c0*/  BAR.SYNC.DEFER_BLOCKING 0x0 ;  /* 0x0000000000007b1d */ /* 0x000fec0000010000 */
[----:B------:R-:W3:Y:S02]  /*2a9d0*/  LDS.128 R228, [R252] ;  /* 0x00000000fce47984 */ /* 0x000ee40000000c00 */
[----:B------:R-:W-:Y:S06]  /*2a9e0*/  BAR.SYNC.DEFER_BLOCKING 0x0 ;  /* 0x0000000000007b1d */ /* 0x000fec0000010000 */
[----:B----4-:R4:W-:Y:S02]  /*2a9f0*/  STSM.16.M88.4 [R0], R232 ;  /* 0x000000e800007844 */ /* 0x0109e40000000200 */
[----:B------:R-:W-:Y:S06]  /*2aa00*/  BAR.SYNC.DEFER_BLOCKING 0x0 ;  /* 0x0000000000007b1d */ /* 0x000fec0000010000 */
[----:B------:R-:W3:Y:S02]  /*2aa10*/  LDS.128 R144, [R252] ;  /* 0x00000000fc907984 */ /* 0x000ee40000000c00 */
[----:B------:R-:W-:Y:S06]  /*2aa20*/  BAR.SYNC.DEFER_BLOCKING 0x0 ;  /* 0x0000000000007b1d */ /* 0x000fec0000010000 */
[----:B------:R-:W-:Y:S02]  /*2aa30*/  STSM.16.M88.4 [R0], R244 ;  /* 0x000000f400007844 */ /* 0x000fe40000000200 */
[----:B------:R-:W-:Y:S06]  /*2aa40*/  BAR.SYNC.DEFER_BLOCKING 0x0 ;  /* 0x0000000000007b1d */ /* 0x000fec0000010000 */
[----:B------:R-:W3:Y:S02]  /*2aa50*/  LDS.128 R80, [R252] ;  /* 0x00000000fc507984 */ /* 0x000ee40000000c00 */
[----:B------:R-:W-:Y:S06]  /*2aa60*/  BAR.SYNC.DEFER_BLOCKING 0x0 ;  /* 0x0000000000007b1d */ /* 0x000fec0000010000 */
[----:B--2---:R-:W-:Y:S02]  /*2aa70*/  STSM.16.M88.4 [R0], R236 ;  /* 0x000000ec00007844 */ /* 0x004fe40000000200 */
[----:B------:R-:W-:Y:S01]  /*2aa80*/  BAR.SYNC.DEFER_BLOCKING 0x0 ;  /* 0x0000000000007b1d */ /* 0x000fe20000010000 */
[----:B----4-:R-:W-:Y:S01]  /*2aa90*/  MOV R232, R148 ;  /* 0x0000009400e87202 */ /* 0x010fe20000000f00 */
[----:B------:R-:W-:Y:S01]  /*2aaa0*/  IMAD.MOV.U32 R233, RZ, RZ, R150 ;  /* 0x000000ffffe97224 */ /* 0x000fe200078e0096 */
[----:B------:R-:W-:Y:S01]  /*2aab0*/  MOV R234, R84 ;  /* 0x0000005400ea7202 */ /* 0x000fe20000000f00 */
[----:B------:R-:W-:-:S02]  /*2aac0*/  IMAD.MOV.U32 R235, RZ, RZ, R86 ;  /* 0x000000ffffeb7224 */ /* 0x000fc400078e0056 */
[----:B------:R-:W2:Y:S02]  /*2aad0*/  LDS.128 R236, [R252] ;  /* 0x00000000fcec7984 */ /* 0x000ea40000000c00 */
[----:B------:R-:W-:Y:S06]  /*2aae0*/  BAR.SYNC.DEFER_BLOCKING 0x0 ;  /* 0x0000000000007b1d */ /* 0x000fec0000010000 */
[----:B------:R4:W-:Y:S04]  /*2aaf0*/  STSM.16.M88.4 [R0], R232 ;  /* 0x000000e800007844 */ /* 0x0009e80000000200 */
[----:B----4-:R-:W4:Y:S04]  /*2ab00*/  LDL.LU R232, [R1+0xf4] ;  /* 0x0000f40001e87983 */ /* 0x010f280000300800 */
[----:B------:R-:W4:Y:S04]  /*2ab10*/  LDL.LU R233, [R1+0xfc] ;  /* 0x0000fc0001e97983 */ /* 0x000f280000300800 */
[----:B------:R-:W3:Y:S01]  /*2ab20*/  LDL.LU R251, [R1+0x130] ;  /* 0x0001300001fb7983 */ /* 0x000ee20000300800 */
[----:B------:R-:W-:Y:S01]  /*2ab30*/  MOV R234, R213 ;  /* 0x000000d500ea7202 */ /* 0x000fe20000000f00 */
[----:B------:R-:W-:Y:S01]  /*2ab40*/  IMAD.MOV.U32 R235, RZ, RZ, R215 ;  /* 0x000000ffffeb7224 */ /* 0x000fe200078e00d7 */
[----:B------:R-:W-:Y:S01]  /*2ab50*/  BAR.SYNC.DEFER_BLOCKING 0x0 ;  /* 0x0000000000007b1d */ /* 0x000fe20000010000 */
[----:B------:R-:W-:-:S02]  /*2ab60*/  IMAD.MOV.U32 R148, RZ, RZ, R149 ;  /* 0x000000ffff947224 */ /* 0x000fc400078e0095 */
[----:B------:R-:W-:Y:S01]  /*2ab70*/  IMAD.MOV.U32 R150, RZ, RZ, R85 ;  /* 0x000000ffff967224 */ /* 0x000fe200078e0055 */
[----:B------:R-:W-:Y:S02]  /*2ab80*/  IADD3 R2, R10, 0x2, RZ ;  /* 0x000000020a027810 */ /* 0x000fe40007ffe0ff */
[----:B------:R-:W-:Y:S01]  /*2ab90*/  ISETP.GE.AND P1, PT, R3, UR5, PT ;  /* 0x0000000503007c0c */ /* 0x000fe2000bf26270 */
[----:B------:R-:W2:Y:S04]  /*2aba0*/  LDL.LU R246, [R1+0x118] ;  /* 0x0001180001f67983 */ /* 0x000ea80000300800 */
[----:B------:R-:W1:Y:S01]  /*2abb0*/  LDS.128 R212, [R252] ;  /* 0x00000000fcd47984 */ /* 0x000e620000000c00 */
[----:B------:R-:W-:Y:S01]  /*2abc0*/  BAR.SYNC.DEFER_BLOCKING 0x0 ;  /* 0x0000000000007b1d */ /* 0x000fe20000010000 */
[----:B------:R-:W-:-:S02]  /*2abd0*/  MOV R149, R151 ;  /* 0x0000009700957202 */ /* 0x000fc40000000f00 */
[----:B------:R-:W-:Y:S01]  /*2abe0*/  MOV R151, R87 ;  /* 0x0000005700977202 */ /* 0x000fe20000000f00 */
[----:B------:R-:W-:Y:S01]  /*2abf0*/  IMAD R3, R11, R9, RZ ;  /* 0x000000090b037224 */ /* 0x000fe200078e02ff */
[----:B------:R-:W-:Y:S01]  /*2ac00*/  ISETP.GE.AND P2, PT, R2, UR4, PT ;  /* 0x0000000402007c0c */ /* 0x000fe2000bf46270 */
[----:B------:R-:W-:Y:S01]  /*2ac10*/  ULDC.64 UR4, c[0x0][0x220] ;  /* 0x0000880000047ab9 */ /* 0x000fe20000000a00 */
[----:B------:R-:W2:Y:S02]  /*2ac20*/  LDL.LU R244, [R1+0x13c] ;  /* 0x00013c0001f47983 */ /* 0x000ea40000300800 */
[----:B------:R-:W-:Y:S02]  /*2ac30*/  LEA R2, P4, R3, UR4, 0x2 ;  /* 0x0000000403027c11 */ /* 0x000fe4000f8810ff */
[----:B------:R-:W-:Y:S01]  /*2ac40*/  LEA R9, R9, R3, 0x7 ;  /* 0x0000000309097211 */ /* 0x000fe200078e38ff */
[----:B------:R-:W2:Y:S01]  /*2ac50*/  LDL.LU R245, [R1+0x12c] ;  /* 0x00012c0001f57983 */ /* 0x000ea20000300800 */
[----:B------:R-:W-:-:S03]  /*2ac60*/  LEA.HI.X.SX32 R3, R3, UR5, 0x2, P4 ;  /* 0x0000000503037c11 */ /* 0x000fc6000a0f16ff */
[----:B------:R-:W2:Y:S01]  /*2ac70*/  LDL.LU R247, [R1+0x10c] ;  /* 0x00010c0001f77983 */ /* 0x000ea20000300800 */
[----:B------:R-:W-:Y:S01]  /*2ac80*/  ISETP.LT.AND P5, PT, R12, UR6, !P5 ;  /* 0x000000060c007c0c */ /* 0x000fe2000efa1270 */
[----:B------:R-:W-:Y:S02]  /*2ac90*/  ULDC UR6, c[0x0][0x22c] ;  /* 0x00008b0000067ab9 */ /* 0x000fe40000000800 */
[----:B----4-:R4:W-:Y:S01]  /*2aca0*/  STSM.16.M88.4 [R0], R232 ;  /* 0x000000e800007844 */ /* 0x0109e20000000200 */
[----:B------:R-:W-:Y:S06]  /*2acb0*/  BAR.SYNC.DEFER_BLOCKING 0x0 ;  /* 0x0000000000007b1d */ /* 0x000fec0000010000 */
[----:B----4-:R-:W4:Y:S04]  /*2acc0*/  LDL.LU R232, [R1+0x104] ;  /* 0x0001040001e87983 */ /* 0x010f280000300800 */
[----:B------:R-:W2:Y:S04]  /*2acd0*/  LDL.LU R233, [R1+0x138] ;  /* 0x0001380001e97983 */ /* 0x000ea80000300800 */
[----:B------:R-:W2:Y:S04]  /*2ace0*/  LDL.LU R234, [R1+0x128] ;  /* 0x0001280001ea7983 */ /* 0x000ea80000300800 */
[----:B------:R-:W1:Y:S01]  /*2acf0*/  LDS.128 R84, [R252] ;  /* 0x00000000fc547984 */ /* 0x000e620000000c00 */
[----:B------:R-:W-:Y:S06]  /*2ad00*/  BAR.SYNC.DEFER_BLOCKING 0x0 ;  /* 0x0000000000007b1d */ /* 0x000fec0000010000 */
[----:B------:R-:W2:Y:S04]  /*2ad10*/  LDL.LU R235, [R1+0x108] ;  /* 0x0001080001eb7983 */ /* 0x000ea80000300800 */
[----:B------:R3:W-:Y:S02]  /*2ad20*/  STSM.16.M88.4 [R0], R148 ;  /* 0x0000009400007844 */ /* 0x0007e40000000200 */
[----:B---3--:R-:W-:-:S02]  /*2ad30*/  IMAD R148, R10, UR26, RZ ;  /* 0x0000001a0a947c24 */ /* 0x008fc4000f8e02ff */
[----:B------:R-:W3:Y:S01]  /*2ad40*/  LDL.LU R150, [R1+0x110] ;  /* 0x0001100001967983 */ /* 0x000ee20000300800 */
[----:B------:R-:W-:Y:S02]  /*2ad50*/  VIADD R0, R10, 0x4 ;  /* 0x000000040a007836 */ /* 0x000fe40000000000 */
[----:B------:R-:W-:Y:S01]  /*2ad60*/  IMAD.WIDE R14, R148, 0x4, R2 ;  /* 0x00000004940e7825 */ /* 0x000fe200078e0202 */
[----:B------:R-:W-:Y:S06]  /*2ad70*/  BAR.SYNC.DEFER_BLOCKING 0x0 ;  /* 0x0000000000007b1d */ /* 0x000fec0000010000 */
[----:B------:R-:W4:Y:S04]  /*2ad80*/  LDL.LU R151, [R1+0x114] ;  /* 0x0001140001977983 */ /* 0x000f280000300800 */
[----:B------:R1:W-:Y:S01]  /*2ad90*/  @P6 STG.E desc[UR10][R14.64], R251 ;  /* 0x000000fb0e006986 */ /* 0x0003e2000c10190a */
[----:B------:R-:W-:Y:S01]  /*2ada0*/  ISETP.GE.AND P6, PT, R0, UR6, PT ;  /* 0x0000000600007c0c */ /* 0x000fe2000bfc6270 */
[----:B------:R-:W-:-:S02]  /*2adb0*/  ULDC UR6, c[0x0][0x228] ;  /* 0x00008a0000067ab9 */ /* 0x000fc40000000800 */
[----:B-1----:R-:W2:Y:S04]  /*2adc0*/  LDL.LU R251, [R1+0x77c] ;  /* 0x00077c0001fb7983 */ /* 0x002ea80000300800 */
[----:B------:R-:W3:Y:S01]  /*2add0*/  LDL.LU R0, [R1+0x120] ;  /* 0x0001200001007983 */ /* 0x000ee20000300800 */
[----:B------:R-:W-:-:S04]  /*2ade0*/  LEA R8, P4, R9, UR4, 0x2 ;  /* 0x0000000409087c11 */ /* 0x000fc8000f8810ff */
[----:B------:R-:W-:Y:S01]  /*2adf0*/  LEA.HI.X.SX32 R9, R9, UR5, 0x2, P4 ;  /* 0x0000000509097c11 */ /* 0x000fe2000a0f16ff */
[----:B------:R-:W-:Y:S02]  /*2ae00*/  ULDC.64 UR4, c[0x0][0x228] ;  /* 0x00008a0000047ab9 */ /* 0x000fe40000000a00 */
[----:B------:R-:W-:Y:S01]  /*2ae10*/  ISETP.LT.AND P4, PT, R11, UR4, !P3 ;  /* 0x000000040b007c0c */ /* 0x000fe2000df81270 */
[----:B------:R-:W-:Y:S01]  /*2ae20*/  ULDC UR4, c[0x0][0x22c] ;  /* 0x00008b0000047ab9 */ /* 0x000fe20000000800 */
[C---:B------:R-:W-:Y:S01]  /*2ae30*/  IADD3 R13, R148.reuse, UR26, RZ ;  /* 0x0000001a940d7c10 */ /* 0x040fe2000fffe0ff */
[----:B------:R-:W-:-:S04]  /*2ae40*/  IMAD.WIDE R148, R148, 0x4, R8 ;  /* 0x0000000494947825 */ /* 0x000fc800078e0208 */
[C---:B------:R-:W-:Y:S01]  /*2ae50*/  IMAD.WIDE R14, R13.reuse, 0x4, R2 ;  /* 0x000000040d0e7825 */ /* 0x040fe200078e0202 */
[----:B---3--:R1:W-:Y:S05]  /*2ae60*/  @P5 STG.E desc[UR10][R148.64], R0 ;  /* 0x0000000094005986 */ /* 0x0083ea000c10190a */
[----:B------:R3:W-:Y:S01]  /*2ae70*/  @P4 STG.E desc[UR10][R14.64], R150 ;  /* 0x000000960e004986 */ /* 0x0007e2000c10190a */
[C---:B-1----:R-:W-:Y:S01]  /*2ae80*/  IADD3 R0, R13.reuse, UR26, RZ ;  /* 0x0000001a0d007c10 */ /* 0x042fe2000fffe0ff */
[----:B---3--:R-:W-:Y:S02]  /*2ae90*/  IMAD.WIDE R14, R13, 0x4, R8 ;  /* 0x000000040d0e7825 */ /* 0x008fe400078e0208 */
[----:B------:R-:W3:Y:S01]  /*2aea0*/  LDL.LU R13, [R1+0x100] ;  /* 0x00010000010d7983 */ /* 0x000ee20000300800 */
[----:B------:R-:W-:-:S02]  /*2aeb0*/  ISETP.LT.AND P3, PT, R12, UR16, !P3 ;  /* 0x000000100c007c0c */ /* 0x000fc4000df61270 */
[----:B------:R-:W-:Y:S01]  /*2aec0*/  ISETP.LT.AND P5, PT, R11, UR14, !P2 ;  /* 0x0000000e0b007c0c */ /* 0x000fe2000d7a1270 */
[----:B------:R-:W-:-:S10]  /*2aed0*/  IMAD.WIDE R148, R0, 0x4, R2 ;  /* 0x0000000400947825 */ /* 0x000fd400078e0202 */
[----:B---3--:R1:W-:Y:S04]  /*2aee0*/  @P3 STG.E desc[UR10][R14.64], R13 ;  /* 0x0000000d0e003986 */ /* 0x0083e8000c10190a */
[----:B-1----:R-:W3:Y:S01]  /*2aef0*/  LDL.LU R15, [R1+0x134] ;  /* 0x00013400010f7983 */ /* 0x002ee20000300800 */
[----:B------:R-:W-:Y:S01]  /*2af00*/  VIADD R13, R0, UR26 ;  /* 0x0000001a000d7c36 */ /* 0x000fe20008000000 */
[----:B------:R-:W-:Y:S02]  /*2af10*/  ISETP.LT.AND P2, PT, R12, UR12, !P2 ;  /* 0x0000000c0c007c0c */ /* 0x000fe4000d741270 */
[----:B------:R-:W-:Y:S01]  /*2af20*/  ISETP.LT.AND P4, PT, R11, UR8, !P1 ;  /* 0x000000080b007c0c */ /* 0x000fe2000cf81270 */
[----:B------:R-:W-:Y:S01]  /*2af30*/  VIADD R150, R10, 0x5 ;  /* 0x000000050a967836 */ /* 0x000fe20000000000 */
[----:B---3--:R1:W-:Y:S01]  /*2af40*/  @P5 STG.E desc[UR10][R148.64], R15 ;  /* 0x0000000f94005986 */ /* 0x0083e2000c10190a */
[----:B------:R-:W-:Y:S01]  /*2af50*/  ULDC UR8, c[0x0][0x228] ;  /* 0x00008a0000087ab9 */ /* 0x000fe20000000800 */
[----:B-1----:R-:W-:-:S02]  /*2af60*/  IMAD.WIDE R148, R0, 0x4, R8 ;  /* 0x0000000400947825 */ /* 0x002fc400078e0208 */
[----:B------:R-:W3:Y:S01]  /*2af70*/  LDL.LU R0, [R1+0x124] ;  /* 0x0001240001007983 */ /* 0x000ee20000300800 */
[----:B------:R-:W-:Y:S01]  /*2af80*/  ISETP.LT.AND P1, PT, R12, UR18, !P1 ;  /* 0x000000120c007c0c */ /* 0x000fe2000cf21270 */
[----:B------:R-:W-:Y:S01]  /*2af90*/  IMAD.WIDE R14, R13, 0x4, R2 ;  /* 0x000000040d0e7825 */ /* 0x000fe200078e0202 */
[----:B------:R-:W-:Y:S01]  /*2afa0*/  ISETP.GE.AND P3, PT, R150, UR4, PT ;  /* 0x0000000496007c0c */ /* 0x000fe2000bf66270 */
[----:B------:R-:W-:Y:S01]  /*2afb0*/  ULDC UR4, c[0x0][0x22c] ;  /* 0x00008b0000047ab9 */ /* 0x000fe20000000800 */
[----:B------:R-:W-:-:S04]  /*2afc0*/  IADD3 R150, R10, 0x6, RZ ;  /* 0x000000060a967810 */ /* 0x000fc80007ffe0ff */
[----:B------:R-:W-:Y:S01]  /*2afd0*/  ISETP.GE.AND P5, PT, R150, UR4, PT ;  /* 0x0000000496007c0c */ /* 0x000fe2000bfa6270 */
[----:B------:R-:W-:Y:S01]  /*2afe0*/  ULDC UR4, c[0x0][0x22c] ;  /* 0x00008b0000047ab9 */ /* 0x000fe20000000800 */
[----:B---3--:R1:W-:Y:S01]  /*2aff0*/  @P2 STG.E desc[UR10][R148.64], R0 ;  /* 0x0000000094002986 */ /* 0x0083e2000c10190a */
[----:B------:R-:W-:-:S03]  /*2b000*/  ISETP.LT.AND P2, PT, R11, UR24, !P6 ;  /* 0x000000180b007c0c */ /* 0x000fc6000f741270 */
[----:B----4-:R3:W-:Y:S01]  /*2b010*/  @P4 STG.E desc[UR10][R14.64], R151 ;  /* 0x000000970e004986 */ /* 0x0107e2000c10190a */
[----:B------:R-:W-:Y:S02]  /*2b020*/  ISETP.LT.AND P6, PT, R12, UR22, !P6 ;  /* 0x000000160c007c0c */ /* 0x000fe4000f7c1270 */
[----:B------:R-:W-:Y:S01]  /*2b030*/  ISETP.LT.AND P4, PT, R11, UR20, !P3 ;  /* 0x000000140b007c0c */ /* 0x000fe2000df81270 */
[----:B-1----:R-:W-:Y:S02]  /*2b040*/  VIADD R0, R10, 0x7 ;  /* 0x000000070a007836 */ /* 0x002fe40000000000 */
[C---:B---3--:R-:W-:Y:S01]  /*2b050*/  IMAD.WIDE R14, R13.reuse, 0x4, R8 ;  /* 0x000000040d0e7825 */ /* 0x048fe200078e0208 */
[----:B------:R-:W-:-:S04]  /*2b060*/  IADD3 R13, R13, UR26, RZ ;  /* 0x0000001a0d0d7c10 */ /* 0x000fc8000fffe0ff */
[----:B------:R1:W-:Y:S01]  /*2b070*/  @P1 STG.E desc[UR10][R14.64], R232 ;  /* 0x000000e80e001986 */ /* 0x0003e2000c10190a */
[----:B------:R-:W-:Y:S01]  /*2b080*/  ISETP.GE.AND P1, PT, R0, UR4, PT ;  /* 0x0000000400007c0c */ /* 0x000fe2000bf26270 */
[C---:B------:R-:W-:Y:S01]  /*2b090*/  VIADD R0, R13.reuse, UR26 ;  /* 0x0000001a0d007c36 */ /* 0x040fe20008000000 */
[----:B------:R-:W-:Y:S01]  /*2b0a0*/  ISETP.LT.AND P3, PT, R12, UR28, !P3 ;  /* 0x0000001c0c007c0c */ /* 0x000fe2000df61270 */
[----:B------:R-:W-:Y:S01]  /*2b0b0*/  IMAD.WIDE R150, R13, 0x4, R2 ;  /* 0x000000040d967825 */ /* 0x000fe200078e0202 */
[----:B------:R-:W-:-:S03]  /*2b0c0*/  ULDC UR4, c[0x0][0x22c] ;  /* 0x00008b0000047ab9 */ /* 0x000fc60000000800 */
[----:B------:R-:W-:Y:S01]  /*2b0d0*/  IMAD.WIDE R148, R13, 0x4, R8 ;  /* 0x000000040d947825 */ /* 0x000fe200078e0208 */
[----:B--2---:R-:W-:Y:S03]  /*2b0e0*/  @P2 STG.E desc[UR10][R150.64], R233 ;  /* 0x000000e996002986 */ /* 0x004fe6000c10190a */
[C---:B-1----:R-:W-:Y:S01]  /*2b0f0*/  IMAD.WIDE R14, R0.reuse, 0x4, R2 ;  /* 0x00000004000e7825 */ /* 0x042fe200078e0202 */
[----:B------:R-:W-:Y:S04]  /*2b100*/  @P6 STG.E desc[UR10][R148.64], R234 ;  /* 0x000000ea94006986 */ /* 0x000fe8000c10190a */
[----:B------:R1:W-:Y:S04]  /*2b110*/  @P4 STG.E desc[UR10][R14.64], R246 ;  /* 0x000000f60e004986 */ /* 0x0003e8000c10190a */
[----:B-1----:R-:W2:Y:S04]  /*2b120*/  LDL.LU R246, [R1+0x11c] ;  /* 0x00011c0001f67983 */ /* 0x002ea80000300800 */
[----:B------:R-:W3:Y:S04]  /*2b130*/  LDL.LU R233, [R1+0x10] ;  /* 0x0000100001e97983 */ /* 0x000ee80000300800 */
[----:B------:R-:W4:Y:S01]  /*2b140*/  LDL.LU R150, [R1] ;  /* 0x0000000001967983 */ /* 0x000f220000300800 */
[----:B------:R-:W-:-:S03]  /*2b150*/  IMAD.WIDE R14, R0, 0x4, R8 ;  /* 0x00000004000e7825 */ /* 0x000fc600078e0208 */
[----:B------:R-:W4:Y:S01]  /*2b160*/  LDL.LU R234, [R1+0x14] ;  /* 0x0000140001ea7983 */ /* 0x000f220000300800 */
[C---:B------:R-:W-:Y:S02]  /*2b170*/  IADD3 R232, R10.reuse, 0x8, RZ ;  /* 0x000000080ae87810 */ /* 0x040fe40007ffe0ff */
[----:B------:R-:W-:Y:S01]  /*2b180*/  ISETP.LT.AND P6, PT, R11, UR30, !P5 ;  /* 0x0000001e0b007c0c */ /* 0x000fe2000efc1270 */
[----:B------:R1:W-:Y:S01]  /*2b190*/  @P3 STG.E desc[UR10][R14.64], R235 ;  /* 0x000000eb0e003986 */ /* 0x0003e2000c10190a */
[----:B------:R-:W-:Y:S01]  /*2b1a0*/  VIADD R148, R10, 0x9 ;  /* 0x000000090a947836 */ /* 0x000fe20000000000 */
[----:B------:R-:W-:Y:S02]  /*2b1b0*/  IADD3 R13, R0, UR26, RZ ;  /* 0x0000001a000d7c10 */ /* 0x000fe4000fffe0ff */
[----:B------:R-:W-:Y:S01]  /*2b1c0*/  ISETP.GE.AND P2, PT, R232, UR4, PT ;  /* 0x00000004e8007c0c */ /* 0x000fe2000bf46270 */
[----:B------:R-:W-:Y:S01]  /*2b1d0*/  ULDC UR4, c[0x0][0x22c] ;  /* 0x00008b0000047ab9 */ /* 0x000fe20000000800 */
[----:B-1----:R-:W4:Y:S01]  /*2b1e0*/  LDL.LU R235, [R1+0x4] ;  /* 0x0000040001eb7983 */ /* 0x002f220000300800 */
[----:B------:R-:W-:Y:S01]  /*2b1f0*/  ISETP.GE.AND P4, PT, R148, UR4, PT ;  /* 0x0000000494007c0c */ /* 0x000fe2000bf86270 */
[----:B------:R-:W-:Y:S01]  /*2b200*/  IMAD.WIDE R148, R13, 0x4, R2 ;  /* 0x000000040d947825 */ /* 0x000fe200078e0202 */
[----:B------:R-:W-:Y:S01]  /*2b210*/  ISETP.LT.AND P5, PT, R12, UR6, !P5 ;  /* 0x000000060c007c0c */ /* 0x000fe2000efa1270 */
[----:B------:R-:W-:Y:S01]  /*2b220*/  ULDC UR4, c[0x0][0x22c] ;  /* 0x00008b0000047ab9 */ /* 0x000fe20000000800 */
[----:B------:R-:W-:-:S02]  /*2b230*/  ULDC UR6, c[0x0][0x228] ;  /* 0x00008a0000067ab9 */ /* 0x000fc40000000800 */
[----:B------:R1:W-:Y:S01]  /*2b240*/  @P6 STG.E desc[UR10][R148.64], R244 ;  /* 0x000000f494006986 */ /* 0x0003e2000c10190a */
[----:B------:R-:W-:Y:S02]  /*2b250*/  VIADD R0, R10, 0xa ;  /* 0x0000000a0a007836 */ /* 0x000fe40000000000 */
[----:B------:R-:W-:-:S03]  /*2b260*/  IMAD.WIDE R14, R13, 0x4, R8 ;  /* 0x000000040d0e7825 */ /* 0x000fc600078e0208 */
[----:B------:R-:W-:Y:S01]  /*2b270*/  ISETP.GE.AND P3, PT, R0, UR4, PT ;  /* 0x0000000400007c0c */ /* 0x000fe2000bf66270 */
[----:B------:R-:W-:Y:S01]  /*2b280*/  ULDC UR4, c[0x0][0x228] ;  /* 0x00008a0000047ab9 */ /* 0x000fe20000000800 */
[----:B-1----:R-:W4:Y:S01]  /*2b290*/  LDL.LU R244, [R1+0x18] ;  /* 0x0000180001f47983 */ /* 0x002f220000300800 */
[----:B------:R-:W-:Y:S01]  /*2b2a0*/  ISETP.LT.AND P6, PT, R11, UR4, !P1 ;  /* 0x000000040b007c0c */ /* 0x000fe2000cfc1270 */
[----:B------:R-:W-:Y:S02]  /*2b2b0*/  ULDC UR4, c[0x0][0x228] ;  /* 0x00008a0000047ab9 */ /* 0x000fe40000000800 */
[----:B------:R1:W-:Y:S01]  /*2b2c0*/  @P5 STG.E desc[UR10][R14.64], R245 ;  /* 0x000000f50e005986 */ /* 0x0003e2000c10190a */
[----:B------:R-:W-:Y:S01]  /*2b2d0*/  ISETP.LT.AND P1, PT, R12, UR6, !P1 ;  /* 0x000000060c007c0c */ /* 0x000fe2000cf21270 */
[----:B------:R-:W-:Y:S01]  /*2b2e0*/  ULDC UR6, c[0x0][0x228] ;  /* 0x00008a0000067ab9 */ /* 0x000fe20000000800 */
[----:B------:R-:W-:Y:S01]  /*2b2f0*/  IADD3 R151, R13, UR26, RZ ;  /* 0x0000001a0d977c10 */ /* 0x000fe2000fffe0ff */
[----:B-1----:R-:W4:Y:S04]  /*2b300*/  LDL.LU R245, [R1+0x8] ;  /* 0x0000080001f57983 */ /* 0x002f280000300800 */
[----:B------:R-:W-:-:S04]  /*2b310*/  IMAD.WIDE R148, R151, 0x4, R2 ;  /* 0x0000000497947825 */ /* 0x000fc800078e0202 */
[----:B------:R-:W-:Y:S01]  /*2b320*/  IMAD.WIDE R14, R151, 0x4, R8 ;  /* 0x00000004970e7825 */ /* 0x000fe200078e0208 */
[----:B------:R-:W-:Y:S01]  /*2b330*/  ISETP.LT.AND P5, PT, R11, UR4, !P2 ;  /* 0x000000040b007c0c */ /* 0x000fe2000d7a1270 */
[----:B------:R-:W-:Y:S01]  /*2b340*/  ULDC UR4, c[0x0][0x22c] ;  /* 0x00008b0000047ab9 */ /* 0x000fe20000000800 */
[----:B------:R-:W-:Y:S01]  /*2b350*/  IADD3 R0, R151, UR26, RZ ;  /* 0x0000001a97007c10 */ /* 0x000fe2000fffe0ff */
[----:B------:R-:W-:Y:S01]  /*2b360*/  VIADD R13, R10, 0xb ;  /* 0x0000000b0a0d7836 */ /* 0x000fe20000000000 */
[----:B--2---:R1:W-:Y:S04]  /*2b370*/  @P6 STG.E desc[UR10][R148.64], R246 ;  /* 0x000000f694006986 */ /* 0x0043e8000c10190a */
[----:B------:R2:W-:Y:S04]  /*2b380*/  @P1 STG.E desc[UR10][R14.64], R247 ;  /* 0x000000f70e001986 */ /* 0x0005e8000c10190a */
[----:B-1----:R-:W4:Y:S04]  /*2b390*/  LDL.LU R246, [R1+0x1c] ;  /* 0x00001c0001f67983 */ /* 0x002f280000300800 */
[----:B--2---:R-:W2:Y:S01]  /*2b3a0*/  LDL.LU R247, [R1+0xc] ;  /* 0x00000c0001f77983 */ /* 0x004ea20000300800 */
[----:B------:R-:W-:Y:S01]  /*2b3b0*/  ISETP.LT.AND P2, PT, R12, UR6, !P2 ;  /* 0x000000060c007c0c */ /* 0x000fe2000d741270 */
[----:B------:R-:W-:Y:S01]  /*2b3c0*/  IMAD.WIDE R14, R0, 0x4, R2 ;  /* 0x00000004000e7825 */ /* 0x000fe200078e0202 */
[----:B------:R-:W-:Y:S01]  /*2b3d0*/  ISETP.GE.AND P6, PT, R13, UR4, PT ;  /* 0x000000040d007c0c */ /* 0x000fe2000bfc6270 */
[----:B------:R-:W-:Y:S01]  /*2b3e0*/  ULDC UR4, c[0x0][0x228] ;  /* 0x00008a0000047ab9 */ /* 0x000fe20000000800 */
[----:B------:R-:W-:Y:S01]  /*2b3f0*/  ULDC UR6, c[0x0][0x228] ;  /* 0x00008a0000067ab9 */ /* 0x000fe20000000800 */
[----:B------:R-:W-:Y:S01]  /*2b400*/  VIADD R13, R10, 0xc ;  /* 0x0000000c0a0d7836 */ /* 0x000fe20000000000 */
[----:B------:R-:W-:Y:S01]  /*2b410*/  ISETP.LT.AND P1, PT, R11, UR4, !P4 ;  /* 0x000000040b007c0c */ /* 0x000fe2000e721270 */
[----:B------:R-:W-:Y:S01]  /*2b420*/  ULDC UR4, c[0x0][0x22c] ;  /* 0x00008b0000047ab9 */ /* 0x000fe20000000800 */
[----:B------:R-:W-:Y:S01]  /*2b430*/  IMAD.WIDE R148, R0, 0x4, R8 ;  /* 0x0000000400947825 */ /* 0x000fe200078e0208 */
[----:B---3--:R1:W-:Y:S01]  /*2b440*/  @P5 STG.E desc[UR10][R14.64], R233 ;  /* 0x000000e90e005986 */ /* 0x0083e2000c10190a */
[----:B------:R-:W-:Y:S01]  /*2b450*/  ISETP.GE.AND P5, PT, R13, UR4, PT ;  /* 0x000000040d007c0c */ /* 0x000fe2000bfa6270 */
[----:B------:R-:W-:-:S02]  /*2b460*/  ULDC UR4, c[0x0][0x228] ;  /* 0x00008a0000047ab9 */ /* 0x000fc40000000800 */
[----:B------:R-:W-:Y:S01]  /*2b470*/  ISETP.LT.AND P4, PT, R12, UR4, !P4 ;  /* 0x000000040c007c0c */ /* 0x000fe2000e781270 */
[----:B----4-:R3:W-:Y:S01]  /*2b480*/  @P2 STG.E desc[UR10][R148.64], R150 ;  /* 0x0000009694002986 */ /* 0x0107e2000c10190a */
[----:B------:R-:W-:Y:S01]  /*2b490*/  ISETP.LT.AND P2, PT, R11, UR6, !P3 ;  /* 0x000000060b007c0c */ /* 0x000fe2000df41270 */
[----:B------:R-:W-:Y:S01]  /*2b4a0*/  ULDC UR4, c[0x0][0x22c] ;  /* 0x00008b0000047ab9 */ /* 0x000fe20000000800 */
[----:B------:R-:W-:Y:S01]  /*2b4b0*/  ULDC UR6, c[0x0][0x228] ;  /* 0x00008a0000067ab9 */ /* 0x000fe20000000800 */
[----:B-1----:R-:W-:Y:S01]  /*2b4c0*/  IADD3 R233, R0, UR26, RZ ;  /* 0x0000001a00e97c10 */ /* 0x002fe2000fffe0ff */
[----:B------:R-:W-:-:S04]  /*2b4d0*/  VIADD R0, R10, 0xd ;  /* 0x0000000d0a007836 */ /* 0x000fc80000000000 */
[C---:B---3--:R-:W-:Y:S01]  /*2b4e0*/  IMAD.WIDE R150, R233.reuse, 0x4, R2 ;  /* 0x00000004e9967825 */ /* 0x048fe200078e0202 */
[----:B------:R-:W-:-:S03]  /*2b4f0*/  IADD3 R13, R233, UR26, RZ ;  /* 0x0000001ae90d7c10 */ /* 0x000fc6000fffe0ff */
[----:B------:R-:W-:Y:S01]  /*2b500*/  IMAD.WIDE R14, R233, 0x4, R8 ;  /* 0x00000004e90e7825 */ /* 0x000fe200078e0208 */
[----:B------:R1:W-:Y:S01]  /*2b510*/  @P1 STG.E desc[UR10][R150.64], R248 ;  /* 0x000000f896001986 */ /* 0x0003e2000c10190a */
[----:B------:R-:W-:Y:S01]  /*2b520*/  ISETP.GE.AND P1, PT, R0, UR4, PT ;  /* 0x0000000400007c0c */ /* 0x000fe2000bf26270 */
[----:B------:R-:W-:Y:S01]  /*2b530*/  ULDC UR4, c[0x0][0x228] ;  /* 0x00008a0000047ab9 */ /* 0x000fe20000000800 */
[----:B------:R-:W-:Y:S01]  /*2b540*/  VIADD R0, R10, 0xe ;  /* 0x0000000e0a007836 */ /* 0x000fe20000000000 */
[----:B------:R-:W-:Y:S01]  /*2b550*/  ISETP.LT.AND P3, PT, R12, UR4, !P3 ;  /* 0x000000040c007c0c */ /* 0x000fe2000df61270 */
[----:B------:R-:W-:Y:S01]  /*2b560*/  IMAD.WIDE R148, R13, 0x4, R2 ;  /* 0x000000040d947825 */ /* 0x000fe200078e0202 */
[----:B------:R-:W-:Y:S01]  /*2b570*/  ULDC UR4, c[0x0][0x22c] ;  /* 0x00008b0000047ab9 */ /* 0x000fe20000000800 */
[----:B------:R3:W-:Y:S01]  /*2b580*/  @P4 STG.E desc[UR10][R14.64], R240 ;  /* 0x000000f00e004986 */ /* 0x0007e2000c10190a */
[----:B------:R-:W-:Y:S01]  /*2b590*/  ISETP.GE.AND P4, PT, R0, UR4, PT ;  /* 0x0000000400007c0c */ /* 0x000fe2000bf86270 */
[----:B------:R-:W-:-:S02]  /*2b5a0*/  ULDC UR4, c[0x0][0x228] ;  /* 0x00008a0000047ab9 */ /* 0x000fc40000000800 */
[----:B------:R-:W-:Y:S01]  /*2b5b0*/  @P2 STG.E desc[UR10][R148.64], R234 ;  /* 0x000000ea94002986 */ /* 0x000fe2000c10190a */
[----:B------:R-:W-:Y:S01]  /*2b5c0*/  ISETP.LT.AND P2, PT, R11, UR4, !P6 ;  /* 0x000000040b007c0c */ /* 0x000fe2000f741270 */
[C---:B-1----:R-:W-:Y:S01]  /*2b5d0*/  IMAD.WIDE R150, R13.reuse, 0x4, R8 ;  /* 0x000000040d967825 */ /* 0x042fe200078e0208 */
[----:B------:R-:W-:Y:S01]  /*2b5e0*/  ULDC UR4, c[0x0][0x228] ;  /* 0x00008a0000047ab9 */ /* 0x000fe20000000800 */
[----:B------:R-:W-:Y:S02]  /*2b5f0*/  IADD3 R13, R13, UR26, RZ ;  /* 0x0000001a0d0d7c10 */ /* 0x000fe4000fffe0ff */
[----:B------:R-:W-:Y:S01]  /*2b600*/  ISETP.LT.AND P6, PT, R12, UR4, !P6 ;  /* 0x000000040c007c0c */ /* 0x000fe2000f7c1270 */
[----:B------:R-:W-:Y:S01]  /*2b610*/  ULDC UR4, c[0x0][0x228] ;  /* 0x00008a0000047ab9 */ /* 0x000fe20000000800 */
[----:B------:R1:W-:Y:S01]  /*2b620*/  @P3 STG.E desc[UR10][R150.64], R235 ;  /* 0x000000eb96003986 */ /* 0x0003e2000c10190a */
[----:B------:R-:W-:Y:S01]  /*2b630*/  ISETP.LT.AND P3, PT, R11, UR4, !P5 ;  /* 0x000000040b007c0c */ /* 0x000fe2000ef61270 */
[----:B------:R-:W-:Y:S01]  /*2b640*/  IMAD.WIDE R232, R13, 0x4, R2 ;  /* 0x000000040de87825 */ /* 0x000fe200078e0202 */
[----:B------:R-:W-:-:S03]  /*2b650*/  ULDC UR4, c[0x0][0x22c] ;  /* 0x00008b0000047ab9 */ /* 0x000fc60000000800 */
[----:B------:R-:W-:Y:S01]  /*2b660*/  VIADD R0, R10, 0xf ;  /* 0x0000000f0a007836 */ /* 0x000fe20000000000 */
[----:B------:R-:W-:Y:S01]  /*2b670*/  @P2 STG.E desc[UR10][R232.64], R249 ;  /* 0x000000f9e8002986 */ /* 0x000fe2000c10190a */
[C---:B---3--:R-:W-:Y:S01]  /*2b680*/  IMAD.WIDE R14, R13.reuse, 0x4, R8 ;  /* 0x000000040d0e7825 */ /* 0x048fe200078e0208 */
[----:B-1----:R-:W-:Y:S02]  /*2b690*/  IADD3 R235, R13, UR26, RZ ;  /* 0x0000001a0deb7c10 */ /* 0x002fe4000fffe0ff */
[----:B------:R-:W-:Y:S01]  /*2b6a0*/  ISETP.GE.AND P2, PT, R0, UR4, PT ;  /* 0x0000000400007c0c */ /* 0x000fe2000bf46270 */
[----:B------:R-:W-:Y:S02]  /*2b6b0*/  ULDC UR4, c[0x0][0x228] ;  /* 0x00008a0000047ab9 */ /* 0x000fe40000000800 */
[----:B------:R-:W-:Y:S01]  /*2b6c0*/  IMAD.WIDE R148, R235, 0x4, R2 ;  /* 0x00000004eb947825 */ /* 0x000fe200078e0202 */
[----:B------:R-:W-:Y:S01]  /*2b6d0*/  ISETP.LT.AND P5, PT, R12, UR4, !P5 ;  /* 0x000000040c007c0c */ /* 0x000fe2000efa1270 */
[----:B------:R1:W-:Y:S01]  /*2b6e0*/  @P6 STG.E desc[UR10][R14.64], R241 ;  /* 0x000000f10e006986 */ /* 0x0003e2000c10190a */
[----:B------:R-:W-:-:S03]  /*2b6f0*/  ULDC UR4, c[0x0][0x228] ;  /* 0x00008a0000047ab9 */ /* 0x000fc60000000800 */
[----:B------:R3:W-:Y:S01]  /*2b700*/  @P3 STG.E desc[UR10][R148.64], R244 ;  /* 0x000000f494003986 */ /* 0x0007e2000c10190a */
[----:B------:R-:W-:Y:S01]  /*2b710*/  ISETP.LT.AND P3, PT, R11, UR4, !P1 ;  /* 0x000000040b007c0c */ /* 0x000fe2000cf61270 */
[C---:B------:R-:W-:Y:S01]  /*2b720*/  IMAD.WIDE R150, R235.reuse, 0x4, R8 ;  /* 0x00000004eb967825 */ /* 0x040fe200078e0208 */
[----:B------:R-:W-:Y:S01]  /*2b730*/  IADD3 R13, R235, UR26, RZ ;  /* 0x0000001aeb0d7c10 */ /* 0x000fe2000fffe0ff */
[----:B------:R-:W-:Y:S01]  /*2b740*/  ULDC UR4, c[0x0][0x22c] ;  /* 0x00008b0000047ab9 */ /* 0x000fe20000000800 */
[----:B------:R-:W-:Y:S01]  /*2b750*/  ISETP.LT.AND P1, PT, R12, UR6, !P1 ;  /* 0x000000060c007c0c */ /* 0x000fe2000cf21270 */
[----:B------:R-:W-:Y:S01]  /*2b760*/  VIADD R0, R10, 0x10 ;  /* 0x000000100a007836 */ /* 0x000fe20000000000 */
[----:B------:R-:W-:Y:S01]  /*2b770*/  ISETP.LT.AND P6, PT, R11, UR8, !P4 ;  /* 0x000000080b007c0c */ /* 0x000fe2000e7c1270 */
[C---:B-1----:R-:W-:Y:S01]  /*2b780*/  IMAD.WIDE R14, R13.reuse, 0x4, R2 ;  /* 0x000000040d0e7825 */ /* 0x042fe200078e0202 */
[----:B------:R1:W-:Y:S01]  /*2b790*/  @P5 STG.E desc[UR10][R150.64], R245 ;  /* 0x000000f596005986 */ /* 0x0003e2000c10190a */
[----:B------:R-:W-:Y:S01]  /*2b7a0*/  ULDC UR6, c[0x0][0x228] ;  /* 0x00008a0000067ab9 */ /* 0x000fe20000000800 */
[----:B------:R-:W-:Y:S01]  /*2b7b0*/  ISETP.GE.AND P5, PT, R0, UR4, PT ;  /* 0x0000000400007c0c */ /* 0x000fe2000bfa6270 */
[C---:B---3--:R-:W-:Y:S01]  /*2b7c0*/  IMAD.WIDE R148, R13.reuse, 0x4, R8 ;  /* 0x000000040d947825 */ /* 0x048fe200078e0208 */
[----:B------:R-:W-:Y:S01]  /*2b7d0*/  IADD3 R0, R10, 0x11, RZ ;  /* 0x000000110a007810 */ /* 0x000fe20007ffe0ff */
[----:B------:R-:W-:Y:S01]  /*2b7e0*/  ULDC UR4, c[0x0][0x22c] ;  /* 0x00008b0000047ab9 */ /* 0x000fe20000000800 */
[----:B------:R-:W-:Y:S01]  /*2b7f0*/  ISETP.LT.AND P4, PT, R12, UR6, !P4 ;  /* 0x000000060c007c0c */ /* 0x000fe2000e781270 */
[----:B------:R-:W-:Y:S01]  /*2b800*/  VIADD R235, R13, UR26 ;  /* 0x0000001a0deb7c36 */ /* 0x000fe20008000000 */
[----:B------:R3:W-:Y:S01]  /*2b810*/  @P3 STG.E desc[UR10][R14.64], R250 ;  /* 0x000000fa0e003986 */ /* 0x0007e2000c10190a */
[----:B------:R-:W-:Y:S01]  /*2b820*/  ISETP.GE.AND P3, PT, R0, UR4, PT ;  /* 0x0000000400007c0c */ /* 0x000fe2000bf66270 */
[----:B------:R-:W-:Y:S01]  /*2b830*/  ULDC UR4, c[0x0][0x228] ;  /* 0x00008a0000047ab9 */ /* 0x000fe20000000800 */
[----:B------:R-:W-:Y:S01]  /*2b840*/  IMAD.WIDE R232, R235, 0x4, R2 ;  /* 0x00000004ebe87825 */ /* 0x000fe200078e0202 */
[----:B------:R4:W-:Y:S01]  /*2b850*/  @P1 STG.E desc[UR10][R148.64], R242 ;  /* 0x000000f294001986 */ /* 0x0009e2000c10190a */
[----:B------:R-:W-:Y:S01]  /*2b860*/  ISETP.LT.AND P1, PT, R11, UR4, !P2 ;  /* 0x000000040b007c0c */ /* 0x000fe2000d721270 */
[----:B------:R-:W-:Y:S01]  /*2b870*/  ULDC UR6, c[0x0][0x228] ;  /* 0x00008a0000067ab9 */ /* 0x000fe20000000800 */
[C---:B-1----:R-:W-:Y:S01]  /*2b880*/  IADD3 R151, R235.reuse, UR26, RZ ;  /* 0x0000001aeb977c10 */ /* 0x042fe2000fffe0ff */
[----:B------:R-:W-:Y:S01]  /*2b890*/  VIADD R0, R10, 0x12 ;  /* 0x000000120a007836 */ /* 0x000fe20000000000 */
[----:B------:R-:W-:Y:S01]  /*2b8a0*/  ULDC UR8, c[0x0][0x228] ;  /* 0x00008a0000087ab9 */ /* 0x000fe20000000800 */
[----:B------:R-:W-:Y:S01]  /*2b8b0*/  ISETP.LT.AND P2, PT, R12, UR6, !P2 ;  /* 0x000000060c007c0c */ /* 0x000fe2000d741270 */
[----:B------:R-:W-:Y:S01]  /*2b8c0*/  ULDC UR4, c[0x0][0x22c] ;  /* 0x00008b0000047ab9 */ /* 0x000fe20000000800 */
[----:B---3--:R-:W-:Y:S01]  /*2b8d0*/  IMAD.WIDE R14, R235, 0x4, R8 ;  /* 0x00000004eb0e7825 */ /* 0x008fe200078e0208 */
[----:B------:R-:W-:-:S03]  /*2b8e0*/  ULDC UR6, c[0x0][0x228] ;  /* 0x00008a0000067ab9 */ /* 0x000fc60000000800 */
[----:B----4-:R-:W-:-:S04]  /*2b8f0*/  IMAD.WIDE R148, R151, 0x4, R2 ;  /* 0x0000000497947825 */ /* 0x010fc800078e0202 */
[C---:B------:R-:W-:Y:S02]  /*2b900*/  VIADD R13, R151.reuse, UR26 ;  /* 0x0000001a970d7c36 */ /* 0x040fe40008000000 */
[----:B------:R-:W-:-:S03]  /*2b910*/  IMAD.WIDE R150, R151, 0x4, R8 ;  /* 0x0000000497967825 */ /* 0x000fc600078e0208 */
[----:B------:R-:W-:Y:S01]  /*2b920*/  IADD3 R235, R13, UR26, RZ ;  /* 0x0000001a0deb7c10 */ /* 0x000fe2000fffe0ff */
[----:B------:R1:W-:Y:S01]  /*2b930*/  @P6 STG.E desc[UR10][R232.64], R246 ;  /* 0x000000f6e8006986 */ /* 0x0003e2000c10190a */
[----:B------:R-:W-:Y:S01]  /*2b940*/  ISETP.LT.AND P6, PT, R11, UR8, !P5 ;  /* 0x000000080b007c0c */ /* 0x000fe2000efc1270 */
[----:B------:R-:W-:Y:S02]  /*2b950*/  ULDC UR8, c[0x0][0x228] ;  /* 0x00008a0000087ab9 */ /* 0x000fe40000000800 */
[----:B--2---:R2:W-:Y:S01]  /*2b960*/  @P4 STG.E desc[UR10][R14.64], R247 ;  /* 0x000000f70e004986 */ /* 0x0045e2000c10190a */
[----:B------:R-:W-:Y:S01]  /*2b970*/  ISETP.GE.AND P4, PT, R0, UR4, PT ;  /* 0x0000000400007c0c */ /* 0x000fe2000bf86270 */
[----:B------:R-:W-:Y:S01]  /*2b980*/  ULDC UR4, c[0x0][0x22c] ;  /* 0x00008b0000047ab9 */ /* 0x000fe20000000800 */
[----:B------:R-:W-:Y:S01]  /*2b990*/  IADD3 R0, R10, 0x13, RZ ;  /* 0x000000130a007810 */ /* 0x000fe20007ffe0ff */
[----:B------:R3:W-:Y:S03]  /*2b9a0*/  @P1 STG.E desc[UR10][R148.64], R251 ;  /* 0x000000fb94001986 */ /* 0x0007e6000c10190a */
[----:B------:R-:W-:Y:S01]  /*2b9b0*/  ISETP.GE.AND P1, PT, R0, UR4, PT ;  /* 0x0000000400007c0c */ /* 0x000fe2000bf26270 */
[----:B-1----:R-:W-:Y:S01]  /*2b9c0*/  IMAD.WIDE R232, R13, 0x4, R2 ;  /* 0x000000040de87825 */ /* 0x002fe200078e0202 */
[----:B------:R-:W-:Y:S01]  /*2b9d0*/  ULDC UR4, c[0x0][0x228] ;  /* 0x00008a0000047ab9 */ /* 0x000fe20000000800 */
[----:B------:R1:W-:Y:S01]  /*2b9e0*/  @P2 STG.E desc[UR10][R150.64], R243 ;  /* 0x000000f396002986 */ /* 0x0003e2000c10190a */
[----:B------:R-:W-:Y:S01]  /*2b9f0*/  ISETP.LT.AND P5, PT, R12, UR4, !P5 ;  /* 0x000000040c007c0c */ /* 0x000fe2000efa1270 */
[----:B------:R-:W-:Y:S01]  /*2ba00*/  ULDC UR4, c[0x0][0x228] ;  /* 0x00008a0000047ab9 */ /* 0x000fe20000000800 */
[----:B------:R-:W-:Y:S01]  /*2ba10*/  VIADD R0, R10, 0x14 ;  /* 0x000000140a007836 */ /* 0x000fe20000000000 */
[----:B------:R-:W-:Y:S01]  /*2ba20*/  @P6 STG.E desc[UR10][R232.64], R20 ;  /* 0x00000014e8006986 */ /* 0x000fe2000c10190a */
[----:B------:R-:W-:Y:S01]  /*2ba30*/  ISETP.LT.AND P6, PT, R11, UR4, !P3 ;  /* 0x000000040b007c0c */ /* 0x000fe2000dfc1270 */
[----:B------:R-:W-:Y:S01]  /*2ba40*/  ULDC UR4, c[0x0][0x22c] ;  /* 0x00008b0000047ab9 */ /* 0x000fe20000000800 */
[----:B--2---:R-:W-:Y:S01]  /*2ba50*/  IMAD.WIDE R14, R13, 0x4, R8 ;  /* 0x000000040d0e7825 */ /* 0x004fe200078e0208 */
[----:B------:R-:W-:Y:S01]  /*2ba60*/  ISETP.GE.AND P2, PT, R0, UR4, PT ;  /* 0x0000000400007c0c */ /* 0x000fe2000bf46270 */
[----:B------:R-:W-:Y:S01]  /*2ba70*/  ULDC UR4, c[0x0][0x22c] ;  /* 0x00008b0000047ab9 */ /* 0x000fe20000000800 */
[----:B------:R-:W-:Y:S01]  /*2ba80*/  ISETP.LT.AND P3, PT, R12, UR6, !P3 ;  /* 0x000000060c007c0c */ /* 0x000fe2000df61270 */
[----:B------:R-:W-:Y:S01]  /*2ba90*/  VIADD R0, R10, 0x15 ;  /* 0x000000150a007836 */ /* 0x000fe20000000000 */
[----:B------:R-:W-:Y:S01]  /*2baa0*/  ULDC UR6, c[0x0][0x228] ;  /* 0x00008a0000067ab9 */ /* 0x000fe20000000800 */
[C---:B---3--:R-:W-:Y:S01]  /*2bab0*/  IMAD.WIDE R148, R235.reuse, 0x4, R2 ;  /* 0x00000004eb947825 */ /* 0x048fe200078e0202 */
[----:B------:R2:W-:Y:S02]  /*2bac0*/  @P5 STG.E desc[UR10][R14.64], R4 ;  /* 0x000000040e005986 */ /* 0x0005e4000c10190a */
[----:B------:R-:W-:Y:S01]  /*2bad0*/  ISETP.GE.AND P5, PT, R0, UR4, PT ;  /* 0x0000000400007c0c */ /* 0x000fe2000bfa6270 */
[----:B------:R-:W-:Y:S01]  /*2bae0*/  ULDC UR4, c[0x0][0x228] ;  /* 0x00008a0000047ab9 */ /* 0x000fe20000000800 */
[----:B------:R3:W-:Y:S01]  /*2baf0*/  @P6 STG.E desc[UR10][R148.64], R24 ;  /* 0x0000001894006986 */ /* 0x0007e2000c10190a */
[----:B-1----:R-:W-:Y:S01]  /*2bb00*/  IMAD.WIDE R150, R235, 0x4, R8 ;  /* 0x00000004eb967825 */ /* 0x002fe200078e0208 */
[----:B------:R-:W-:Y:S01]  /*2bb10*/  ISETP.LT.AND P6, PT, R11, UR4, !P4 ;  /* 0x000000040b007c0c */ /* 0x000fe2000e7c1270 */
[----:B------:R-:W-:Y:S01]  /*2bb20*/  ULDC UR4, c[0x0][0x228] ;  /* 0x00008a0000047ab9 */ /* 0x000fe20000000800 */
[----:B------:R-:W-:Y:S01]  /*2bb30*/  ISETP.LT.AND P4, PT, R12, UR6, !P4 ;  /* 0x000000060c007c0c */ /* 0x000fe2000e781270 */
[----:B------:R-:W-:Y:S01]  /*2bb40*/  VIADD R0, R10, 0x16 ;  /* 0x000000160a007836 */ /* 0x000fe20000000000 */
[----:B------:R-:W-:Y:S01]  /*2bb50*/  IADD3 R235, R235, UR26, RZ ;  /* 0x0000001aebeb7c10 */ /* 0x000fe2000fffe0ff */
[----:B------:R1:W-:Y:S01]  /*2bb60*/  @P3 STG.E desc[UR10][R150.64], R16 ;  /* 0x0000001096003986 */ /* 0x0003e2000c10190a */
[----:B------:R-:W-:Y:S01]  /*2bb70*/  ISETP.LT.AND P3, PT, R11, UR4, !P1 ;  /* 0x000000040b007c0c */ /* 0x000fe2000cf61270 */
[----:B------:R-:W-:Y:S01]  /*2bb80*/  ULDC UR6, c[0x0][0x228] ;  /* 0x00008a0000067ab9 */ /* 0x000fe20000000800 */
[----:B------:R-:W-:Y:S01]  /*2bb90*/  ULDC UR4, c[0x0][0x22c] ;  /* 0x00008b0000047ab9 */ /* 0x000fe20000000800 */
[----:B--2---:R-:W-:-:S04]  /*2bba0*/  IMAD.WIDE R14, R235, 0x4, R2 ;  /* 0x00000004eb0e7825 */ /* 0x004fc800078e0202 */
[C---:B---3--:R-:W-:Y:S01]  /*2bbb0*/  IMAD.WIDE R148, R235.reuse, 0x4, R8 ;  /* 0x00000004eb947825 */ /* 0x048fe200078e0208 */
[----:B------:R-:W-:Y:S01]  /*2bbc0*/  IADD3 R235, R235, UR26, RZ ;  /* 0x0000001aebeb7c10 */ /* 0x000fe2000fffe0ff */
[----:B------:R-:W-:Y:S01]  /*2bbd0*/  @P6 STG.E desc[UR10][R14.64], R21 ;  /* 0x000000150e006986 */ /* 0x000fe2000c10190a */
[----:B------:R-:W-:Y:S01]  /*2bbe0*/  ISETP.LT.AND P1, PT, R12, UR6, !P1 ;  /* 0x000000060c007c0c */ /* 0x000fe2000cf21270 */
[----:B------:R-:W-:Y:S01]  /*2bbf0*/  ULDC UR6, c[0x0][0x228] ;  /* 0x00008a0000067ab9 */ /* 0x000fe20000000800 */
[----:B------:R-:W-:Y:S01]  /*2bc00*/  ISETP.GE.AND P6, PT, R0, UR4, PT ;  /* 0x0000000400007c0c */ /* 0x000fe2000bfc6270 */
[----:B-1----:R-:W-:Y:S01]  /*2bc10*/  IMAD.WIDE R150, R235, 0x4, R2 ;  /* 0x00000004eb967825 */ /* 0x002fe200078e0202 */
[----:B------:R-:W-:Y:S01]  /*2bc20*/  ULDC UR4, c[0x0][0x228] ;  /* 0x00008a0000047ab9 */ /* 0x000fe20000000800 */
[----:B------:R1:W-:Y:S02]  /*2bc30*/  @P4 STG.E desc[UR10][R148.64], R5 ;  /* 0x0000000594004986 */ /* 0x0003e4000c10190a */
[----:B------:R-:W-:Y:S01]  /*2bc40*/  VIADD R0, R10, 0x17 ;  /* 0x000000170a007836 */ /* 0x000fe20000000000 */
[----:B------:R-:W-:Y:S01]  /*2bc50*/  ISETP.LT.AND P4, PT, R11, UR4, !P2 ;  /* 0x000000040b007c0c */ /* 0x000fe2000d781270 */
[----:B------:R-:W-:Y:S01]  /*2bc60*/  ULDC UR4, c[0x0][0x22c] ;  /* 0x00008b0000047ab9 */ /* 0x000fe20000000800 */
[C---:B------:R-:W-:Y:S01]  /*2bc70*/  IMAD.WIDE R232, R235.reuse, 0x4, R8 ;  /* 0x00000004ebe87825 */ /* 0x040fe200078e0208 */
[----:B------:R-:W-:Y:S01]  /*2bc80*/  @P3 STG.E desc[UR10][R150.64], R25 ;  /* 0x0000001996003986 */ /* 0x000fe2000c10190a */
[----:B------:R-:W-:-:S02]  /*2bc90*/  IADD3 R235, R235, UR26, RZ ;  /* 0x0000001aebeb7c10 */ /* 0x000fc4000fffe0ff */
[----:B------:R-:W-:Y:S01]  /*2bca0*/  ISETP.GE.AND P3, PT, R0, UR4, PT ;  /* 0x0000000400007c0c */ /* 0x000fe2000bf66270 */
[----:B------:R-:W-:Y:S02]  /*2bcb0*/  ULDC UR4, c[0x0][0x228] ;  /* 0x00008a0000047ab9 */ /* 0x000fe40000000800 */
[----:B------:R-:W-:Y:S01]  /*2bcc0*/  ISETP.LT.AND P2, PT, R12, UR4, !P2 ;  /* 0x000000040c007c0c */ /* 0x000fe2000d741270 */
[----:B------:R2:W-:Y:S01]  /*2bcd0*/  @P1 STG.E desc[UR10][R232.64], R17 ;  /* 0x00000011e8001986 */ /* 0x0005e2000c10190a */
[----:B-1----:R-:W-:Y:S01]  /*2bce0*/  IMAD.WIDE R4, R235, 0x4, R2 ;  /* 0x00000004eb047825 */ /* 0x002fe200078e0202 */
[----:B------:R-:W-:Y:S01]  /*2bcf0*/  ISETP.LT.AND P1, PT, R11, UR6, !P5 ;  /* 0x000000060b007c0c */ /* 0x000fe2000ef21270 */
[----:B------:R-:W-:Y:S01]  /*2bd00*/  ULDC UR4, c[0x0][0x22c] ;  /* 0x00008b0000047ab9 */ /* 0x000fe20000000800 */
[C---:B------:R-:W-:Y:S01]  /*2bd10*/  IADD3 R13, R235.reuse, UR26, RZ ;  /* 0x0000001aeb0d7c10 */ /* 0x040fe2000fffe0ff */
[----:B------:R-:W-:Y:S01]  /*2bd20*/  VIADD R0, R10, 0x18 ;  /* 0x000000180a007836 */ /* 0x000fe20000000000 */
[----:B------:R1:W-:Y:S01]  /*2bd30*/  @P4 STG.E desc[UR10][R4.64], R22 ;  /* 0x0000001604004986 */ /* 0x0003e2000c10190a */
[----:B------:R-:W-:Y:S01]  /*2bd40*/  IMAD.WIDE R14, R235, 0x4, R8 ;  /* 0x00000004eb0e7825 */ /* 0x000fe200078e0208 */
[----:B------:R-:W-:-:S02]  /*2bd50*/  ULDC UR6, c[0x0][0x228] ;  /* 0x00008a0000067ab9 */ /* 0x000fc40000000800 */
[----:B------:R-:W-:Y:S01]  /*2bd60*/  ISETP.GE.AND P4, PT, R0, UR4, PT ;  /* 0x0000000400007c0c */ /* 0x000fe2000bf86270 */
[----:B------:R-:W-:Y:S01]  /*2bd70*/  ULDC UR4, c[0x0][0x228] ;  /* 0x00008a0000047ab9 */ /* 0x000fe20000000800 */
[----:B------:R-:W-:Y:S01]  /*2bd80*/  VIADD R0, R10, 0x19 ;  /* 0x000000190a007836 */ /* 0x000fe20000000000 */
[----:B------:R-:W-:Y:S01]  /*2bd90*/  ISETP.LT.AND P5, PT, R12, UR4, !P5 ;  /* 0x000000040c007c0c */ /* 0x000fe2000efa1270 */
[----:B--2---:R-:W-:Y:S01]  /*2bda0*/  IMAD.WIDE R16, R13, 0x4, R2 ;  /* 0x000000040d107825 */ /* 0x004fe200078e0202 */
[----:B------:R-:W-:Y:S01]  /*2bdb0*/  ULDC UR4, c[0x0][0x22c] ;  /* 0x00008b0000047ab9 */ /* 0x000fe20000000800 */
[----:B------:R2:W-:Y:S01]  /*2bdc0*/  @P2 STG.E desc[UR10][R14.64], R6 ;  /* 0x000000060e002986 */ /* 0x0005e2000c10190a */
[----:B------:R-:W-:Y:S01]  /*2bdd0*/  ISETP.GE.AND P2, PT, R0, UR4, PT ;  /* 0x0000000400007c0c */ /* 0x000fe2000bf46270 */
[----:B------:R-:W-:Y:S02]  /*2bde0*/  ULDC UR4, c[0x0][0x228] ;  /* 0x00008a0000047ab9 */ /* 0x000fe40000000800 */
[----:B------:R3:W-:Y:S01]  /*2bdf0*/  @P1 STG.E desc[UR10][R16.64], R26 ;  /* 0x0000001a10001986 */ /* 0x0007e2000c10190a */
[----:B------:R-:W-:Y:S01]  /*2be00*/  ISETP.LT.AND P1, PT, R11, UR4, !P6 ;  /* 0x000000040b007c0c */ /* 0x000fe2000f721270 */
[C---:B-1----:R-:W-:Y:S01]  /*2be10*/  IMAD.WIDE R4, R13.reuse, 0x4, R8 ;  /* 0x000000040d047825 */ /* 0x042fe200078e0208 */
[----:B------:R-:W-:Y:S01]  /*2be20*/  ULDC UR4, c[0x0][0x228] ;  /* 0x00008a0000047ab9 */ /* 0x000fe20000000800 */
[----:B------:R-:W-:-:S02]  /*2be30*/  IADD3 R13, R13, UR26, RZ ;  /* 0x0000001a0d0d7c10 */ /* 0x000fc4000fffe0ff */
[----:B------:R-:W-:Y:S01]  /*2be40*/  ISETP.LT.AND P6, PT, R12, UR4, !P6 ;  /* 0x000000040c007c0c */ /* 0x000fe2000f7c1270 */
[----:B------:R-:W-:Y:S01]  /*2be50*/  ULDC UR4, c[0x0][0x228] ;  /* 0x00008a0000047ab9 */ /* 0x000fe20000000800 */
[----:B------:R1:W-:Y:S01]  /*2be60*/  @P5 STG.E desc[UR10][R4.64], R18 ;  /* 0x0000001204005986 */ /* 0x0003e2000c10190a */
[----:B------:R-:W-:Y:S01]  /*2be70*/  ISETP.LT.AND P5, PT, R11, UR4, !P3 ;  /* 0x000000040b007c0c */ /* 0x000fe2000dfa1270 */
[C---:B--2---:R-:W-:Y:S01]  /*2be80*/  IMAD.WIDE R14, R13.reuse, 0x4, R2 ;  /* 0x000000040d0e7825 */ /* 0x044fe200078e0202 */
[C---:B------:R-:W-:Y:S01]  /*2be90*/  IADD3 R25, R13.reuse, UR26, RZ ;  /* 0x0000001a0d197c10 */ /* 0x040fe2000fffe0ff */
[----:B------:R-:W-:Y:S02]  /*2bea0*/  ULDC UR4, c[0x0][0x22c] ;  /* 0x00008b0000047ab9 */ /* 0x000fe40000000800 */
[----:B------:R-:W-:Y:S01]  /*2beb0*/  VIADD R0, R10, 0x1a ;  /* 0x0000001a0a007836 */ /* 0x000fe20000000000 */
[----:B------:R2:W-:Y:S01]  /*2bec0*/  @P1 STG.E desc[UR10][R14.64], R23 ;  /* 0x000000170e001986 */ /* 0x0005e2000c10190a */
[----:B---3--:R-:W-:-:S03]  /*2bed0*/  IMAD.WIDE R16, R13, 0x4, R8 ;  /* 0x000000040d107825 */ /* 0x008fc600078e0208 */
[----:B------:R-:W-:Y:S01]  /*2bee0*/  ISETP.GE.AND P1, PT, R0, UR4, PT ;  /* 0x0000000400007c0c */ /* 0x000fe2000bf26270 */
[----:B------:R-:W-:Y:S01]  /*2bef0*/  ULDC UR4, c[0x0][0x228] ;  /* 0x00008a0000047ab9 */ /* 0x000fe20000000800 */
[----:B------:R-:W-:Y:S01]  /*2bf00*/  IMAD.WIDE R20, R25, 0x4, R2 ;  /* 0x0000000419147825 */ /* 0x000fe200078e0202 */
[----:B------:R-:W-:Y:S01]  /*2bf10*/  ISETP.LT.AND P3, PT, R12, UR4, !P3 ;  /* 0x000000040c007c0c */ /* 0x000fe2000df61270 */
[----:B------:R3:W-:Y:S01]  /*2bf20*/  @P6 STG.E desc[UR10][R16.64], R7 ;  /* 0x0000000710006986 */ /* 0x0007e2000c10190a */
[----:B------:R-:W-:-:S03]  /*2bf30*/  ULDC UR4, c[0x0][0x228] ;  /* 0x00008a0000047ab9 */ /* 0x000fc60000000800 */
[----:B------:R-:W-:Y:S01]  /*2bf40*/  @P5 STG.E desc[UR10][R20.64], R27 ;  /* 0x0000001b14005986 */ /* 0x000fe2000c10190a */
[----:B------:R-:W-:Y:S01]  /*2bf50*/  ISETP.LT.AND P5, PT, R11, UR4, !P4 ;  /* 0x000000040b007c0c */ /* 0x000fe2000e7a1270 */
[C---:B-1----:R-:W-:Y:S01]  /*2bf60*/  IMAD.WIDE R4, R25.reuse, 0x4, R8 ;  /* 0x0000000419047825 */ /* 0x042fe200078e0208 */
[----:B--2---:R-:W-:Y:S01]  /*2bf70*/  IADD3 R15, R25, UR26, RZ ;  /* 0x0000001a190f7c10 */ /* 0x004fe2000fffe0ff */
[----:B------:R-:W-:Y:S01]  /*2bf80*/  ULDC UR4, c[0x0][0x22c] ;  /* 0x00008b0000047ab9 */ /* 0x000fe20000000800 */
[----:B------:R-:W-:Y:S01]  /*2bf90*/  ISETP.LT.AND P4, PT, R12, UR6, !P4 ;  /* 0x000000060c007c0c */ /* 0x000fe2000e781270 */
[----:B------:R-:W-:Y:S01]  /*2bfa0*/  VIADD R0, R10, 0x1b ;  /* 0x0000001b0a007836 */ /* 0x000fe20000000000 */
[----:B------:R-:W-:Y:S01]  /*2bfb0*/  ISETP.LT.AND P6, PT, R11, UR8, !P2 ;  /* 0x000000080b007c0c */ /* 0x000fe2000d7c1270 */
[C---:B---3--:R-:W-:Y:S01]  /*2bfc0*/  IMAD.WIDE R6, R15.reuse, 0x4, R2 ;  /* 0x000000040f067825 */ /* 0x048fe200078e0202 */
[----:B------:R1:W-:Y:S01]  /*2bfd0*/  @P3 STG.E desc[UR10][R4.64], R19 ;  /* 0x0000001304003986 */ /* 0x0003e2000c10190a */
[----:B------:R-:W-:Y:S01]  /*2bfe0*/  ULDC UR6, c[0x0][0x228] ;  /* 0x00008a0000067ab9 */ /* 0x000fe20000000800 */
[----:B------:R-:W-:Y:S01]  /*2bff0*/  ISETP.GE.AND P3, PT, R0, UR4, PT ;  /* 0x0000000400007c0c */ /* 0x000fe2000bf66270 */
[C---:B------:R-:W-:Y:S01]  /*2c000*/  VIADD R13, R15.reuse, UR26 ;  /* 0x0000001a0f0d7c36 */ /* 0x040fe20008000000 */
[----:B------:R-:W-:Y:S01]  /*2c010*/  IADD3 R0, R10, 0x1c, RZ ;  /* 0x0000001c0a007810 */ /* 0x000fe20007ffe0ff */
[----:B------:R-:W-:Y:S01]  /*2c020*/  IMAD.WIDE R14, R15, 0x4, R8 ;  /* 0x000000040f0e7825 */ /* 0x000fe200078e0208 */
[----:B------:R-:W-:Y:S01]  /*2c030*/  ULDC UR4, c[0x0][0x22c] ;  /* 0x00008b0000047ab9 */ /* 0x000fe20000000800 */
[----:B------:R-:W-:Y:S01]  /*2c040*/  ISETP.LT.AND P2, PT, R12, UR6, !P2 ;  /* 0x000000060c007c0c */ /* 0x000fe2000d741270 */
[----:B------:R2:W-:Y:S01]  /*2c050*/  @P5 STG.E desc[UR10][R6.64], R88 ;  /* 0x0000005806005986 */ /* 0x0005e2000c10190a */
[----:B------:R-:W-:Y:S01]  /*2c060*/  ISETP.GE.AND P5, PT, R0, UR4, PT ;  /* 0x0000000400007c0c */ /* 0x000fe2000bfa6270 */
[----:B------:R-:W-:Y:S01]  /*2c070*/  ULDC UR4, c[0x0][0x228] ;  /* 0x00008a0000047ab9 */ /* 0x000fe20000000800 */
[----:B------:R-:W-:Y:S01]  /*2c080*/  IMAD.WIDE R16, R13, 0x4, R2 ;  /* 0x000000040d107825 */ /* 0x000fe200078e0202 */
[----:B------:R3:W-:Y:S01]  /*2c090*/  @P4 STG.E desc[UR10][R14.64], R28 ;  /* 0x0000001c0e004986 */ /* 0x0007e2000c10190a */
[----:B------:R-:W-:Y:S01]  /*2c0a0*/  ISETP.LT.AND P4, PT, R11, UR4, !P1 ;  /* 0x000000040b007c0c */ /* 0x000fe2000cf81270 */
[----:B------:R-:W-:Y:S01]  /*2c0b0*/  ULDC UR6, c[0x0][0x228] ;  /* 0x00008a0000067ab9 */ /* 0x000fe20000000800 */
[C---:B-1----:R-:W-:Y:S01]  /*2c0c0*/  IMAD.WIDE R4, R13.reuse, 0x4, R8 ;  /* 0x000000040d047825 */ /* 0x042fe200078e0208 */
[----:B------:R-:W-:Y:S01]  /*2c0d0*/  IADD3 R13, R13, UR26, RZ ;  /* 0x0000001a0d0d7c10 */ /* 0x000fe2000fffe0ff */
[----:B------:R-:W-:Y:S01]  /*2c0e0*/  ULDC UR8, c[0x0][0x228] ;  /* 0x00008a0000087ab9 */ /* 0x000fe20000000800 */
[----:B------:R1:W-:Y:S01]  /*2c0f0*/  @P6 STG.E desc[UR10][R16.64], R36 ;  /* 0x0000002410006986 */ /* 0x0003e2000c10190a */
[----:B------:R-:W-:Y:S01]  /*2c100*/  VIADD R0, R10, 0x1d ;  /* 0x0000001d0a007836 */ /* 0x000fe20000000000 */
[----:B------:R-:W-:Y:S01]  /*2c110*/  ISETP.LT.AND P1, PT, R12, UR6, !P1 ;  /* 0x000000060c007c0c */ /* 0x000fe2000cf21270 */
[----:B------:R-:W-:Y:S01]  /*2c120*/  ULDC UR4, c[0x0][0x22c] ;  /* 0x00008b0000047ab9 */ /* 0x000fe20000000800 */
[----:B------:R-:W-:Y:S01]  /*2c130*/  ISETP.LT.AND P6, PT, R11, UR8, !P3 ;  /* 0x000000080b007c0c */ /* 0x000fe2000dfc1270 */
[----:B------:R4:W-:Y:S01]  /*2c140*/  @P2 STG.E desc[UR10][R4.64], R32 ;  /* 0x0000002004002986 */ /* 0x0009e2000c10190a */
[C---:B--2---:R-:W-:Y:S01]  /*2c150*/  IMAD.WIDE R6, R13.reuse, 0x4, R2 ;  /* 0x000000040d067825 */ /* 0x044fe200078e0202 */
[----:B------:R-:W-:Y:S01]  /*2c160*/  ISETP.GE.AND P2, PT, R0, UR4, PT ;  /* 0x0000000400007c0c */ /* 0x000fe2000bf46270 */
[----:B------:R-:W-:Y:S01]  /*2c170*/  ULDC UR4, c[0x0][0x22c] ;  /* 0x00008b0000047ab9 */ /* 0x000fe20000000800 */
[----:B------:R-:W-:Y:S01]  /*2c180*/  IADD3 R0, R10, 0x1e, RZ ;  /* 0x0000001e0a007810 */ /* 0x000fe20007ffe0ff */
[C---:B------:R-:W-:Y:S01]  /*2c190*/  VIADD R19, R13.reuse, UR26 ;  /* 0x0000001a0d137c36 */ /* 0x040fe20008000000 */
[----:B------:R2:W-:Y:S01]  /*2c1a0*/  @P4 STG.E desc[UR10][R6.64], R89 ;  /* 0x0000005906004986 */ /* 0x0005e2000c10190a */
[----:B---3--:R-:W-:Y:S01]  /*2c1b0*/  IMAD.WIDE R14, R13, 0x4, R8 ;  /* 0x000000040d0e7825 */ /* 0x008fe200078e0208 */
[----:B------:R-:W-:Y:S01]  /*2c1c0*/  ISETP.GE.AND P4, PT, R0, UR4, PT ;  /* 0x0000000400007c0c */ /* 0x000fe2000bf86270 */
[----:B------:R-:W-:Y:S01]  /*2c1d0*/  ULDC UR4, c[0x0][0x228] ;  /* 0x00008a0000047ab9 */ /* 0x000fe20000000800 */
[----:B------:R-:W-:Y:S01]  /*2c1e0*/  ULDC UR6, c[0x0][0x228] ;  /* 0x00008a0000067ab9 */ /* 0x000fe20000000800 */
[----:B-1----:R-:W-:Y:S01]  /*2c1f0*/  IMAD.WIDE R16, R19, 0x4, R2 ;  /* 0x0000000413107825 */ /* 0x002fe200078e0202 */
[----:B------:R-:W-:Y:S01]  /*2c200*/  ISETP.LT.AND P3, PT, R12, UR4, !P3 ;  /* 0x000000040c007c0c */ /* 0x000fe2000df61270 */
[----:B------:R1:W-:Y:S01]  /*2c210*/  @P1 STG.E desc[UR10][R14.64], R29 ;  /* 0x0000001d0e001986 */ /* 0x0003e2000c10190a */
[----:B------:R-:W-:Y:S01]  /*2c220*/  ULDC UR4, c[0x0][0x228] ;  /* 0x00008a0000047ab9 */ /* 0x000fe20000000800 */
[----:B------:R-:W-:Y:S01]  /*2c230*/  VIADD R0, R10, 0x1f ;  /* 0x0000001f0a007836 */ /* 0x000fe20000000000 */
[----:B------:R-:W-:Y:S01]  /*2c240*/  ULDC UR8, c[0x0][0x228] ;  /* 0x00008a0000087ab9 */ /* 0x000fe20000000800 */
[----:B------:R-:W-:Y:S01]  /*2c250*/  @P6 STG.E desc[UR10][R16.64], R37 ;  /* 0x0000002510006986 */ /* 0x000fe2000c10190a */
[----:B------:R-:W-:Y:S01]  /*2c260*/  ISETP.LT.AND P6, PT, R11, UR4, !P5 ;  /* 0x000000040b007c0c */ /* 0x000fe2000efc1270 */
[----:B------:R-:W-:Y:S01]  /*2c270*/  ULDC UR4, c[0x0][0x22c] ;  /* 0x00008b0000047ab9 */ /* 0x000fe20000000800 */
[C---:B------:R-:W-:Y:S01]  /*2c280*/  IADD3 R13, R19.reuse, UR26, RZ ;  /* 0x0000001a130d7c10 */ /* 0x040fe2000fffe0ff */
[----:B----4-:R-:W-:Y:S01]  /*2c290*/  IMAD.WIDE R4, R19, 0x4, R8 ;  /* 0x0000000413047825 */ /* 0x010fe200078e0208 */
[----:B------:R-:W-:Y:S01]  /*2c2a0*/  ISETP.GE.AND P1, PT, R0, UR4, PT ;  /* 0x0000000400007c0c */ /* 0x000fe2000bf26270 */
[----:B------:R-:W-:Y:S01]  /*2c2b0*/  ULDC UR4, c[0x0][0x22c] ;  /* 0x00008b0000047ab9 */ /* 0x000fe20000000800 */
[----:B------:R-:W-:Y:S01]  /*2c2c0*/  ISETP.LT.AND P5, PT, R12, UR6, !P5 ;  /* 0x000000060c007c0c */ /* 0x000fe2000efa1270 */
[----:B------:R-:W-:Y:S01]  /*2c2d0*/  VIADD R0, R10, 0x20 ;  /* 0x000000200a007836 */ /* 0x000fe20000000000 */
[----:B------:R-:W3:Y:S01]  /*2c2e0*/  LDS.128 R24, [R252] ;  /* 0x00000000fc187984 */ /* 0x000ee20000000c00 */
[----:B--2---:R-:W-:Y:S01]  /*2c2f0*/  IMAD.WIDE R6, R13, 0x4, R2 ;  /* 0x000000040d067825 */ /* 0x004fe200078e0202 */
[----:B------:R-:W-:-:S02]  /*2c300*/  ULDC UR6, c[0x0][0x228] ;  /* 0x00008a0000067ab9 */ /* 0x000fc40000000800 */
[----:B------:R2:W-:Y:S01]  /*2c310*/  @P3 STG.E desc[UR10][R4.64], R33 ;  /* 0x0000002104003986 */ /* 0x0005e2000c10190a */
[----:B------:R-:W-:Y:S01]  /*2c320*/  ISETP.GE.AND P3, PT, R0, UR4, PT ;  /* 0x0000000400007c0c */ /* 0x000fe2000bf66270 */
[----:B------:R-:W-:Y:S01]  /*2c330*/  ULDC UR4, c[0x0][0x228] ;  /* 0x00008a0000047ab9 */ /* 0x000fe20000000800 */
[----:B-1----:R-:W-:Y:S01]  /*2c340*/  IMAD.WIDE R14, R13, 0x4, R8 ;  /* 0x000000040d0e7825 */ /* 0x002fe200078e0208 */
[----:B------:R1:W-:Y:S01]  /*2c350*/  @P6 STG.E desc[UR10][R6.64], R90 ;  /* 0x0000005a06006986 */ /* 0x0003e2000c10190a */
[----:B------:R-:W-:Y:S01]  /*2c360*/  ISETP.LT.AND P6, PT, R11, UR4, !P2 ;  /* 0x000000040b007c0c */ /* 0x000fe2000d7c1270 */
[----:B------:R-:W-:Y:S01]  /*2c370*/  ULDC UR4, c[0x0][0x228] ;  /* 0x00008a0000047ab9 */ /* 0x000fe20000000800 */
[----:B------:R-:W-:Y:S02]  /*2c380*/  ISETP.LT.AND P2, PT, R12, UR6, !P2 ;  /* 0x000000060c007c0c */ /* 0x000fe4000d741270 */
[----:B------:R-:W-:Y:S01]  /*2c390*/  IADD3 R13, R13, UR26, RZ ;  /* 0x0000001a0d0d7c10 */ /* 0x000fe2000fffe0ff */
[----:B------:R4:W-:Y:S01]  /*2c3a0*/  @P5 STG.E desc[UR10][R14.64], R30 ;  /* 0x0000001e0e005986 */ /* 0x0009e2000c10190a */
[----:B------:R-:W-:Y:S01]  /*2c3b0*/  ISETP.LT.AND P5, PT, R11, UR4, !P4 ;  /* 0x000000040b007c0c */ /* 0x000fe2000e7a1270 */
[----:B------:R-:W-:Y:S01]  /*2c3c0*/  VIADD R0, R10, 0x21 ;  /* 0x000000210a007836 */ /* 0x000fe20000000000 */
[----:B------:R-:W-:Y:S01]  /*2c3d0*/  ULDC UR6, c[0x0][0x228] ;  /* 0x00008a0000067ab9 */ /* 0x000fe20000000800 */
[----:B--2---:R-:W-:Y:S01]  /*2c3e0*/  IMAD.WIDE R4, R13, 0x4, R2 ;  /* 0x000000040d047825 */ /* 0x004fe200078e0202 */
[----:B------:R-:W-:-:S03]  /*2c3f0*/  ULDC UR4, c[0x0][0x22c] ;  /* 0x00008b0000047ab9 */ /* 0x000fc60000000800 */
[C---:B-1----:R-:W-:Y:S01]  /*2c400*/  IMAD.WIDE R6, R13.reuse, 0x4, R8 ;  /* 0x000000040d067825 */ /* 0x042fe200078e0208 */
[----:B------:R-:W-:Y:S01]  /*2c410*/  IADD3 R13, R13, UR26, RZ ;  /* 0x0000001a0d0d7c10 */ /* 0x000fe2000fffe0ff */
[----:B------:R1:W-:Y:S01]  /*2c420*/  @P6 STG.E desc[UR10][R4.64], R38 ;  /* 0x0000002604006986 */ /* 0x0003e2000c10190a */
[----:B------:R-:W-:Y:S01]  /*2c430*/  ISETP.LT.AND P4, PT, R12, UR6, !P4 ;  /* 0x000000060c007c0c */ /* 0x000fe2000e781270 */
[----:B------:R-:W-:Y:S01]  /*2c440*/  ULDC UR6, c[0x0][0x228] ;  /* 0x00008a0000067ab9 */ /* 0x000fe20000000800 */
[----:B------:R-:W-:Y:S01]  /*2c450*/  ISETP.GE.AND P6, PT, R0, UR4, PT ;  /* 0x0000000400007c0c */ /* 0x000fe2000bfc6270 */
[----:B----4-:R-:W-:Y:S01]  /*2c460*/  IMAD.WIDE R14, R13, 0x4, R2 ;  /* 0x000000040d0e7825 */ /* 0x010fe200078e0202 */
[----:B------:R-:W-:Y:S01]  /*2c470*/  ULDC UR4, c[0x0][0x228] ;  /* 0x00008a0000047ab9 */ /* 0x000fe20000000800 */
[----:B------:R2:W-:Y:S02]  /*2c480*/  @P2 STG.E desc[UR10][R6.64], R34 ;  /* 0x0000002206002986 */ /* 0x0005e4000c10190a */
[----:B------:R-:W-:Y:S01]  /*2c490*/  VIADD R0, R10, 0x22 ;  /* 0x000000220a007836 */ /* 0x000fe20000000000 */
[----:B------:R-:W-:Y:S01]  /*2c4a0*/  ISETP.LT.AND P2, PT, R11, UR4, !P1 ;  /* 0x000000040b007c0c */ /* 0x000fe2000cf41270 */
[----:B------:R-:W-:Y:S01]  /*2c4b0*/  ULDC UR4, c[0x0][0x22c] ;  /* 0x00008b0000047ab9 */ /* 0x000fe20000000800 */
[C---:B------:R-:W-:Y:S01]  /*2c4c0*/  IMAD.WIDE R16, R13.reuse, 0x4, R8 ;  /* 0x000000040d107825 */ /* 0x040fe200078e0208 */
[----:B------:R4:W-:Y:S01]  /*2c4d0*/  @P5 STG.E desc[UR10][R14.64], R91 ;  /* 0x0000005b0e005986 */ /* 0x0009e2000c10190a */
[----:B------:R-:W-:-:S02]  /*2c4e0*/  IADD3 R13, R13, UR26, RZ ;  /* 0x0000001a0d0d7c10 */ /* 0x000fc4000fffe0ff */
[----:B------:R-:W-:Y:S01]  /*2c4f0*/  ISETP.GE.AND P5, PT, R0, UR4, PT ;  /* 0x0000000400007c0c */ /* 0x000fe2000bfa6270 */
[----:B------:R-:W-:Y:S02]  /*2c500*/  ULDC UR4, c[0x0][0x228] ;  /* 0x00008a0000047ab9 */ /* 0x000fe40000000800 */
[----:B------:R-:W-:Y:S01]  /*2c510*/  ISETP.LT.AND P1, PT, R12, UR4, !P1 ;  /* 0x000000040c007c0c */ /* 0x000fe2000cf21270 */
[----:B------:R-:W-:Y:S01]  /*2c520*/  @P4 STG.E desc[UR10][R16.64], R31 ;  /* 0x0000001f10004986 */ /* 0x000fe2000c10190a */
[----:B-1----:R-:W-:Y:S01]  /*2c530*/  IMAD.WIDE R4, R13, 0x4, R2 ;  /* 0x000000040d047825 */ /* 0x002fe200078e0202 */
[----:B------:R-:W-:Y:S01]  /*2c540*/  ISETP.LT.AND P4, PT, R11, UR6, !P3 ;  /* 0x000000060b007c0c */ /* 0x000fe2000df81270 */
[----:B------:R-:W-:Y:S01]  /*2c550*/  ULDC UR4, c[0x0][0x22c] ;  /* 0x00008b0000047ab9 */ /* 0x000fe20000000800 */
[C---:B------:R-:W-:Y:S01]  /*2c560*/  IADD3 R19, R13.reuse, UR26, RZ ;  /* 0x0000001a0d137c10 */ /* 0x040fe2000fffe0ff */
[----:B------:R-:W-:Y:S01]  /*2c570*/  VIADD R0, R10, 0x23 ;  /* 0x000000230a007836 */ /* 0x000fe20000000000 */
[----:B------:R1:W-:Y:S01]  /*2c580*/  @P2 STG.E desc[UR10][R4.64], R39 ;  /* 0x0000002704002986 */ /* 0x0003e2000c10190a */
[----:B--2---:R-:W-:Y:S01]  /*2c590*/  IMAD.WIDE R6, R13, 0x4, R8 ;  /* 0x000000040d067825 */ /* 0x004fe200078e0208 */
[----:B------:R-:W-:-:S02]  /*2c5a0*/  ULDC UR6, c[0x0][0x228] ;  /* 0x00008a0000067ab9 */ /* 0x000fc40000000800 */
[----:B------:R-:W-:Y:S01]  /*2c5b0*/  ISETP.GE.AND P2, PT, R0, UR4, PT ;  /* 0x0000000400007c0c */ /* 0x000fe2000bf46270 */
[----:B------:R-:W-:Y:S01]  /*2c5c0*/  ULDC UR4, c[0x0][0x228] ;  /* 0x00008a0000047ab9 */ /* 0x000fe20000000800 */
[----:B------:R-:W-:Y:S01]  /*2c5d0*/  VIADD R0, R10, 0x24 ;  /* 0x000000240a007836 */ /* 0x000fe20000000000 */
[----:B------:R-:W-:Y:S01]  /*2c5e0*/  ISETP.LT.AND P3, PT, R12, UR4, !P3 ;  /* 0x000000040c007c0c */ /* 0x000fe2000df61270 */
[----:B----4-:R-:W-:Y:S01]  /*2c5f0*/  IMAD.WIDE R14, R19, 0x4, R2 ;  /* 0x00000004130e7825 */ /* 0x010fe200078e0202 */
        /* <DEDUP_REMOVED lines=18> */
[----:B----4-:R-:W-:-:S03]  /*2c720*/  IMAD.WIDE R14, R19, 0x4, R8 ;  /* 0x00000004130e7825 */ /* 0x010fc600078e0208 */
[----:B------:R-:W-:Y:S01]  /*2c730*/  ISETP.GE.AND P4, PT, R0, UR4, PT ;  /* 0x0000000400007c0c */ /* 0x000fe2000bf86270 */
[----:B------:R-:W-:Y:S01]  /*2c740*/  ULDC UR4, c[0x0][0x228] ;  /* 0x00008a0000047ab9 */ /* 0x000fe20000000800 */
[----:B------:R-:W-:Y:S01]  /*2c750*/  IMAD.WIDE R16, R13, 0x4, R2 ;  /* 0x000000040d107825 */ /* 0x000fe200078e0202 */
[----:B------:R-:W-:Y:S01]  /*2c760*/  ISETP.LT.AND P5, PT, R12, UR4, !P5 ;  /* 0x000000040c007c0c */ /* 0x000fe2000efa1270 */
[----:B------:R4:W-:Y:S01]  /*2c770*/  @P6 STG.E desc[UR10][R14.64], R96 ;  /* 0x000000600e006986 */ /* 0x0009e2000c10190a */
[----:B------:R-:W-:-:S03]  /*2c780*/  ULDC UR4, c[0x0][0x228] ;  /* 0x00008a0000047ab9 */ /* 0x000fc60000000800 */
[----:B------:R3:W-:Y:S01]  /*2c790*/  @P3 STG.E desc[UR10][R16.64], R101 ;  /* 0x0000006510003986 */ /* 0x0007e2000c10190a */
[----:B------:R-:W-:Y:S01]  /*2c7a0*/  ISETP.LT.AND P3, PT, R11, UR4, !P2 ;  /* 0x000000040b007c0c */ /* 0x000fe2000d761270 */
[C---:B-1----:R-:W-:Y:S01]  /*2c7b0*/  IMAD.WIDE R4, R13.reuse, 0x4, R8 ;  /* 0x000000040d047825 */ /* 0x042fe200078e0208 */
[----:B------:R-:W-:Y:S01]  /*2c7c0*/  IADD3 R19, R13, UR26, RZ ;  /* 0x0000001a0d137c10 */ /* 0x000fe2000fffe0ff */
[----:B------:R-:W-:Y:S01]  /*2c7d0*/  ULDC UR4, c[0x0][0x22c] ;  /* 0x00008b0000047ab9 */ /* 0x000fe20000000800 */
[----:B------:R-:W-:Y:S01]  /*2c7e0*/  ISETP.LT.AND P2, PT, R12, UR6, !P2 ;  /* 0x000000060c007c0c */ /* 0x000fe2000d741270 */
[----:B------:R-:W-:Y:S01]  /*2c7f0*/  VIADD R0, R10, 0x26 ;  /* 0x000000260a007836 */ /* 0x000fe20000000000 */
[----:B------:R-:W-:Y:S01]  /*2c800*/  ISETP.LT.AND P6, PT, R11, UR8, !P1 ;  /* 0x000000080b007c0c */ /* 0x000fe2000cfc1270 */
[C---:B--2---:R-:W-:Y:S01]  /*2c810*/  IMAD.WIDE R6, R19.reuse, 0x4, R2 ;  /* 0x0000000413067825 */ /* 0x044fe200078e0202 */
[----:B------:R1:W-:Y:S01]  /*2c820*/  @P5 STG.E desc[UR10][R4.64], R93 ;  /* 0x0000005d04005986 */ /* 0x0003e2000c10190a */
[----:B------:R-:W-:Y:S01]  /*2c830*/  ULDC UR6, c[0x0][0x228] ;  /* 0x00008a0000067ab9 */ /* 0x000fe20000000800 */
[----:B------:R-:W-:Y:S01]  /*2c840*/  ISETP.GE.AND P5, PT, R0, UR4, PT ;  /* 0x0000000400007c0c */ /* 0x000fe2000bfa6270 */
[C---:B----4-:R-:W-:Y:S01]  /*2c850*/  IMAD.WIDE R14, R19.reuse, 0x4, R8 ;  /* 0x00000004130e7825 */ /* 0x050fe200078e0208 */
[----:B------:R-:W-:Y:S01]  /*2c860*/  IADD3 R0, R10, 0x27, RZ ;  /* 0x000000270a007810 */ /* 0x000fe20007ffe0ff */
[----:B------:R-:W-:Y:S01]  /*2c870*/  ULDC UR4, c[0x0][0x22c] ;  /* 0x00008b0000047ab9 */ /* 0x000fe20000000800 */
[----:B------:R-:W-:Y:S01]  /*2c880*/  ISETP.LT.AND P1, PT, R12, UR6, !P1 ;  /* 0x000000060c007c0c */ /* 0x000fe2000cf21270 */
[----:B------:R-:W-:Y:S01]  /*2c890*/  VIADD R13, R19, UR26 ;  /* 0x0000001a130d7c36 */ /* 0x000fe20008000000 */
[----:B------:R2:W-:Y:S01]  /*2c8a0*/  @P3 STG.E desc[UR10][R6.64], R41 ;  /* 0x0000002906003986 */ /* 0x0005e2000c10190a */
[----:B------:R-:W-:Y:S01]  /*2c8b0*/  ISETP.GE.AND P3, PT, R0, UR4, PT ;  /* 0x0000000400007c0c */ /* 0x000fe2000bf66270 */
[----:B------:R-:W-:Y:S01]  /*2c8c0*/  ULDC UR4, c[0x0][0x228] ;  /* 0x00008a0000047ab9 */ /* 0x000fe20000000800 */
[----:B---3--:R-:W-:Y:S01]  /*2c8d0*/  IMAD.WIDE R16, R13, 0x4, R2 ;  /* 0x000000040d107825 */ /* 0x008fe200078e0202 */
        /* <DEDUP_REMOVED lines=36> */
[----:B------:R-:W-:-:S02]  /*2cb20*/  VIADD R0, R10, 0x2b ;  /* 0x0000002b0a007836 */ /* 0x000fc40000000000 */
[C---:B--2---:R-:W-:Y:S01]  /*2cb30*/  IMAD.WIDE R6, R13.reuse, 0x4, R2 ;  /* 0x000000040d067825 */ /* 0x044fe200078e0202 */
[----:B------:R2:W-:Y:S01]  /*2cb40*/  @P5 STG.E desc[UR10][R4.64], R95 ;  /* 0x0000005f04005986 */ /* 0x0005e2000c10190a */
[----:B------:R-:W-:Y:S01]  /*2cb50*/  ULDC UR6, c[0x0][0x228] ;  /* 0x00008a0000067ab9 */ /* 0x000fe20000000800 */
        /* <DEDUP_REMOVED lines=16> */
[----:B------:R2:W-:Y:S01]  /*2cc60*/  @P6 STG.E desc[UR10][R4.64], R156 ;  /* 0x0000009c04006986 */ /* 0x0005e2000c10190a */
        /* <DEDUP_REMOVED lines=16> */
[----:B--2---:R-:W-:Y:S01]  /*2cd70*/  IMAD.WIDE R4, R13, 0x4, R2 ;  /* 0x000000040d047825 */ /* 0x004fe200078e0202 */
[----:B------:R-:W-:Y:S01]  /*2cd80*/  ISETP.LT.AND P2, PT, R11, UR6, !P5 ;  /* 0x000000060b007c0c */ /* 0x000fe2000ef41270 */
[----:B------:R-:W-:Y:S01]  /*2cd90*/  ULDC UR4, c[0x0][0x22c] ;  /* 0x00008b0000047ab9 */ /* 0x000fe20000000800 */
[C---:B------:R-:W-:Y:S01]  /*2cda0*/  IADD3 R19, R13.reuse, UR26, RZ ;  /* 0x0000001a0d137c10 */ /* 0x040fe2000fffe0ff */
[----:B------:R-:W-:Y:S01]  /*2cdb0*/  VIADD R0, R10, 0x2e ;  /* 0x0000002e0a007836 */ /* 0x000fe20000000000 */
[----:B------:R2:W-:Y:S01]  /*2cdc0*/  @P1 STG.E desc[UR10][R4.64], R157 ;  /* 0x0000009d04001986 */ /* 0x0005e2000c10190a */
[----:B-1----:R-:W-:Y:S01]  /*2cdd0*/  IMAD.WIDE R6, R13, 0x4, R8 ;  /* 0x000000040d067825 */ /* 0x002fe200078e0208 */
[----:B------:R-:W-:-:S02]  /*2cde0*/  ULDC UR6, c[0x0][0x228] ;  /* 0x00008a0000067ab9 */ /* 0x000fc40000000800 */
[----:B------:R-:W-:Y:S01]  /*2cdf0*/  ISETP.GE.AND P1, PT, R0, UR4, PT ;  /* 0x0000000400007c0c */ /* 0x000fe2000bf26270 */
[----:B------:R-:W-:Y:S01]  /*2ce00*/  ULDC UR4, c[0x0][0x228] ;  /* 0x00008a0000047ab9 */ /* 0x000fe20000000800 */
[----:B------:R-:W-:Y:S01]  /*2ce10*/  VIADD R0, R10, 0x2f ;  /* 0x0000002f0a007836 */ /* 0x000fe20000000000 */
[----:B------:R-:W-:Y:S01]  /*2ce20*/  ISETP.LT.AND P5, PT, R12, UR4, !P5 ;  /* 0x000000040c007c0c */ /* 0x000fe2000efa1270 */
[----:B---3--:R-:W-:Y:S01]  /*2ce30*/  IMAD.WIDE R14, R19, 0x4, R2 ;  /* 0x00000004130e7825 */ /* 0x008fe200078e0202 */
[----:B------:R-:W-:Y:S01]  /*2ce40*/  ULDC UR4, c[0x0][0x22c] ;  /* 0x00008b0000047ab9 */ /* 0x000fe20000000800 */
[----:B------:R1:W-:Y:S01]  /*2ce50*/  @P4 STG.E desc[UR10][R6.64], R105 ;  /* 0x0000006906004986 */ /* 0x0003e2000c10190a */
[----:B------:R-:W-:Y:S01]  /*2ce60*/  ISETP.GE.AND P4, PT, R0, UR4, PT ;  /* 0x0000000400007c0c */ /* 0x000fe2000bf86270 */
[----:B------:R-:W-:Y:S02]  /*2ce70*/  ULDC UR4, c[0x0][0x228] ;  /* 0x00008a0000047ab9 */ /* 0x000fe40000000800 */
[----:B------:R3:W-:Y:S01]  /*2ce80*/  @P2 STG.E desc[UR10][R14.64], R45 ;  /* 0x0000002d0e002986 */ /* 0x0007e2000c10190a */
[----:B------:R-:W-:Y:S01]  /*2ce90*/  ISETP.LT.AND P2, PT, R11, UR4, !P6 ;  /* 0x000000040b007c0c */ /* 0x000fe2000f741270 */
[C---:B--2---:R-:W-:Y:S01]  /*2cea0*/  IMAD.WIDE R4, R19.reuse, 0x4, R8 ;  /* 0x0000000413047825 */ /* 0x044fe200078e0208 */
[----:B------:R-:W-:Y:S01]  /*2ceb0*/  IADD3 R19, R19, UR26, RZ ;  /* 0x0000001a13137c10 */ /* 0x000fe2000fffe0ff */
[----:B------:R-:W-:-:S02]  /*2cec0*/  ULDC UR4, c[0x0][0x228] ;  /* 0x00008a0000047ab9 */ /* 0x000fc40000000800 */
[----:B------:R-:W-:Y:S01]  /*2ced0*/  ISETP.LT.AND P6, PT, R12, UR4, !P6 ;  /* 0x000000040c007c0c */ /* 0x000fe2000f7c1270 */
[----:B------:R-:W-:Y:S01]  /*2cee0*/  ULDC UR4, c[0x0][0x228] ;  /* 0x00008a0000047ab9 */ /* 0x000fe20000000800 */
[----:B-1----:R-:W-:Y:S01]  /*2cef0*/  IMAD.WIDE R6, R19, 0x4, R2 ;  /* 0x0000000413067825 */ /* 0x002fe200078e0202 */
[----:B------:R1:W-:Y:S01]  /*2cf00*/  @P5 STG.E desc[UR10][R4.64], R109 ;  /* 0x0000006d04005986 */ /* 0x0003e2000c10190a */
[----:B------:R-:W-:Y:S01]  /*2cf10*/  ISETP.LT.AND P5, PT, R11, UR4, !P3 ;  /* 0x000000040b007c0c */ /* 0x000fe2000dfa1270 */
[----:B------:R-:W-:Y:S01]  /*2cf20*/  ULDC UR4, c[0x0][0x22c] ;  /* 0x00008b0000047ab9 */ /* 0x000fe20000000800 */
[----:B------:R-:W-:Y:S02]  /*2cf30*/  VIADD R0, R10, 0x30 ;  /* 0x000000300a007836 */ /* 0x000fe40000000000 */
[----:B------:R2:W-:Y:S01]  /*2cf40*/  @P2 STG.E desc[UR10][R6.64], R158 ;  /* 0x0000009e06002986 */ /* 0x0005e2000c10190a */
[----:B---3--:R-:W-:Y:S02]  /*2cf50*/  IMAD.WIDE R14, R19, 0x4, R8 ;  /* 0x00000004130e7825 */ /* 0x008fe400078e0208 */
[----:B------:R-:W-:Y:S01]  /*2cf60*/  ISETP.GE.AND P2, PT, R0, UR4, PT ;  /* 0x0000000400007c0c */ /* 0x000fe2000bf46270 */
[----:B------:R-:W-:-:S02]  /*2cf70*/  ULDC UR4, c[0x0][0x228] ;  /* 0x00008a0000047ab9 */ /* 0x000fc40000000800 */
[----:B------:R-:W-:Y:S01]  /*2cf80*/  ISETP.LT.AND P3, PT, R12, UR4, !P3 ;  /* 0x000000040c007c0c */ /* 0x000fe2000df61270 */
[----:B------:R-:W-:Y:S01]  /*2cf90*/  ULDC UR4, c[0x0][0x228] ;  /* 0x00008a0000047ab9 */ /* 0x000fe20000000800 */
[----:B------:R-:W-:Y:S01]  /*2cfa0*/  IADD3 R13, R19, UR26, RZ ;  /* 0x0000001a130d7c10 */ /* 0x000fe2000fffe0ff */
[----:B------:R3:W-:Y:S01]  /*2cfb0*/  @P6 STG.E desc[UR10][R14.64], R106 ;  /* 0x0000006a0e006986 */ /* 0x0007e2000c10190a */
[----:B------:R-:W-:Y:S01]  /*2cfc0*/  ISETP.LT.AND P6, PT, R11, UR4, !P1 ;  /* 0x000000040b007c0c */ /* 0x000fe2000cfc1270 */
[----:B------:R-:W-:Y:S01]  /*2cfd0*/  VIADD R0, R10, 0x31 ;  /* 0x000000310a007836 */ /* 0x000fe20000000000 */
[C---:B------:R-:W-:Y:S01]  /*2cfe0*/  IADD3 R19, R13.reuse, UR26, RZ ;  /* 0x0000001a0d137c10 */ /* 0x040fe2000fffe0ff */
[C---:B------:R-:W-:Y:S01]  /*2cff0*/  IMAD.WIDE R16, R13.reuse, 0x4, R2 ;  /* 0x000000040d107825 */ /* 0x040fe200078e0202 */
[----:B------:R-:W-:Y:S01]  /*2d000*/  ISETP.LT.AND P1, PT, R12, UR6, !P1 ;  /* 0x000000060c007c0c */ /* 0x000fe2000cf21270 */
[----:B------:R-:W-:Y:S01]  /*2d010*/  ULDC UR4, c[0x0][0x22c] ;  /* 0x00008b0000047ab9 */ /* 0x000fe20000000800 */
[----:B------:R-:W-:Y:S01]  /*2d020*/  ULDC UR6, c[0x0][0x228] ;  /* 0x00008a0000067ab9 */ /* 0x000fe20000000800 */
[----:B-1----:R-:W-:Y:S01]  /*2d030*/  IMAD.WIDE R4, R13, 0x4, R8 ;  /* 0x000000040d047825 */ /* 0x002fe200078e0208 */
[----:B------:R1:W-:Y:S01]  /*2d040*/  @P5 STG.E desc[UR10][R16.64], R46 ;  /* 0x0000002e10005986 */ /* 0x0003e2000c10190a */
[----:B------:R-:W-:Y:S01]  /*2d050*/  ISETP.LT.AND P5, PT, R11, UR8, !P4 ;  /* 0x000000080b007c0c */ /* 0x000fe2000e7a1270 */
[----:B------:R-:W-:Y:S01]  /*2d060*/  ULDC UR8, c[0x0][0x228] ;  /* 0x00008a0000087ab9 */ /* 0x000fe20000000800 */
[C---:B--2---:R-:W-:Y:S01]  /*2d070*/  IMAD.WIDE R6, R19.reuse, 0x4, R2 ;  /* 0x0000000413067825 */ /* 0x044fe200078e0202 */
[----:B------:R2:W-:Y:S01]  /*2d080*/  @P3 STG.E desc[UR10][R4.64], R110 ;  /* 0x0000006e04003986 */ /* 0x0005e2000c10190a */
[----:B------:R-:W-:Y:S01]  /*2d090*/  ISETP.GE.AND P3, PT, R0, UR4, PT ;  /* 0x0000000400007c0c */ /* 0x000fe2000bf66270 */
[----:B------:R-:W-:Y:S01]  /*2d0a0*/  ULDC UR4, c[0x0][0x22c] ;  /* 0x00008b0000047ab9 */ /* 0x000fe20000000800 */
[----:B------:R-:W-:Y:S01]  /*2d0b0*/  IADD3 R0, R10, 0x32, RZ ;  /* 0x000000320a007810 */ /* 0x000fe20007ffe0ff */
[C---:B---3--:R-:W-:Y:S01]  /*2d0c0*/  IMAD.WIDE R14, R19.reuse, 0x4, R8 ;  /* 0x00000004130e7825 */ /* 0x048fe200078e0208 */
[----:B------:R-:W-:Y:S01]  /*2d0d0*/  ISETP.LT.AND P4, PT, R12, UR6, !P4 ;  /* 0x000000060c007c0c */ /* 0x000fe2000e781270 */
[----:B------:R3:W-:Y:S01]  /*2d0e0*/  @P6 STG.E desc[UR10][R6.64], R159 ;  /* 0x0000009f06006986 */ /* 0x0007e2000c10190a */
[----:B------:R-:W-:Y:S01]  /*2d0f0*/  ISETP.GE.AND P6, PT, R0, UR4, PT ;  /* 0x0000000400007c0c */ /* 0x000fe2000bfc6270 */
[----:B------:R-:W-:Y:S01]  /*2d100*/  VIADD R13, R19, UR26 ;  /* 0x0000001a130d7c36 */ /* 0x000fe20008000000 */
[----:B------:R-:W-:Y:S01]  /*2d110*/  ULDC UR4, c[0x0][0x228] ;  /* 0x00008a0000047ab9 */ /* 0x000fe20000000800 */
[----:B------:R4:W-:Y:S01]  /*2d120*/  @P1 STG.E desc[UR10][R14.64], R107 ;  /* 0x0000006b0e001986 */ /* 0x0009e2000c10190a */
[----:B------:R-:W-:Y:S01]  /*2d130*/  ISETP.LT.AND P1, PT, R11, UR4, !P2 ;  /* 0x000000040b007c0c */ /* 0x000fe2000d721270 */
[----:B-1----:R-:W-:Y:S01]  /*2d140*/  IMAD.WIDE R16, R13, 0x4, R2 ;  /* 0x000000040d107825 */ /* 0x002fe200078e0202 */
[----:B------:R-:W-:Y:S01]  /*2d150*/  ULDC UR6, c[0x0][0x228] ;  /* 0x00008a0000067ab9 */ /* 0x000fe20000000800 */
[----:B------:R-:W-:-:S02]  /*2d160*/  ULDC UR4, c[0x0][0x22c] ;  /* 0x00008b0000047ab9 */ /* 0x000fc40000000800 */
[C---:B--2---:R-:W-:Y:S01]  /*2d170*/  IMAD.WIDE R4, R13.reuse, 0x4, R8 ;  /* 0x000000040d047825 */ /* 0x044fe200078e0208 */
[----:B------:R-:W-:Y:S01]  /*2d180*/  IADD3 R13, R13, UR26, RZ ;  /* 0x0000001a0d0d7c10 */ /* 0x000fe2000fffe0ff */
[----:B------:R1:W-:Y:S01]  /*2d190*/  @P5 STG.E desc[UR10][R16.64], R47 ;  /* 0x0000002f10005986 */ /* 0x0003e2000c10190a */
[----:B------:R-:W-:Y:S01]  /*2d1a0*/  ISETP.LT.AND P2, PT, R12, UR6, !P2 ;  /* 0x000000060c007c0c */ /* 0x000fe2000d741270 */
[----:B------:R-:W-:Y:S01]  /*2d1b0*/  VIADD R0, R10, 0x33 ;  /* 0x000000330a007836 */ /* 0x000fe20000000000 */
[----:B------:R-:W-:Y:S01]  /*2d1c0*/  ISETP.LT.AND P5, PT, R11, UR8, !P3 ;  /* 0x000000080b007c0c */ /* 0x000fe2000dfa1270 */
[----:B------:R2:W-:Y:S01]  /*2d1d0*/  @P4 STG.E desc[UR10][R4.64], R111 ;  /* 0x0000006f04004986 */ /* 0x0005e2000c10190a */
[C---:B---3--:R-:W-:Y:S01]  /*2d1e0*/  IMAD.WIDE R6, R13.reuse, 0x4, R2 ;  /* 0x000000040d067825 */ /* 0x048fe200078e0202 */
[----:B------:R-:W-:Y:S01]  /*2d1f0*/  ULDC UR6, c[0x0][0x228] ;  /* 0x00008a0000067ab9 */ /* 0x000fe20000000800 */
[----:B------:R-:W-:Y:S01]  /*2d200*/  ISETP.GE.AND P4, PT, R0, UR4, PT ;  /* 0x0000000400007c0c */ /* 0x000fe2000bf86270 */
[----:B------:R-:W-:Y:S01]  /*2d210*/  ULDC UR4, c[0x0][0x22c] ;  /* 0x00008b0000047ab9 */ /* 0x000fe20000000800 */
[C---:B------:R-:W-:Y:S01]  /*2d220*/  VIADD R19, R13.reuse, UR26 ;  /* 0x0000001a0d137c36 */ /* 0x040fe20008000000 */
[----:B------:R-:W-:Y:S01]  /*2d230*/  IADD3 R0, R10, 0x34, RZ ;  /* 0x000000340a007810 */ /* 0x000fe20007ffe0ff */
[----:B----4-:R-:W-:Y:S01]  /*2d240*/  IMAD.WIDE R14, R13, 0x4, R8 ;  /* 0x000000040d0e7825 */ /* 0x010fe200078e0208 */
[----:B------:R3:W-:Y:S01]  /*2d250*/  @P1 STG.E desc[UR10][R6.64], R164 ;  /* 0x000000a406001986 */ /* 0x0007e2000c10190a */
[----:B------:R-:W-:Y:S01]  /*2d260*/  ULDC UR8, c[0x0][0x228] ;  /* 0x00008a0000087ab9 */ /* 0x000fe20000000800 */
        /* <DEDUP_REMOVED lines=10> */
[C---:B------:R-:W-:Y:S01]  /*2d310*/  IADD3 R13, R19.reuse, UR26, RZ ;  /* 0x0000001a130d7c10 */ /* 0x040fe2000fffe0ff */
        /* <DEDUP_REMOVED lines=61> */
[----:B------:R-:W-:Y:S01]  /*2d6f0*/  ULDC UR4, c[0x0][0x228] ;  /* 0x00008a0000047ab9 */ /* 0x000fe20000000800 */
[----:B------:R-:W-:-:S02]  /*2d700*/  IADD3 R19, R19, UR26, RZ ;  /* 0x0000001a13137c10 */ /* 0x000fc4000fffe0ff */
[----:B------:R-:W-:Y:S01]  /*2d710*/  ISETP.LT.AND P5, PT, R12, UR4, !P5 ;  /* 0x000000040c007c0c */ /* 0x000fe2000efa1270 */
[----:B------:R-:W-:Y:S01]  /*2d720*/  ULDC UR4, c[0x0][0x228] ;  /* 0x00008a0000047ab9 */ /* 0x000fe20000000800 */
[----:B------:R2:W-:Y:S01]  /*2d730*/  @P3 STG.E desc[UR10][R4.64], R155 ;  /* 0x0000009b04003986 */ /* 0x0005e2000c10190a */
[----:B------:R-:W-:Y:S01]  /*2d740*/  ISETP.LT.AND P3, PT, R11, UR4, !P6 ;  /* 0x000000040b007c0c */ /* 0x000fe2000f761270 */
[C---:B-1----:R-:W-:Y:S01]  /*2d750*/  IMAD.WIDE R6, R19.reuse, 0x4, R2 ;  /* 0x0000000413067825 */ /* 0x042fe200078e0202 */
        /* <DEDUP_REMOVED lines=13> */
[C---:B--2---:R-:W-:Y:S01]  /*2d830*/  IMAD.WIDE R4, R13.reuse, 0x4, R8 ;  /* 0x000000040d047825 */ /* 0x044fe200078e0208 */
[----:B------:R-:W-:Y:S01]  /*2d840*/  IADD3 R19, R13, UR26, RZ ;  /* 0x0000001a0d137c10 */ /* 0x000fe2000fffe0ff */
[----:B------:R-:W-:Y:S01]  /*2d850*/  ULDC UR4, c[0x0][0x22c] ;  /* 0x00008b0000047ab9 */ /* 0x000fe20000000800 */
[----:B------:R-:W-:Y:S01]  /*2d860*/  ISETP.LT.AND P4, PT, R12, UR6, !P4 ;  /* 0x000000060c007c0c */ /* 0x000fe2000e781270 */
[----:B------:R-:W-:Y:S01]  /*2d870*/  VIADD R0, R10, 0x3c ;  /* 0x0000003c0a007836 */ /* 0x000fe20000000000 */
[----:B------:R-:W-:Y:S01]  /*2d880*/  ISETP.LT.AND P5, PT, R11, UR8, !P2 ;  /* 0x000000080b007c0c */ /* 0x000fe2000d7a1270 */
[C---:B------:R-:W-:Y:S01]  /*2d890*/  VIADD R13, R19.reuse, UR26 ;  /* 0x0000001a130d7c36 */ /* 0x040fe20008000000 */
[----:B------:R2:W-:Y:S01]  /*2d8a0*/  @P6 STG.E desc[UR10][R4.64], R160 ;  /* 0x000000a004006986 */ /* 0x0005e2000c10190a */
[C---:B-1----:R-:W-:Y:S01]  /*2d8b0*/  IMAD.WIDE R6, R19.reuse, 0x4, R2 ;  /* 0x0000000413067825 */ /* 0x042fe200078e0202 */
[----:B------:R-:W-:Y:S01]  /*2d8c0*/  ISETP.GE.AND P6, PT, R0, UR4, PT ;  /* 0x0000000400007c0c */ /* 0x000fe2000bfc6270 */
[----:B------:R-:W-:Y:S01]  /*2d8d0*/  ULDC UR6, c[0x0][0x228] ;  /* 0x00008a0000067ab9 */ /* 0x000fe20000000800 */
[----:B------:R-:W-:Y:S01]  /*2d8e0*/  IADD3 R0, R10, 0x3d, RZ ;  /* 0x0000003d0a007810 */ /* 0x000fe20007ffe0ff */
[----:B---3--:R-:W-:Y:S01]  /*2d8f0*/  IMAD.WIDE R14, R19, 0x4, R8 ;  /* 0x00000004130e7825 */ /* 0x008fe200078e0208 */
[----:B------:R-:W-:Y:S01]  /*2d900*/  ULDC UR4, c[0x0][0x22c] ;  /* 0x00008b0000047ab9 */ /* 0x000fe20000000800 */
[----:B------:R-:W-:Y:S01]  /*2d910*/  ISETP.LT.AND P2, PT, R12, UR6, !P2 ;  /* 0x000000060c007c0c */ /* 0x000fe2000d741270 */
[----:B------:R-:W-:Y:S01]  /*2d920*/  ULDC UR8, c[0x0][0x228] ;  /* 0x00008a0000087ab9 */ /* 0x000fe20000000800 */
[C---:B----4-:R-:W-:Y:S01]  /*2d930*/  IMAD.WIDE R16, R13.reuse, 0x4, R2 ;  /* 0x000000040d107825 */ /* 0x050fe200078e0202 */
[----:B------:R1:W-:Y:S01]  /*2d940*/  @P3 STG.E desc[UR10][R6.64], R52 ;  /* 0x0000003406003986 */ /* 0x0003e2000c10190a */
[----:B------:R-:W-:Y:S01]  /*2d950*/  ISETP.GE.AND P3, PT, R0, UR4, PT ;  /* 0x0000000400007c0c */ /* 0x000fe2000bf66270 */
[----:B------:R-:W-:Y:S01]  /*2d960*/  ULDC UR4, c[0x0][0x228] ;  /* 0x00008a0000047ab9 */ /* 0x000fe20000000800 */
[----:B--2---:R-:W-:Y:S01]  /*2d970*/  IMAD.WIDE R4, R13, 0x4, R8 ;  /* 0x000000040d047825 */ /* 0x004fe200078e0208 */
[----:B------:R2:W-:Y:S01]  /*2d980*/  @P4 STG.E desc[UR10][R14.64], R116 ;  /* 0x000000740e004986 */ /* 0x0005e2000c10190a */
[----:B------:R-:W-:-:S03]  /*2d990*/  ULDC UR6, c[0x0][0x228] ;  /* 0x00008a0000067ab9 */ /* 0x000fc60000000800 */
[----:B------:R3:W-:Y:S01]  /*2d9a0*/  @P5 STG.E desc[UR10][R16.64], R173 ;  /* 0x000000ad10005986 */ /* 0x0007e2000c10190a */
[----:B------:R-:W-:Y:S01]  /*2d9b0*/  ISETP.LT.AND P5, PT, R11, UR4, !P1 ;  /* 0x000000040b007c0c */ /* 0x000fe2000cfa1270 */
[----:B------:R-:W-:Y:S01]  /*2d9c0*/  VIADD R0, R10, 0x3e ;  /* 0x0000003e0a007836 */ /* 0x000fe20000000000 */
[----:B------:R-:W-:Y:S01]  /*2d9d0*/  IADD3 R13, R13, UR26, RZ ;  /* 0x0000001a0d0d7c10 */ /* 0x000fe2000fffe0ff */
[----:B------:R-:W-:Y:S01]  /*2d9e0*/  ULDC UR4, c[0x0][0x22c] ;  /* 0x00008b0000047ab9 */ /* 0x000fe20000000800 */
[----:B------:R-:W-:Y:S02]  /*2d9f0*/  ISETP.LT.AND P1, PT, R12, UR6, !P1 ;  /* 0x000000060c007c0c */ /* 0x000fe4000cf21270 */
[----:B------:R-:W-:Y:S01]  /*2da00*/  ISETP.LT.AND P4, PT, R11, UR8, !P6 ;  /* 0x000000080b007c0c */ /* 0x000fe2000f781270 */
[----:B------:R4:W-:Y:S01]  /*2da10*/  @P2 STG.E desc[UR10][R4.64], R161 ;  /* 0x000000a104002986 */ /* 0x0009e2000c10190a */
[C---:B-1----:R-:W-:Y:S01]  /*2da20*/  IMAD.WIDE R6, R13.reuse, 0x4, R2 ;  /* 0x000000040d067825 */ /* 0x042fe200078e0202 */
[----:B------:R-:W-:Y:S01]  /*2da30*/  ISETP.GE.AND P2, PT, R0, UR4, PT ;  /* 0x0000000400007c0c */ /* 0x000fe2000bf46270 */
[----:B------:R-:W-:Y:S01]  /*2da40*/  ULDC UR4, c[0x0][0x22c] ;  /* 0x00008b0000047ab9 */ /* 0x000fe20000000800 */
[----:B------:R-:W-:Y:S01]  /*2da50*/  IADD3 R0, R10, 0x3f, RZ ;  /* 0x0000003f0a007810 */ /* 0x000fe20007ffe0ff */
[C---:B------:R-:W-:Y:S01]  /*2da60*/  VIADD R19, R13.reuse, UR26 ;  /* 0x0000001a0d137c36 */ /* 0x040fe20008000000 */
[----:B------:R1:W-:Y:S01]  /*2da70*/  @P5 STG.E desc[UR10][R6.64], R53 ;  /* 0x0000003506005986 */ /* 0x0003e2000c10190a */
[----:B--2---:R-:W-:Y:S01]  /*2da80*/  IMAD.WIDE R14, R13, 0x4, R8 ;  /* 0x000000040d0e7825 */ /* 0x004fe200078e0208 */
[----:B------:R-:W-:Y:S01]  /*2da90*/  ISETP.GE.AND P5, PT, R0, UR4, PT ;  /* 0x0000000400007c0c */ /* 0x000fe2000bfa6270 */
[----:B------:R-:W-:Y:S01]  /*2daa0*/  ULDC UR4, c[0x0][0x228] ;  /* 0x00008a0000047ab9 */ /* 0x000fe20000000800 */
[----:B------:R-:W-:Y:S01]  /*2dab0*/  ULDC UR6, c[0x0][0x228] ;  /* 0x00008a0000067ab9 */ /* 0x000fe20000000800 */
[----:B---3--:R-:W-:Y:S01]  /*2dac0*/  IMAD.WIDE R16, R19, 0x4, R2 ;  /* 0x0000000413107825 */ /* 0x008fe200078e0202 */
        /* <DEDUP_REMOVED lines=14> */
[C---:B-1----:R-:W-:Y:S01]  /*2dbb0*/  IMAD.WIDE R6, R13.reuse, 0x4, R2 ;  /* 0x000000040d067825 */ /* 0x042fe200078e0202 */
[----:B------:R1:W-:Y:S01]  /*2dbc0*/  @P6 STG.E desc[UR10][R4.64], R162 ;  /* 0x000000a204006986 */ /* 0x0003e2000c10190a */
[----:B------:R-:W-:Y:S01]  /*2dbd0*/  ULDC UR6, c[0x0][0x228] ;  /* 0x00008a0000067ab9 */ /* 0x000fe20000000800 */
[----:B------:R-:W-:Y:S01]  /*2dbe0*/  ISETP.GE.AND P6, PT, R0, UR4, PT ;  /* 0x0000000400007c0c */ /* 0x000fe2000bfc6270 */
[----:B------:R-:W-:Y:S01]  /*2dbf0*/  ULDC UR4, c[0x0][0x228] ;  /* 0x00008a0000047ab9 */ /* 0x000fe20000000800 */
[----:B------:R3:W-:Y:S01]  /*2dc00*/  @P4 STG.E desc[UR10][R6.64], R54 ;  /* 0x0000003606004986 */ /* 0x0007e2000c10190a */
[----:B--2---:R-:W-:Y:S01]  /*2dc10*/  IMAD.WIDE R14, R13, 0x4, R8 ;  /* 0x000000040d0e7825 */ /* 0x004fe200078e0208 */
        /* <DEDUP_REMOVED lines=9> */
[----:B-1----:R-:W-:-:S04]  /*2dcb0*/  IMAD.WIDE R4, R13, 0x4, R2 ;  /* 0x000000040d047825 */ /* 0x002fc800078e0202 */
[C---:B---3--:R-:W-:Y:S01]  /*2dcc0*/  IMAD.WIDE R6, R13.reuse, 0x4, R8 ;  /* 0x000000040d067825 */ /* 0x048fe200078e0208 */
[----:B------:R-:W-:Y:S01]  /*2dcd0*/  IADD3 R13, R13, UR26, RZ ;  /* 0x0000001a0d0d7c10 */ /* 0x000fe2000fffe0ff */
[----:B------:R1:W-:Y:S01]  /*2dce0*/  @P4 STG.E desc[UR10][R4.64], R175 ;  /* 0x000000af04004986 */ /* 0x0003e2000c10190a */
[----:B------:R-:W-:Y:S01]  /*2dcf0*/  ISETP.LT.AND P5, PT, R12, UR6, !P5 ;  /* 0x000000060c007c0c */ /* 0x000fe2000efa1270 */
[----:B------:R-:W-:Y:S01]  /*2dd00*/  ULDC UR6, c[0x0][0x228] ;  /* 0x00008a0000067ab9 */ /* 0x000fe20000000800 */
[----:B------:R-:W-:Y:S01]  /*2dd10*/  ISETP.GE.AND P4, PT, R0, UR4, PT ;  /* 0x0000000400007c0c */ /* 0x000fe2000bf86270 */
[----:B--2---:R-:W-:Y:S01]  /*2dd20*/  IMAD.WIDE R14, R13, 0x4, R2 ;  /* 0x000000040d0e7825 */ /* 0x004fe200078e0202 */
        /* <DEDUP_REMOVED lines=31> */
[C---:B-1----:R-:W-:Y:S01]  /*2df20*/  IMAD.WIDE R4, R19.reuse, 0x4, R8 ;  /* 0x0000000413047825 */ /* 0x042fe200078e0208 */
[----:B------:R-:W-:Y:S01]  /*2df30*/  IADD3 R19, R19, UR26, RZ ;  /* 0x0000001a13137c10 */ /* 0x000fe2000fffe0ff */
[----:B------:R-:W-:-:S02]  /*2df40*/  ULDC UR4, c[0x0][0x228] ;  /* 0x00008a0000047ab9 */ /* 0x000fc40000000800 */
[----:B------:R-:W-:Y:S01]  /*2df50*/  ISETP.LT.AND P4, PT, R12, UR4, !P4 ;  /* 0x000000040c007c0c */ /* 0x000fe2000e781270 */
[----:B------:R-:W-:Y:S01]  /*2df60*/  ULDC UR4, c[0x0][0x228] ;  /* 0x00008a0000047ab9 */ /* 0x000fe20000000800 */
[----:B--2---:R-:W-:Y:S01]  /*2df70*/  IMAD.WIDE R6, R19, 0x4, R2 ;  /* 0x0000000413067825 */ /* 0x004fe200078e0202 */
        /* <DEDUP_REMOVED lines=20> */
[----:B------:R1:W-:Y:S03]  /*2e0c0*/  @P6 STG.E desc[UR10][R16.64], R57 ;  /* 0x0000003910006986 */ /* 0x0003e6000c10190a */
[C---:B--2---:R-:W-:Y:S01]  /*2e0d0*/  IMAD.WIDE R6, R19.reuse, 0x4, R2 ;  /* 0x0000000413067825 */ /* 0x044fe200078e0202 */
[----:B------:R2:W-:Y:S01]  /*2e0e0*/  @P3 STG.E desc[UR10][R4.64], R121 ;  /* 0x0000007904003986 */ /* 0x0005e2000c10190a */
[----:B------:R-:W-:Y:S01]  /*2e0f0*/  ISETP.GE.AND P3, PT, R0, UR4, PT ;  /* 0x0000000400007c0c */ /* 0x000fe2000bf66270 */
[----:B------:R-:W-:Y:S01]  /*2e100*/  ULDC UR4, c[0x0][0x22c] ;  /* 0x00008b0000047ab9 */ /* 0x000fe20000000800 */
[----:B------:R-:W-:Y:S01]  /*2e110*/  IADD3 R0, R10, 0x48, RZ ;  /* 0x000000480a007810 */ /* 0x000fe20007ffe0ff */
[----:B---3--:R-:W-:Y:S01]  /*2e120*/  IMAD.WIDE R14, R19, 0x4, R8 ;  /* 0x00000004130e7825 */ /* 0x008fe200078e0208 */
[----:B------:R-:W-:Y:S01]  /*2e130*/  ISETP.LT.AND P6, PT, R11, UR8, !P1 ;  /* 0x000000080b007c0c */ /* 0x000fe2000cfc1270 */
[----:B------:R3:W-:Y:S01]  /*2e140*/  @P4 STG.E desc[UR10][R6.64], R182 ;  /* 0x000000b606004986 */ /* 0x0007e2000c10190a */
[----:B------:R-:W-:Y:S01]  /*2e150*/  ISETP.LT.AND P1, PT, R12, UR6, !P1 ;  /* 0x000000060c007c0c */ /* 0x000fe2000cf21270 */
[----:B------:R-:W-:Y:S01]  /*2e160*/  VIADD R13, R19, UR26 ;  /* 0x0000001a130d7c36 */ /* 0x000fe20008000000 */
[----:B------:R-:W-:Y:S01]  /*2e170*/  ISETP.GE.AND P4, PT, R0, UR4, PT ;  /* 0x0000000400007c0c */ /* 0x000fe2000bf86270 */
[----:B------:R-:W-:Y:S01]  /*2e180*/  ULDC UR4, c[0x0][0x228] ;  /* 0x00008a0000047ab9 */ /* 0x000fe20000000800 */
[----:B------:R4:W-:Y:S01]  /*2e190*/  @P2 STG.E desc[UR10][R14.64], R170 ;  /* 0x000000aa0e002986 */ /* 0x0009e2000c10190a */
[----:B------:R-:W-:Y:S01]  /*2e1a0*/  ISETP.LT.AND P2, PT, R11, UR4, !P5 ;  /* 0x000000040b007c0c */ /* 0x000fe2000ef41270 */
[C---:B-1----:R-:W-:Y:S01]  /*2e1b0*/  IMAD.WIDE R16, R13.reuse, 0x4, R2 ;  /* 0x000000040d107825 */ /* 0x042fe200078e0202 */
[----:B------:R-:W-:Y:S01]  /*2e1c0*/  ULDC UR6, c[0x0][0x228] ;  /* 0x00008a0000067ab9 */ /* 0x000fe20000000800 */
[----:B------:R-:W-:Y:S01]  /*2e1d0*/  ULDC UR4, c[0x0][0x22c] ;  /* 0x00008b0000047ab9 */ /* 0x000fe20000000800 */
[----:B------:R-:W-:Y:S01]  /*2e1e0*/  ULDC UR8, c[0x0][0x228] ;  /* 0x00008a0000087ab9 */ /* 0x000fe20000000800 */
[C---:B--2---:R-:W-:Y:S01]  /*2e1f0*/  IMAD.WIDE R4, R13.reuse, 0x4, R8 ;  /* 0x000000040d047825 */ /* 0x044fe200078e0208 */
[----:B------:R-:W-:-:S03]  /*2e200*/  IADD3 R13, R13, UR26, RZ ;  /* 0x0000001a0d0d7c10 */ /* 0x000fc6000fffe0ff */
[----:B------:R-:W-:Y:S01]  /*2e210*/  VIADD R0, R10, 0x49 ;  /* 0x000000490a007836 */ /* 0x000fe20000000000 */
[----:B------:R-:W-:Y:S01]  /*2e220*/  ISETP.LT.AND P5, PT, R12, UR6, !P5 ;  /* 0x000000060c007c0c */ /* 0x000fe2000efa1270 */
[----:B------:R1:W-:Y:S01]  /*2e230*/  @P6 STG.E desc[UR10][R16.64], R58 ;  /* 0x0000003a10006986 */ /* 0x0003e2000c10190a */
[----:B---3--:R-:W-:Y:S01]  /*2e240*/  IMAD.WIDE R6, R13, 0x4, R2 ;  /* 0x000000040d067825 */ /* 0x008fe200078e0202 */
[----:B------:R-:W-:Y:S02]  /*2e250*/  ULDC UR6, c[0x0][0x228] ;  /* 0x00008a0000067ab9 */ /* 0x000fe40000000800 */
[----:B------:R2:W-:Y:S01]  /*2e260*/  @P1 STG.E desc[UR10][R4.64], R122 ;  /* 0x0000007a04001986 */ /* 0x0005e2000c10190a */
[----:B------:R-:W-:Y:S01]  /*2e270*/  ISETP.GE.AND P1, PT, R0, UR4, PT ;  /* 0x0000000400007c0c */ /* 0x000fe2000bf26270 */
[----:B------:R-:W-:Y:S01]  /*2e280*/  ULDC UR4, c[0x0][0x22c] ;  /* 0x00008b0000047ab9 */ /* 0x000fe20000000800 */
[----:B------:R-:W-:Y:S02]  /*2e290*/  IADD3 R0, R10, 0x4a, RZ ;  /* 0x0000004a0a007810 */ /* 0x000fe40007ffe0ff */
[----:B------:R-:W-:Y:S01]  /*2e2a0*/  ISETP.LT.AND P6, PT, R11, UR8, !P3 ;  /* 0x000000080b007c0c */ /* 0x000fe2000dfc1270 */
[----:B------:R3:W-:Y:S01]  /*2e2b0*/  @P2 STG.E desc[UR10][R6.64], R183 ;  /* 0x000000b706002986 */ /* 0x0007e2000c10190a */
[C---:B----4-:R-:W-:Y:S01]  /*2e2c0*/  IMAD.WIDE R14, R13.reuse, 0x4, R8 ;  /* 0x000000040d0e7825 */ /* 0x050fe200078e0208 */
[----:B------:R-:W-:Y:S01]  /*2e2d0*/  ISETP.GE.AND P2, PT, R0, UR4, PT ;  /* 0x0000000400007c0c */ /* 0x000fe2000bf46270 */
[----:B------:R-:W-:Y:S01]  /*2e2e0*/  ULDC UR4, c[0x0][0x228] ;  /* 0x00008a0000047ab9 */ /* 0x000fe20000000800 */
[----:B------:R-:W-:Y:S01]  /*2e2f0*/  ULDC UR8, c[0x0][0x228] ;  /* 0x00008a0000087ab9 */ /* 0x000fe20000000800 */
[----:B------:R-:W-:Y:S01]  /*2e300*/  VIADD R19, R13, UR26 ;  /* 0x0000001a0d137c36 */ /* 0x000fe20008000000 */
[----:B------:R-:W-:Y:S01]  /*2e310*/  ISETP.LT.AND P3, PT, R12, UR4, !P3 ;  /* 0x000000040c007c0c */ /* 0x000fe2000df61270 */
[----:B------:R-:W-:Y:S01]  /*2e320*/  ULDC UR4, c[0x0][0x228] ;  /* 0x00008a0000047ab9 */ /* 0x000fe20000000800 */
[----:B------:R4:W-:Y:S01]  /*2e330*/  @P5 STG.E desc[UR10][R14.64], R171 ;  /* 0x000000ab0e005986 */ /* 0x0009e2000c10190a */
[----:B-1----:R-:W-:Y:S01]  /*2e340*/  IMAD.WIDE R16, R19, 0x4, R2 ;  /* 0x0000000413107825 */ /* 0x002fe200078e0202 */
[----:B------:R-:W-:Y:S01]  /*2e350*/  ISETP.LT.AND P5, PT, R11, UR4, !P4 ;  /* 0x000000040b007c0c */ /* 0x000fe2000e7a1270 */
[----:B------:R-:W-:-:S02]  /*2e360*/  ULDC UR4, c[0x0][0x22c] ;  /* 0x00008b0000047ab9 */ /* 0x000fc40000000800 */
[----:B------:R-:W-:Y:S01]  /*2e370*/  VIADD R0, R10, 0x4b ;  /* 0x0000004b0a007836 */ /* 0x000fe20000000000 */
[C---:B------:R-:W-:Y:S01]  /*2e380*/  IADD3 R13, R19.reuse, UR26, RZ ;  /* 0x0000001a130d7c10 */ /* 0x040fe2000fffe0ff */
[----:B------:R-:W-:Y:S01]  /*2e390*/  @P6 STG.E desc[UR10][R16.64], R59 ;  /* 0x0000003b10006986 */ /* 0x000fe2000c10190a */
[----:B--2---:R-:W-:Y:S01]  /*2e3a0*/  IMAD.WIDE R4, R19, 0x4, R8 ;  /* 0x0000000413047825 */ /* 0x004fe200078e0208 */
[----:B------:R-:W-:Y:S01]  /*2e3b0*/  ISETP.LT.AND P4, PT, R12, UR6, !P4 ;  /* 0x000000060c007c0c */ /* 0x000fe2000e781270 */
[----:B------:R-:W-:Y:S01]  /*2e3c0*/  ULDC UR6, c[0x0][0x228] ;  /* 0x00008a0000067ab9 */ /* 0x000fe20000000800 */
[----:B------:R-:W-:Y:S01]  /*2e3d0*/  ISETP.GE.AND P6, PT, R0, UR4, PT ;  /* 0x0000000400007c0c */ /* 0x000fe2000bfc6270 */
[----:B------:R-:W-:Y:S01]  /*2e3e0*/  VIADD R0, R10, 0x4c ;  /* 0x0000004c0a007836 */ /* 0x000fe20000000000 */
[----:B------:R-:W-:Y:S01]  /*2e3f0*/  ULDC UR4, c[0x0][0x22c] ;  /* 0x00008b0000047ab9 */ /* 0x000fe20000000800 */
[C---:B---3--:R-:W-:Y:S01]  /*2e400*/  IMAD.WIDE R6, R13.reuse, 0x4, R2 ;  /* 0x000000040d067825 */ /* 0x048fe200078e0202 */
[----:B------:R1:W-:Y:S02]  /*2e410*/  @P3 STG.E desc[UR10][R4.64], R123 ;  /* 0x0000007b04003986 */ /* 0x0003e4000c10190a */
[----:B------:R-:W-:Y:S01]  /*2e420*/  ISETP.GE.AND P3, PT, R0, UR4, PT ;  /* 0x0000000400007c0c */ /* 0x000fe2000bf66270 */
[----:B------:R-:W-:Y:S01]  /*2e430*/  ULDC UR4, c[0x0][0x228] ;  /* 0x00008a0000047ab9 */ /* 0x000fe20000000800 */
[----:B------:R2:W-:Y:S01]  /*2e440*/  @P5 STG.E desc[UR10][R6.64], R188 ;  /* 0x000000bc06005986 */ /* 0x0005e2000c10190a */
[----:B----4-:R-:W-:Y:S01]  /*2e450*/  IMAD.WIDE R14, R13, 0x4, R8 ;  /* 0x000000040d0e7825 */ /* 0x010fe200078e0208 */
        /* <DEDUP_REMOVED lines=10> */
[C---:B--2---:R-:W-:Y:S01]  /*2e500*/  IMAD.WIDE R6, R13.reuse, 0x4, R8 ;  /* 0x000000040d067825 */ /* 0x044fe200078e0208 */
[----:B------:R-:W-:Y:S01]  /*2e510*/  IADD3 R13, R13, UR26, RZ ;  /* 0x0000001a0d0d7c10 */ /* 0x000fe2000fffe0ff */
[----:B------:R1:W-:Y:S01]  /*2e520*/  @P5 STG.E desc[UR10][R4.64], R60 ;  /* 0x0000003c04005986 */ /* 0x0003e2000c10190a */
[----:B------:R-:W-:Y:S01]  /*2e530*/  ISETP.LT.AND P2, PT, R12, UR6, !P2 ;  /* 0x000000060c007c0c */ /* 0x000fe2000d741270 */
[----:B------:R-:W-:Y:S01]  /*2e540*/  ULDC UR6, c[0x0][0x228] ;  /* 0x00008a0000067ab9 */ /* 0x000fe20000000800 */
[----:B------:R-:W-:Y:S01]  /*2e550*/  ISETP.GE.AND P5, PT, R0, UR4, PT ;  /* 0x0000000400007c0c */ /* 0x000fe2000bfa6270 */
[----:B---3--:R-:W-:Y:S01]  /*2e560*/  IMAD.WIDE R14, R13, 0x4, R2 ;  /* 0x000000040d0e7825 */ /* 0x008fe200078e0202 */
        /* <DEDUP_REMOVED lines=57> */
[----:B------:R-:W-:Y:S01]  /*2e900*/  ULDC UR6, c[0x0][0x228] ;  /* 0x00008a0000067ab9 */ /* 0x000fe20000000800 */
[C---:B--2---:R-:W-:Y:S01]  /*2e910*/  IMAD.WIDE R6, R19.reuse, 0x4, R2 ;  /* 0x0000000413067825 */ /* 0x044fe200078e0202 */
[----:B------:R1:W-:Y:S02]  /*2e920*/  @P4 STG.E desc[UR10][R4.64], R179 ;  /* 0x000000b304004986 */ /* 0x0003e4000c10190a */
[----:B------:R-:W-:Y:S01]  /*2e930*/  ISETP.GE.AND P4, PT, R0, UR4, PT ;  /* 0x0000000400007c0c */ /* 0x000fe2000bf86270 */
[----:B---3--:R-:W-:Y:S01]  /*2e940*/  IMAD.WIDE R14, R19, 0x4, R8 ;  /* 0x00000004130e7825 */ /* 0x008fe200078e0208 */
[----:B------:R-:W-:Y:S01]  /*2e950*/  IADD3 R0, R10, 0x53, RZ ;  /* 0x000000530a007810 */ /* 0x000fe20007ffe0ff */
[----:B------:R-:W-:Y:S01]  /*2e960*/  ULDC UR4, c[0x0][0x22c] ;  /* 0x00008b0000047ab9 */ /* 0x000fe20000000800 */
        /* <DEDUP_REMOVED lines=8> */
[C---:B----4-:R-:W-:Y:S01]  /*2e9f0*/  IMAD.WIDE R16, R13.reuse, 0x4, R2 ;  /* 0x000000040d107825 */ /* 0x050fe200078e0202 */
[----:B------:R-:W-:Y:S01]  /*2ea00*/  ULDC UR6, c[0x0][0x228] ;  /* 0x00008a0000067ab9 */ /* 0x000fe20000000800 */
[----:B------:R-:W-:Y:S01]  /*2ea10*/  ULDC UR4, c[0x0][0x22c] ;  /* 0x00008b0000047ab9 */ /* 0x000fe20000000800 */
[----:B------:R-:W-:Y:S01]  /*2ea20*/  ULDC UR8, c[0x0][0x228] ;  /* 0x00008a0000087ab9 */ /* 0x000fe20000000800 */
[C---:B-1----:R-:W-:Y:S01]  /*2ea30*/  IMAD.WIDE R4, R13.reuse, 0x4, R8 ;  /* 0x000000040d047825 */ /* 0x042fe200078e0208 */
[----:B------:R-:W-:-:S03]  /*2ea40*/  IADD3 R13, R13, UR26, RZ ;  /* 0x0000001a0d0d7c10 */ /* 0x000fc6000fffe0ff */
[----:B------:R-:W-:Y:S01]  /*2ea50*/  VIADD R0, R10, 0x54 ;  /* 0x000000540a007836 */ /* 0x000fe20000000000 */
[----:B------:R-:W-:Y:S01]  /*2ea60*/  ISETP.LT.AND P2, PT, R12, UR6, !P2 ;  /* 0x000000060c007c0c */ /* 0x000fe2000d741270 */
[----:B------:R1:W-:Y:S01]  /*2ea70*/  @P5 STG.E desc[UR10][R16.64], R192 ;  /* 0x000000c010005986 */ /* 0x0003e2000c10190a */
[----:B--2---:R-:W-:Y:S01]  /*2ea80*/  IMAD.WIDE R6, R13, 0x4, R2 ;  /* 0x000000040d067825 */ /* 0x004fe200078e0202 */
[----:B------:R-:W-:Y:S02]  /*2ea90*/  ULDC UR6, c[0x0][0x228] ;  /* 0x00008a0000067ab9 */ /* 0x000fe40000000800 */
[----:B------:R2:W-:Y:S01]  /*2eaa0*/  @P6 STG.E desc[UR10][R4.64], R184 ;  /* 0x000000b804006986 */ /* 0x0005e2000c10190a */
[----:B------:R-:W-:Y:S01]  /*2eab0*/  ISETP.GE.AND P6, PT, R0, UR4, PT ;  /* 0x0000000400007c0c */ /* 0x000fe2000bfc6270 */
[----:B------:R-:W-:Y:S01]  /*2eac0*/  ULDC UR4, c[0x0][0x22c] ;  /* 0x00008b0000047ab9 */ /* 0x000fe20000000800 */
[----:B------:R-:W-:Y:S02]  /*2ead0*/  IADD3 R0, R10, 0x55, RZ ;  /* 0x000000550a007810 */ /* 0x000fe40007ffe0ff */
[----:B------:R-:W-:Y:S01]  /*2eae0*/  ISETP.LT.AND P5, PT, R11, UR8, !P4 ;  /* 0x000000080b007c0c */ /* 0x000fe2000e7a1270 */
[----:B------:R4:W-:Y:S01]  /*2eaf0*/  @P1 STG.E desc[UR10][R6.64], R64 ;  /* 0x0000004006001986 */ /* 0x0009e2000c10190a */
[C---:B---3--:R-:W-:Y:S01]  /*2eb00*/  IMAD.WIDE R14, R13.reuse, 0x4, R8 ;  /* 0x000000040d0e7825 */ /* 0x048fe200078e0208 */
        /* <DEDUP_REMOVED lines=19> */
[C---:B----4-:R-:W-:Y:S01]  /*2ec40*/  IMAD.WIDE R6, R13.reuse, 0x4, R2 ;  /* 0x000000040d067825 */ /* 0x050fe200078e0202 */
[----:B------:R1:W-:Y:S02]  /*2ec50*/  @P4 STG.E desc[UR10][R4.64], R185 ;  /* 0x000000b904004986 */ /* 0x0003e4000c10190a */
[----:B------:R-:W-:Y:S01]  /*2ec60*/  ISETP.GE.AND P4, PT, R0, UR4, PT ;  /* 0x0000000400007c0c */ /* 0x000fe2000bf86270 */
[----:B------:R-:W-:Y:S01]  /*2ec70*/  ULDC UR4, c[0x0][0x228] ;  /* 0x00008a0000047ab9 */ /* 0x000fe20000000800 */
[----:B------:R2:W-:Y:S01]  /*2ec80*/  @P2 STG.E desc[UR10][R6.64], R65 ;  /* 0x0000004106002986 */ /* 0x0005e2000c10190a */
[----:B---3--:R-:W-:Y:S01]  /*2ec90*/  IMAD.WIDE R14, R13, 0x4, R8 ;  /* 0x000000040d0e7825 */ /* 0x008fe200078e0208 */
        /* <DEDUP_REMOVED lines=57> */
[----:B------:R-:W-:Y:S01]  /*2f030*/  VIADD R0, R10, 0x5c ;  /* 0x0000005c0a007836 */ /* 0x000fe20000000000 */
[C---:B------:R-:W-:Y:S01]  /*2f040*/  IADD3 R13, R19.reuse, UR26, RZ ;  /* 0x0000001a130d7c10 */ /* 0x040fe2000fffe0ff */
[----:B------:R2:W-:Y:S01]  /*2f050*/  @P1 STG.E desc[UR10][R6.64], R196 ;  /* 0x000000c406001986 */ /* 0x0005e2000c10190a */
[----:B---3--:R-:W-:Y:S02]  /*2f060*/  IMAD.WIDE R14, R19, 0x4, R8 ;  /* 0x00000004130e7825 */ /* 0x008fe400078e0208 */
[----:B------:R-:W-:Y:S01]  /*2f070*/  ISETP.GE.AND P1, PT, R0, UR4, PT ;  /* 0x0000000400007c0c */ /* 0x000fe2000bf26270 */
[----:B------:R-:W-:-:S02]  /*2f080*/  ULDC UR4, c[0x0][0x228] ;  /* 0x00008a0000047ab9 */ /* 0x000fc40000000800 */
[C---:B------:R-:W-:Y:S01]  /*2f090*/  ISETP.LT.AND P3, PT, R12.reuse, UR4, !P3 ;  /* 0x000000040c007c0c */ /* 0x040fe2000df61270 */
[----:B------:R-:W-:Y:S01]  /*2f0a0*/  IMAD.WIDE R16, R13, 0x4, R2 ;  /* 0x000000040d107825 */ /* 0x000fe200078e0202 */
[----:B------:R-:W-:Y:S01]  /*2f0b0*/  ULDC UR4, c[0x0][0x228] ;  /* 0x00008a0000047ab9 */ /* 0x000fe20000000800 */
[----:B------:R3:W-:Y:S01]  /*2f0c0*/  @P2 STG.E desc[UR10][R14.64], R216 ;  /* 0x000000d80e002986 */ /* 0x0007e2000c10190a */
[----:B------:R-:W-:Y:S01]  /*2f0d0*/  ISETP.LT.AND P2, PT, R11, UR4, !P6 ;  /* 0x000000040b007c0c */ /* 0x000fe2000f741270 */
[C---:B-1----:R-:W-:Y:S01]  /*2f0e0*/  IMAD.WIDE R4, R13.reuse, 0x4, R8 ;  /* 0x000000040d047825 */ /* 0x042fe200078e0208 */
[----:B------:R-:W-:Y:S01]  /*2f0f0*/  IADD3 R19, R13, UR26, RZ ;  /* 0x0000001a0d137c10 */ /* 0x000fe2000fffe0ff */
[----:B------:R1:W-:Y:S01]  /*2f100*/  @P4 STG.E desc[UR10][R16.64], R68 ;  /* 0x0000004410004986 */ /* 0x0003e2000c10190a */
[----:B------:R-:W-:Y:S01]  /*2f110*/  ISETP.LT.AND P6, PT, R12, UR6, !P6 ;  /* 0x000000060c007c0c */ /* 0x000fe2000f7c1270 */
[----:B------:R-:W-:Y:S01]  /*2f120*/  VIADD R0, R10, 0x5d ;  /* 0x0000005d0a007836 */ /* 0x000fe20000000000 */
[----:B------:R-:W-:Y:S01]  /*2f130*/  ISETP.LT.AND P4, PT, R11, UR8, !P5 ;  /* 0x000000080b007c0c */ /* 0x000fe2000ef81270 */
[----:B------:R-:W-:Y:S01]  /*2f140*/  ULDC UR4, c[0x0][0x22c] ;  /* 0x00008b0000047ab9 */ /* 0x000fe20000000800 */
[C---:B------:R-:W-:Y:S01]  /*2f150*/  VIADD R13, R19.reuse, UR26 ;  /* 0x0000001a130d7c36 */ /* 0x040fe20008000000 */
[----:B------:R4:W-:Y:S01]  /*2f160*/  @P3 STG.E desc[UR10][R4.64], R132 ;  /* 0x0000008404003986 */ /* 0x0009e2000c10190a */
[C---:B--2---:R-:W-:Y:S01]  /*2f170*/  IMAD.WIDE R6, R19.reuse, 0x4, R2 ;  /* 0x0000000413067825 */ /* 0x044fe200078e0202 */
[----:B------:R-:W-:Y:S01]  /*2f180*/  ISETP.GE.AND P3, PT, R0, UR4, PT ;  /* 0x0000000400007c0c */ /* 0x000fe2000bf66270 */
[----:B------:R-:W-:Y:S01]  /*2f190*/  ULDC UR6, c[0x0][0x228] ;  /* 0x00008a0000067ab9 */ /* 0x000fe20000000800 */
[----:B------:R-:W-:Y:S01]  /*2f1a0*/  IADD3 R0, R10, 0x5e, RZ ;  /* 0x0000005e0a007810 */ /* 0x000fe20007ffe0ff */
[----:B---3--:R-:W-:Y:S01]  /*2f1b0*/  IMAD.WIDE R14, R19, 0x4, R8 ;  /* 0x00000004130e7825 */ /* 0x008fe200078e0208 */
[----:B------:R-:W-:Y:S01]  /*2f1c0*/  ULDC UR4, c[0x0][0x22c] ;  /* 0x00008b0000047ab9 */ /* 0x000fe20000000800 */
[----:B------:R-:W-:Y:S01]  /*2f1d0*/  ISETP.LT.AND P5, PT, R12, UR6, !P5 ;  /* 0x000000060c007c0c */ /* 0x000fe2000efa1270 */
[----:B------:R-:W-:Y:S01]  /*2f1e0*/  ULDC UR8, c[0x0][0x228] ;  /* 0x00008a0000087ab9 */ /* 0x000fe20000000800 */
[C---:B-1----:R-:W-:Y:S01]  /*2f1f0*/  IMAD.WIDE R16, R13.reuse, 0x4, R2 ;  /* 0x000000040d107825 */ /* 0x042fe200078e0202 */
[----:B------:R1:W-:Y:S01]  /*2f200*/  @P2 STG.E desc[UR10][R6.64], R197 ;  /* 0x000000c506002986 */ /* 0x0003e2000c10190a */
[----:B------:R-:W-:Y:S01]  /*2f210*/  ISETP.GE.AND P2, PT, R0, UR4, PT ;  /* 0x0000000400007c0c */ /* 0x000fe2000bf46270 */
[----:B------:R-:W-:Y:S01]  /*2f220*/  ULDC UR4, c[0x0][0x228] ;  /* 0x00008a0000047ab9 */ /* 0x000fe20000000800 */
[----:B----4-:R-:W-:Y:S01]  /*2f230*/  IMAD.WIDE R4, R13, 0x4, R8 ;  /* 0x000000040d047825 */ /* 0x010fe200078e0208 */
[----:B------:R2:W-:Y:S01]  /*2f240*/  @P6 STG.E desc[UR10][R14.64], R217 ;  /* 0x000000d90e006986 */ /* 0x0005e2000c10190a */
[----:B------:R-:W-:-:S03]  /*2f250*/  ULDC UR6, c[0x0][0x228] ;  /* 0x00008a0000067ab9 */ /* 0x000fc60000000800 */
[----:B------:R3:W-:Y:S01]  /*2f260*/  @P4 STG.E desc[UR10][R16.64], R69 ;  /* 0x0000004510004986 */ /* 0x0007e2000c10190a */
[----:B------:R-:W-:Y:S01]  /*2f270*/  ISETP.LT.AND P4, PT, R11, UR4, !P1 ;  /* 0x000000040b007c0c */ /* 0x000fe2000cf81270 */
[----:B------:R-:W-:Y:S01]  /*2f280*/  VIADD R0, R10, 0x5f ;  /* 0x0000005f0a007836 */ /* 0x000fe20000000000 */
[----:B------:R-:W-:Y:S01]  /*2f290*/  IADD3 R13, R13, UR26, RZ ;  /* 0x0000001a0d0d7c10 */ /* 0x000fe2000fffe0ff */
[----:B------:R-:W-:Y:S01]  /*2f2a0*/  ULDC UR4, c[0x0][0x22c] ;  /* 0x00008b0000047ab9 */ /* 0x000fe20000000800 */
[----:B------:R-:W-:Y:S01]  /*2f2b0*/  ISETP.LT.AND P1, PT, R12, UR6, !P1 ;  /* 0x000000060c007c0c */ /* 0x000fe2000cf21270 */
[----:B------:R4:W-:Y:S01]  /*2f2c0*/  @P5 STG.E desc[UR10][R4.64], R133 ;  /* 0x0000008504005986 */ /* 0x0009e2000c10190a */
[----:B------:R-:W-:Y:S01]  /*2f2d0*/  ISETP.GE.AND P5, PT, R0, UR4, PT ;  /* 0x0000000400007c0c */ /* 0x000fe2000bfa6270 */
[----:B-1----:R-:W-:Y:S01]  /*2f2e0*/  IMAD.WIDE R6, R13, 0x4, R2 ;  /* 0x000000040d067825 */ /* 0x002fe200078e0202 */
[----:B------:R-:W-:Y:S01]  /*2f2f0*/  IADD3 R0, R10, 0x60, RZ ;  /* 0x000000600a007810 */ /* 0x000fe20007ffe0ff */
[----:B------:R-:W-:Y:S01]  /*2f300*/  ULDC UR4, c[0x0][0x22c] ;  /* 0x00008b0000047ab9 */ /* 0x000fe20000000800 */
[----:B------:R-:W-:Y:S01]  /*2f310*/  ISETP.LT.AND P6, PT, R11, UR8, !P3 ;  /* 0x000000080b007c0c */ /* 0x000fe2000dfc1270 */
[C---:B--2---:R-:W-:Y:S01]  /*2f320*/  IMAD.WIDE R14, R13.reuse, 0x4, R8 ;  /* 0x000000040d0e7825 */ /* 0x044fe200078e0208 */
[----:B------:R-:W-:Y:S01]  /*2f330*/  ULDC UR6, c[0x0][0x228] ;  /* 0x00008a0000067ab9 */ /* 0x000fe20000000800 */
[----:B------:R1:W-:Y:S01]  /*2f340*/  @P4 STG.E desc[UR10][R6.64], R198 ;  /* 0x000000c606004986 */ /* 0x0003e2000c10190a */
[----:B------:R-:W-:Y:S01]  /*2f350*/  ISETP.GE.AND P4, PT, R0, UR4, PT ;  /* 0x0000000400007c0c */ /* 0x000fe2000bf86270 */
[----:B------:R-:W-:Y:S01]  /*2f360*/  VIADD R19, R13, UR26 ;  /* 0x0000001a0d137c36 */ /* 0x000fe20008000000 */
[----:B------:R-:W-:Y:S01]  /*2f370*/  ULDC UR4, c[0x0][0x228] ;  /* 0x00008a0000047ab9 */ /* 0x000fe20000000800 */
[----:B------:R-:W-:Y:S01]  /*2f380*/  ULDC UR8, c[0x0][0x228] ;  /* 0x00008a0000087ab9 */ /* 0x000fe20000000800 */
[----:B------:R-:W-:Y:S01]  /*2f390*/  ISETP.LT.AND P3, PT, R12, UR4, !P3 ;  /* 0x000000040c007c0c */ /* 0x000fe2000df61270 */
[----:B------:R-:W-:Y:S01]  /*2f3a0*/  ULDC UR4, c[0x0][0x228] ;  /* 0x00008a0000047ab9 */ /* 0x000fe20000000800 */
[----:B---3--:R-:W-:Y:S01]  /*2f3b0*/  IMAD.WIDE R16, R19, 0x4, R2 ;  /* 0x0000000413107825 */ /* 0x008fe200078e0202 */
[----:B------:R2:W-:Y:S01]  /*2f3c0*/  @P1 STG.E desc[UR10][R14.64], R218 ;  /* 0x000000da0e001986 */ /* 0x0005e2000c10190a */
[----:B------:R-:W-:Y:S01]  /*2f3d0*/  ISETP.LT.AND P1, PT, R11, UR4, !P2 ;  /* 0x000000040b007c0c */ /* 0x000fe2000d721270 */
[----:B------:R-:W-:Y:S01]  /*2f3e0*/  ULDC UR4, c[0x0][0x22c] ;  /* 0x00008b0000047ab9 */ /* 0x000fe20000000800 */
[----:B------:R-:W-:Y:S01]  /*2f3f0*/  VIADD R0, R10, 0x61 ;  /* 0x000000610a007836 */ /* 0x000fe20000000000 */
[C---:B------:R-:W-:Y:S01]  /*2f400*/  IADD3 R13, R19.reuse, UR26, RZ ;  /* 0x0000001a130d7c10 */ /* 0x040fe2000fffe0ff */
[----:B------:R-:W-:Y:S01]  /*2f410*/  @P6 STG.E desc[UR10][R16.64], R70 ;  /* 0x0000004610006986 */ /* 0x000fe2000c10190a */
[----:B----4-:R-:W-:Y:S01]  /*2f420*/  IMAD.WIDE R4, R19, 0x4, R8 ;  /* 0x0000000413047825 */ /* 0x010fe200078e0208 */
[----:B------:R-:W-:Y:S01]  /*2f430*/  ISETP.LT.AND P2, PT, R12, UR6, !P2 ;  /* 0x000000060c007c0c */ /* 0x000fe2000d741270 */
[----:B------:R-:W-:Y:S01]  /*2f440*/  ULDC UR6, c[0x0][0x228] ;  /* 0x00008a0000067ab9 */ /* 0x000fe20000000800 */
[----:B------:R-:W-:Y:S01]  /*2f450*/  ISETP.GE.AND P6, PT, R0, UR4, PT ;  /* 0x0000000400007c0c */ /* 0x000fe2000bfc6270 */
[----:B------:R-:W-:Y:S01]  /*2f460*/  VIADD R0, R10, 0x62 ;  /* 0x000000620a007836 */ /* 0x000fe20000000000 */
[----:B------:R-:W-:Y:S01]  /*2f470*/  ULDC UR4, c[0x0][0x22c] ;  /* 0x00008b0000047ab9 */ /* 0x000fe20000000800 */
[C---:B-1----:R-:W-:Y:S01]  /*2f480*/  IMAD.WIDE R6, R13.reuse, 0x4, R2 ;  /* 0x000000040d067825 */ /* 0x042fe200078e0202 */
[----:B------:R1:W-:Y:S02]  /*2f490*/  @P3 STG.E desc[UR10][R4.64], R134 ;  /* 0x0000008604003986 */ /* 0x0003e4000c10190a */
        /* <DEDUP_REMOVED lines=225> */
[----:B------:R-:W-:Y:S01]  /*302b0*/  ULDC UR6, c[0x0][0x228] ;  /* 0x00008a0000067ab9 */ /* 0x000fe20000000800 */
[----:B------:R3:W-:Y:S01]  /*302c0*/  @P6 STG.E desc[UR10][R14.64], R228 ;  /* 0x000000e40e006986 */ /* 0x0007e2000c10190a */
[----:B-1----:R-:W-:-:S03]  /*302d0*/  IMAD.WIDE R4, R13, 0x4, R8 ;  /* 0x000000040d047825 */ /* 0x002fc600078e0208 */
[----:B------:R1:W-:Y:S01]  /*302e0*/  @P4 STG.E desc[UR10][R16.64], R144 ;  /* 0x0000009010004986 */ /* 0x0003e2000c10190a */
[----:B------:R-:W-:Y:S01]  /*302f0*/  ISETP.LT.AND P4, PT, R11, UR4, !P3 ;  /* 0x000000040b007c0c */ /* 0x000fe2000df81270 */
[----:B------:R-:W-:Y:S01]  /*30300*/  VIADD R0, R10, 0x75 ;  /* 0x000000750a007836 */ /* 0x000fe20000000000 */
[----:B------:R-:W-:Y:S02]  /*30310*/  ISETP.LT.AND P3, PT, R12, UR6, !P3 ;  /* 0x000000060c007c0c */ /* 0x000fe4000df61270 */
[----:B------:R-:W-:Y:S01]  /*30320*/  IADD3 R13, R13, UR26, RZ ;  /* 0x0000001a0d0d7c10 */ /* 0x000fe2000fffe0ff */
[----:B------:R4:W-:Y:S01]  /*30330*/  @P5 STG.E desc[UR10][R4.64], R80 ;  /* 0x0000005004005986 */ /* 0x0009e2000c10190a */
[----:B------:R-:W-:Y:S01]  /*30340*/  ISETP.LT.AND P6, PT, R11, UR8, !P1 ;  /* 0x000000080b007c0c */ /* 0x000fe2000cfc1270 */
[----:B------:R-:W-:Y:S01]  /*30350*/  ULDC UR4, c[0x0][0x228] ;  /* 0x00008a0000047ab9 */ /* 0x000fe20000000800 */
[----:B------:R-:W-:Y:S01]  /*30360*/  ISETP.GE.AND P5, PT, R0, UR7, PT ;  /* 0x0000000700007c0c */ /* 0x000fe2000bfa6270 */
[----:B--2---:R-:W-:Y:S01]  /*30370*/  IMAD.WIDE R6, R13, 0x4, R2 ;  /* 0x000000040d067825 */ /* 0x004fe200078e0202 */
[----:B------:R-:W-:Y:S01]  /*30380*/  IADD3 R0, R10, 0x76, RZ ;  /* 0x000000760a007810 */ /* 0x000fe20007ffe0ff */
[----:B------:R-:W-:-:S02]  /*30390*/  ULDC UR6, c[0x0][0x228] ;  /* 0x00008a0000067ab9 */ /* 0x000fc40000000800 */
[C---:B---3--:R-:W-:Y:S01]  /*303a0*/  IMAD.WIDE R14, R13.reuse, 0x4, R8 ;  /* 0x000000040d0e7825 */ /* 0x048fe200078e0208 */
[----:B------:R-:W-:Y:S01]  /*303b0*/  ISETP.LT.AND P1, PT, R12, UR4, !P1 ;  /* 0x000000040c007c0c */ /* 0x000fe2000cf21270 */
[----:B------:R2:W-:Y:S01]  /*303c0*/  @P4 STG.E desc[UR10][R6.64], R209 ;  /* 0x000000d106004986 */ /* 0x0005e2000c10190a */
[----:B------:R-:W-:Y:S01]  /*303d0*/  ISETP.GE.AND P4, PT, R0, UR5, PT ;  /* 0x0000000500007c0c */ /* 0x000fe2000bf86270 */
[----:B------:R-:W-:Y:S01]  /*303e0*/  VIADD R19, R13, UR26 ;  /* 0x0000001a0d137c36 */ /* 0x000fe20008000000 */
[----:B------:R-:W-:Y:S01]  /*303f0*/  ULDC UR4, c[0x0][0x228] ;  /* 0x00008a0000047ab9 */ /* 0x000fe20000000800 */
[----:B------:R3:W-:Y:S01]  /*30400*/  @P3 STG.E desc[UR10][R14.64], R229 ;  /* 0x000000e50e003986 */ /* 0x0007e2000c10190a */
[----:B------:R-:W-:Y:S01]  /*30410*/  ULDC UR5, c[0x0][0x228] ;  /* 0x00008a0000057ab9 */ /* 0x000fe20000000800 */
[----:B------:R-:W-:Y:S01]  /*30420*/  ISETP.LT.AND P3, PT, R11, UR4, !P2 ;  /* 0x000000040b007c0c */ /* 0x000fe2000d761270 */
[C---:B-1----:R-:W-:Y:S01]  /*30430*/  IMAD.WIDE R16, R19.reuse, 0x4, R2 ;  /* 0x0000000413107825 */ /* 0x042fe200078e0202 */
[----:B------:R-:W-:Y:S01]  /*30440*/  ISETP.LT.AND P2, PT, R12, UR5, !P2 ;  /* 0x000000050c007c0c */ /* 0x000fe2000d741270 */
[----:B------:R-:W-:Y:S01]  /*30450*/  ULDC UR4, c[0x0][0x228] ;  /* 0x00008a0000047ab9 */ /* 0x000fe20000000800 */
[----:B------:R-:W-:Y:S01]  /*30460*/  IADD3 R13, R10, 0x77, RZ ;  /* 0x000000770a0d7810 */ /* 0x000fe20007ffe0ff */
[C---:B----4-:R-:W-:Y:S01]  /*30470*/  IMAD.WIDE R4, R19.reuse, 0x4, R8 ;  /* 0x0000000413047825 */ /* 0x050fe200078e0208 */
[----:B------:R1:W-:Y:S01]  /*30480*/  @P6 STG.E desc[UR10][R16.64], R145 ;  /* 0x0000009110006986 */ /* 0x0003e2000c10190a */
[----:B------:R-:W-:Y:S01]  /*30490*/  ULDC UR5, c[0x0][0x228] ;  /* 0x00008a0000057ab9 */ /* 0x000fe20000000800 */
[----:B------:R-:W-:Y:S01]  /*304a0*/  ULDC UR7, c[0x0][0x228] ;  /* 0x00008a0000077ab9 */ /* 0x000fe20000000800 */
[----:B------:R-:W-:Y:S01]  /*304b0*/  VIADD R19, R19, UR26 ;  /* 0x0000001a13137c36 */ /* 0x000fe20008000000 */
[----:B------:R-:W-:Y:S01]  /*304c0*/  ISETP.LT.AND P6, PT, R11, UR4, !P5 ;  /* 0x000000040b007c0c */ /* 0x000fe2000efc1270 */
[----:B------:R-:W-:-:S02]  /*304d0*/  ULDC UR4, c[0x0][0x228] ;  /* 0x00008a0000047ab9 */ /* 0x000fc40000000800 */
[C---:B--2---:R-:W-:Y:S01]  /*304e0*/  IMAD.WIDE R6, R19.reuse, 0x4, R2 ;  /* 0x0000000413067825 */ /* 0x044fe200078e0202 */
[----:B------:R2:W-:Y:S03]  /*304f0*/  @P1 STG.E desc[UR10][R4.64], R81 ;  /* 0x0000005104001986 */ /* 0x0005e6000c10190a */
[C---:B---3--:R-:W-:Y:S01]  /*30500*/  IMAD.WIDE R14, R19.reuse, 0x4, R8 ;  /* 0x00000004130e7825 */ /* 0x048fe200078e0208 */
[C---:B------:R-:W-:Y:S01]  /*30510*/  ISETP.LT.AND P5, PT, R12.reuse, UR4, !P5 ;  /* 0x000000040c007c0c */ /* 0x040fe2000efa1270 */
[----:B------:R-:W-:Y:S01]  /*30520*/  @P3 STG.E desc[UR10][R6.64], R210 ;  /* 0x000000d206003986 */ /* 0x000fe2000c10190a */
[----:B------:R-:W-:Y:S01]  /*30530*/  ULDC UR4, c[0x0][0x228] ;  /* 0x00008a0000047ab9 */ /* 0x000fe20000000800 */
[----:B------:R-:W-:Y:S02]  /*30540*/  VIADD R21, R19, UR26 ;  /* 0x0000001a13157c36 */ /* 0x000fe40008000000 */
[----:B------:R3:W-:Y:S01]  /*30550*/  @P2 STG.E desc[UR10][R14.64], R230 ;  /* 0x000000e60e002986 */ /* 0x0007e2000c10190a */
[----:B------:R-:W-:Y:S01]  /*30560*/  ISETP.LT.AND P2, PT, R11, UR4, !P4 ;  /* 0x000000040b007c0c */ /* 0x000fe2000e741270 */
[----:B-1----:R-:W-:Y:S01]  /*30570*/  IMAD.WIDE R16, R21, 0x4, R2 ;  /* 0x0000000415107825 */ /* 0x002fe200078e0202 */
[----:B------:R-:W-:Y:S01]  /*30580*/  ISETP.LT.AND P4, PT, R12, UR5, !P4 ;  /* 0x000000050c007c0c */ /* 0x000fe2000e781270 */
[----:B------:R-:W-:Y:S01]  /*30590*/  ULDC UR4, c[0x0][0x228] ;  /* 0x00008a0000047ab9 */ /* 0x000fe20000000800 */
[----:B------:R-:W-:Y:S01]  /*305a0*/  ISETP.GE.AND P1, PT, R13, UR17, PT ;  /* 0x000000110d007c0c */ /* 0x000fe2000bf26270 */
[C---:B--2---:R-:W-:Y:S01]  /*305b0*/  IMAD.WIDE R4, R21.reuse, 0x4, R8 ;  /* 0x0000000415047825 */ /* 0x044fe200078e0208 */
[----:B------:R1:W-:Y:S01]  /*305c0*/  @P6 STG.E desc[UR10][R16.64], R146 ;  /* 0x0000009210006986 */ /* 0x0003e2000c10190a */
[----:B------:R-:W-:Y:S01]  /*305d0*/  IADD3 R0, R10, 0x78, RZ ;  /* 0x000000780a007810 */ /* 0x000fe20007ffe0ff */
[----:B------:R-:W-:Y:S01]  /*305e0*/  ULDC UR5, c[0x0][0x228] ;  /* 0x00008a0000057ab9 */ /* 0x000fe20000000800 */
[----:B---3--:R-:W-:-:S02]  /*305f0*/  IADD3 R15, R21, UR26, RZ ;  /* 0x0000001a150f7c10 */ /* 0x008fc4000fffe0ff */
[----:B------:R-:W-:Y:S01]  /*30600*/  ISETP.LT.AND P6, PT, R11, UR6, !P1 ;  /* 0x000000060b007c0c */ /* 0x000fe2000cfc1270 */
[----:B------:R-:W-:Y:S02]  /*30610*/  @P5 STG.E desc[UR10][R4.64], R82 ;  /* 0x0000005204005986 */ /* 0x000fe4000c10190a */
[C---:B------:R-:W-:Y:S02]  /*30620*/  VIADD R13, R15.reuse, UR26 ;  /* 0x0000001a0f0d7c36 */ /* 0x040fe40008000000 */
[C---:B------:R-:W-:Y:S01]  /*30630*/  IMAD.WIDE R6, R15.reuse, 0x4, R2 ;  /* 0x000000040f067825 */ /* 0x040fe200078e0202 */
[----:B------:R-:W-:Y:S01]  /*30640*/  ISETP.GE.AND P3, PT, R0, UR15, PT ;  /* 0x0000000f00007c0c */ /* 0x000fe2000bf66270 */
[----:B------:R-:W-:Y:S02]  /*30650*/  ULDC UR6, c[0x0][0x228] ;  /* 0x00008a0000067ab9 */ /* 0x000fe40000000800 */
[----:B------:R-:W-:Y:S01]  /*30660*/  IMAD.WIDE R14, R15, 0x4, R8 ;  /* 0x000000040f0e7825 */ /* 0x000fe200078e0208 */
[----:B------:R2:W-:Y:S03]  /*30670*/  @P2 STG.E desc[UR10][R6.64], R211 ;  /* 0x000000d306002986 */ /* 0x0005e6000c10190a */
[----:B------:R-:W-:Y:S01]  /*30680*/  VIADD R0, R10, 0x79 ;  /* 0x000000790a007836 */ /* 0x000fe20000000000 */
[----:B------:R-:W-:Y:S01]  /*30690*/  ISETP.LT.AND P1, PT, R12, UR7, !P1 ;  /* 0x000000070c007c0c */ /* 0x000fe2000cf21270 */
[----:B-1----:R-:W-:Y:S01]  /*306a0*/  IMAD.WIDE R16, R13, 0x4, R2 ;  /* 0x000000040d107825 */ /* 0x002fe200078e0202 */
[----:B------:R1:W-:Y:S01]  /*306b0*/  @P4 STG.E desc[UR10][R14.64], R231 ;  /* 0x000000e70e004986 */ /* 0x0003e2000c10190a */
[----:B------:R-:W-:Y:S01]  /*306c0*/  ISETP.LT.AND P4, PT, R11, UR4, !P3 ;  /* 0x000000040b007c0c */ /* 0x000fe2000df81270 */
[----:B------:R-:W-:Y:S01]  /*306d0*/  ULDC UR4, c[0x0][0x228] ;  /* 0x00008a0000047ab9 */ /* 0x000fe20000000800 */
[----:B------:R-:W-:Y:S01]  /*306e0*/  ISETP.GE.AND P5, PT, R0, UR13, PT ;  /* 0x0000000d00007c0c */ /* 0x000fe2000bfa6270 */
[C---:B------:R-:W-:Y:S01]  /*306f0*/  IMAD.WIDE R18, R13.reuse, 0x4, R8 ;  /* 0x000000040d127825 */ /* 0x040fe200078e0208 */
[----:B------:R-:W-:Y:S01]  /*30700*/  ISETP.LT.AND P3, PT, R12, UR5, !P3 ;  /* 0x000000050c007c0c */ /* 0x000fe2000df61270 */
[----:B------:R3:W-:Y:S01]  /*30710*/  @P6 STG.E desc[UR10][R16.64], R147 ;  /* 0x0000009310006986 */ /* 0x0007e2000c10190a */
[----:B------:R-:W-:Y:S01]  /*30720*/  IADD3 R0, R10, 0x7a, RZ ;  /* 0x0000007a0a007810 */ /* 0x000fe20007ffe0ff */
[----:B--2---:R-:W-:Y:S01]  /*30730*/  VIADD R7, R13, UR26 ;  /* 0x0000001a0d077c36 */ /* 0x004fe20008000000 */
[----:B------:R-:W-:Y:S01]  /*30740*/  ISETP.LT.AND P6, PT, R11, UR6, !P5 ;  /* 0x000000060b007c0c */ /* 0x000fe2000efc1270 */
[----:B------:R-:W-:Y:S01]  /*30750*/  ULDC UR5, c[0x0][0x228] ;  /* 0x00008a0000057ab9 */ /* 0x000fe20000000800 */
[----:B------:R-:W-:Y:S01]  /*30760*/  ISETP.LT.AND P5, PT, R12, UR4, !P5 ;  /* 0x000000040c007c0c */ /* 0x000fe2000efa1270 */
[C---:B------:R-:W-:Y:S01]  /*30770*/  VIADD R13, R7.reuse, UR26 ;  /* 0x0000001a070d7c36 */ /* 0x040fe20008000000 */
[----:B------:R-:W-:Y:S01]  /*30780*/  ISETP.GE.AND P2, PT, R0, UR9, PT ;  /* 0x0000000900007c0c */ /* 0x000fe2000bf46270 */
[C---:B------:R-:W-:Y:S01]  /*30790*/  IMAD.WIDE R4, R7.reuse, 0x4, R2 ;  /* 0x0000000407047825 */ /* 0x040fe200078e0202 */
[----:B------:R-:W-:Y:S01]  /*307a0*/  IADD3 R0, R10, 0x7b, RZ ;  /* 0x0000007b0a007810 */ /* 0x000fe20007ffe0ff */
[----:B------:R-:W-:Y:S01]  /*307b0*/  @P1 STG.E desc[UR10][R18.64], R83 ;  /* 0x0000005312001986 */ /* 0x000fe2000c10190a */
[----:B------:R-:W-:Y:S01]  /*307c0*/  ULDC UR4, c[0x0][0x228] ;  /* 0x00008a0000047ab9 */ /* 0x000fe20000000800 */
[----:B------:R-:W-:Y:S01]  /*307d0*/  IMAD.WIDE R6, R7, 0x4, R8 ;  /* 0x0000000407067825 */ /* 0x000fe200078e0208 */
[----:B------:R-:W-:Y:S01]  /*307e0*/  ISETP.GE.AND P1, PT, R0, UR19, PT ;  /* 0x0000001300007c0c */ /* 0x000fe2000bf26270 */
[----:B------:R2:W-:Y:S01]  /*307f0*/  @P4 STG.E desc[UR10][R4.64], R236 ;  /* 0x000000ec04004986 */ /* 0x0005e2000c10190a */
[----:B------:R-:W-:Y:S01]  /*30800*/  IADD3 R0, R10, 0x7c, RZ ;  /* 0x0000007c0a007810 */ /* 0x000fe20007ffe0ff */
[----:B-1----:R-:W-:Y:S01]  /*30810*/  IMAD.WIDE R14, R13, 0x4, R2 ;  /* 0x000000040d0e7825 */ /* 0x002fe200078e0202 */
[----:B------:R-:W-:Y:S01]  /*30820*/  ULDC UR6, c[0x0][0x228] ;  /* 0x00008a0000067ab9 */ /* 0x000fe20000000800 */
[----:B------:R-:W-:Y:S01]  /*30830*/  @P3 STG.E desc[UR10][R6.64], R212 ;  /* 0x000000d406003986 */ /* 0x000fe2000c10190a */
[----:B------:R-:W-:Y:S01]  /*30840*/  ISETP.LT.AND P3, PT, R11, UR4, !P2 ;  /* 0x000000040b007c0c */ /* 0x000fe2000d761270 */
[C---:B---3--:R-:W-:Y:S01]  /*30850*/  IMAD.WIDE R16, R13.reuse, 0x4, R8 ;  /* 0x000000040d107825 */ /* 0x048fe200078e0208 */
[----:B------:R-:W-:Y:S01]  /*30860*/  IADD3 R13, R13, UR26, RZ ;  /* 0x0000001a0d0d7c10 */ /* 0x000fe2000fffe0ff */
[----:B------:R-:W-:Y:S01]  /*30870*/  ULDC UR4, c[0x0][0x228] ;  /* 0x00008a0000047ab9 */ /* 0x000fe20000000800 */
[----:B------:R-:W-:Y:S01]  /*30880*/  ISETP.GE.AND P4, PT, R0, UR25, PT ;  /* 0x0000001900007c0c */ /* 0x000fe2000bf86270 */
[----:B------:R-:W-:Y:S01]  /*30890*/  @P6 STG.E desc[UR10][R14.64], R84 ;  /* 0x000000540e006986 */ /* 0x000fe2000c10190a */
[C---:B------:R-:W-:Y:S01]  /*308a0*/  ISETP.LT.AND P2, PT, R12.reuse, UR4, !P2 ;  /* 0x000000040c007c0c */ /* 0x040fe2000d741270 */
[----:B------:R-:W-:Y:S01]  /*308b0*/  ULDC UR7, c[0x0][0x228] ;  /* 0x00008a0000077ab9 */ /* 0x000fe20000000800 */
[----:B--2---:R-:W-:Y:S01]  /*308c0*/  IMAD.WIDE R4, R13, 0x4, R2 ;  /* 0x000000040d047825 */ /* 0x004fe200078e0202 */
[----:B------:R1:W-:Y:S01]  /*308d0*/  @P5 STG.E desc[UR10][R16.64], R24 ;  /* 0x0000001810005986 */ /* 0x0003e2000c10190a */
[----:B------:R-:W-:Y:S01]  /*308e0*/  ISETP.LT.AND P5, PT, R11, UR5, !P1 ;  /* 0x000000050b007c0c */ /* 0x000fe2000cfa1270 */
[----:B------:R-:W-:Y:S01]  /*308f0*/  ULDC UR4, c[0x0][0x228] ;  /* 0x00008a0000047ab9 */ /* 0x000fe20000000800 */
[----:B------:R-:W-:-:S02]  /*30900*/  ISETP.LT.AND P1, PT, R12, UR6, !P1 ;  /* 0x000000060c007c0c */ /* 0x000fc4000cf21270 */
[----:B------:R-:W-:Y:S01]  /*30910*/  ISETP.LT.AND P6, PT, R11, UR7, !P4 ;  /* 0x000000070b007c0c */ /* 0x000fe2000e7c1270 */
[C---:B------:R-:W-:Y:S02]  /*30920*/  VIADD R0, R10.reuse, 0x7d ;  /* 0x0000007d0a007836 */ /* 0x040fe40000000000 */
[C---:B-1----:R-:W-:Y:S02]  /*30930*/  VIADD R17, R13.reuse, UR26 ;  /* 0x0000001a0d117c36 */ /* 0x042fe40008000000 */
[----:B------:R-:W-:Y:S01]  /*30940*/  IMAD.WIDE R6, R13, 0x4, R8 ;  /* 0x000000040d067825 */ /* 0x000fe200078e0208 */
[----:B------:R-:W-:Y:S01]  /*30950*/  @P3 STG.E desc[UR10][R4.64], R237 ;  /* 0x000000ed04003986 */ /* 0x000fe2000c10190a */
[----:B------:R-:W-:Y:S01]  /*30960*/  ULDC UR6, c[0x0][0x228] ;  /* 0x00008a0000067ab9 */ /* 0x000fe20000000800 */
[C---:B------:R-:W-:Y:S01]  /*30970*/  IADD3 R21, R17.reuse, UR26, RZ ;  /* 0x0000001a11157c10 */ /* 0x040fe2000fffe0ff */
[----:B------:R-:W-:Y:S01]  /*30980*/  VIADD R10, R10, 0x7e ;  /* 0x0000007e0a0a7836 */ /* 0x000fe20000000000 */
[----:B------:R-:W-:Y:S01]  /*30990*/  ULDC UR5, c[0x0][0x228] ;  /* 0x00008a0000057ab9 */ /* 0x000fe20000000800 */
[----:B------:R-:W-:Y:S01]  /*309a0*/  IMAD.WIDE R14, R17, 0x4, R2 ;  /* 0x00000004110e7825 */ /* 0x000fe200078e0202 */
[----:B------:R-:W-:Y:S01]  /*309b0*/  @P2 STG.E desc[UR10][R6.64], R213 ;  /* 0x000000d506002986 */ /* 0x000fe2000c10190a */
[----:B------:R-:W-:-:S02]  /*309c0*/  ULDC UR7, c[0x0][0x228] ;  /* 0x00008a0000077ab9 */ /* 0x000fc40000000800 */
[----:B------:R-:W-:Y:S01]  /*309d0*/  IMAD.WIDE R16, R17, 0x4, R8 ;  /* 0x0000000411107825 */ /* 0x000fe200078e0208 */
[----:B------:R-:W-:-:S03]  /*309e0*/  ISETP.GE.AND P3, PT, R0, UR23, PT ;  /* 0x0000001700007c0c */ /* 0x000fc6000bf66270 */
[----:B------:R-:W-:Y:S01]  /*309f0*/  IMAD.WIDE R18, R21, 0x4, R2 ;  /* 0x0000000415127825 */ /* 0x000fe200078e0202 */
[----:B------:R-:W-:Y:S01]  /*30a00*/  ISETP.GE.AND P2, PT, R10, UR21, PT ;  /* 0x000000150a007c0c */ /* 0x000fe2000bf46270 */
[----:B------:R1:W-:Y:S04]  /*30a10*/  @P5 STG.E desc[UR10][R14.64], R85 ;  /* 0x000000550e005986 */ /* 0x0003e8000c10190a */
[----:B------:R2:W-:Y:S01]  /*30a20*/  @P1 STG.E desc[UR10][R16.64], R25 ;  /* 0x0000001910001986 */ /* 0x0005e2000c10190a */
[C---:B------:R-:W-:Y:S01]  /*30a30*/  ISETP.LT.AND P1, PT, R11.reuse, UR6, !P0 ;  /* 0x000000060b007c0c */ /* 0x040fe2000c721270 */
[----:B------:R-:W-:Y:S01]  /*30a40*/  ULDC UR6, c[0x0][0x228] ;  /* 0x00008a0000067ab9 */ /* 0x000fe20000000800 */
[C---:B------:R-:W-:Y:S01]  /*30a50*/  ISETP.LT.AND P5, PT, R11.reuse, UR5, !P2 ;  /* 0x000000050b007c0c */ /* 0x040fe2000d7a1270 */
[----:B------:R3:W-:Y:S01]  /*30a60*/  @P6 STG.E desc[UR10][R18.64], R238 ;  /* 0x000000ee12006986 */ /* 0x0007e2000c10190a */
[----:B------:R-:W-:Y:S01]  /*30a70*/  ISETP.LT.AND P6, PT, R11, UR4, !P3 ;  /* 0x000000040b007c0c */ /* 0x000fe2000dfc1270 */
[----:B------:R-:W-:Y:S01]  /*30a80*/  ULDC UR4, c[0x0][0x228] ;  /* 0x00008a0000047ab9 */ /* 0x000fe20000000800 */
[----:B------:R-:W-:Y:S01]  /*30a90*/  IADD3 R11, R21, UR26, RZ ;  /* 0x0000001a150b7c10 */ /* 0x000fe2000fffe0ff */
[----:B------:R-:W-:Y:S01]  /*30aa0*/  ULDC UR5, c[0x0][0x228] ;  /* 0x00008a0000057ab9 */ /* 0x000fe20000000800 */
[----:B------:R-:W-:-:S02]  /*30ab0*/  ISETP.LT.AND P4, PT, R12, UR4, !P4 ;  /* 0x000000040c007c0c */ /* 0x000fc4000e781270 */
[C---:B------:R-:W-:Y:S01]  /*30ac0*/  ISETP.LT.AND P3, PT, R12.reuse, UR5, !P3 ;  /* 0x000000050c007c0c */ /* 0x040fe2000df61270 */
[----:B-1----:R-:W-:Y:S01]  /*30ad0*/  VIADD R15, R11, UR26 ;  /* 0x0000001a0b0f7c36 */ /* 0x002fe20008000000 */
[C---:B------:R-:W-:Y:S02]  /*30ae0*/  ISETP.LT.AND P2, PT, R12.reuse, UR6, !P2 ;  /* 0x000000060c007c0c */ /* 0x040fe4000d741270 */
[----:B------:R-:W-:Y:S01]  /*30af0*/  ISETP.LT.AND P0, PT, R12, UR7, !P0 ;  /* 0x000000070c007c0c */ /* 0x000fe2000c701270 */
[----:B------:R-:W-:Y:S01]  /*30b00*/  IMAD.WIDE R4, R21, 0x4, R8 ;  /* 0x0000000415047825 */ /* 0x000fe200078e0208 */
[----:B--2---:R-:W-:-:S03]  /*30b10*/  IADD3 R17, R15, UR26, RZ ;  /* 0x0000001a0f117c10 */ /* 0x004fc6000fffe0ff */
[----:B------:R-:W-:-:S04]  /*30b20*/  IMAD.WIDE R6, R11, 0x4, R2 ;  /* 0x000000040b067825 */ /* 0x000fc800078e0202 */
[----:B------:R-:W-:Y:S01]  /*30b30*/  IMAD.WIDE R10, R11, 0x4, R8 ;  /* 0x000000040b0a7825 */ /* 0x000fe200078e0208 */
[----:B------:R3:W-:Y:S03]  /*30b40*/  @P4 STG.E desc[UR10][R4.64], R214 ;  /* 0x000000d604004986 */ /* 0x0007e6000c10190a */
[C---:B------:R-:W-:Y:S01]  /*30b50*/  IMAD.WIDE R12, R15.reuse, 0x4, R2 ;  /* 0x000000040f0c7825 */ /* 0x040fe200078e0202 */
[----:B------:R3:W-:Y:S03]  /*30b60*/  @P6 STG.E desc[UR10][R6.64], R86 ;  /* 0x0000005606006986 */ /* 0x0007e6000c10190a */
[----:B------:R-:W-:Y:S01]  /*30b70*/  IMAD.WIDE R14, R15, 0x4, R8 ;  /* 0x000000040f0e7825 */ /* 0x000fe200078e0208 */
[----:B------:R3:W-:Y:S03]  /*30b80*/  @P3 STG.E desc[UR10][R10.64], R26 ;  /* 0x0000001a0a003986 */ /* 0x0007e6000c10190a */
[C---:B------:R-:W-:Y:S01]  /*30b90*/  IMAD.WIDE R2, R17.reuse, 0x4, R2 ;  /* 0x0000000411027825 */ /* 0x040fe200078e0202 */
[----:B------:R3:W-:Y:S04]  /*30ba0*/  @P5 STG.E desc[UR10][R12.64], R239 ;  /* 0x000000ef0c005986 */ /* 0x0007e8000c10190a */
[----:B------:R3:W-:Y:S01]  /*30bb0*/  @P2 STG.E desc[UR10][R14.64], R215 ;  /* 0x000000d70e002986 */ /* 0x0007e2000c10190a */
[----:B------:R-:W-:-:S03]  /*30bc0*/  IMAD.WIDE R8, R17, 0x4, R8 ;  /* 0x0000000411087825 */ /* 0x000fc600078e0208 */
[----:B------:R3:W-:Y:S01]  /*30bd0*/  @P1 STG.E desc[UR10][R2.64], R87 ;  /* 0x0000005702001986 */ /* 0x0007e2000c10190a */
[----:B------:R-:W-:Y:S05]  /*30be0*/  @!P0 EXIT ;  /* 0x000000000000894d */ /* 0x000fea0003800000 */
[----:B------:R-:W-:Y:S01]  /*30bf0*/  STG.E desc[UR10][R8.64], R27 ;  /* 0x0000001b08007986 */ /* 0x000fe2000c10190a */
[----:B------:R-:W-:Y:S05]  /*30c00*/  EXIT ;  /* 0x000000000000794d */ /* 0x000fea0003800000 */
.L_x_2:
[----:B------:R-:W-:-:S00]  /*30c10*/  BRA `(.L_x_2) ;  /* 0xfffffffc00fc7947 */ /* 0x000fc0000383ffff */
[----:B------:R-:W-:-:S00]  /*30c20*/  NOP ;  /* 0x0000000000007918 */ /* 0x000fc00000000000 */
        /* <DEDUP_REMOVED lines=13> */
.L_x_3:


//--------------------- .nv.shared.matmul_kernel  --------------------------
	.section	.nv.shared.matmul_kernel,"aw",@nobits
	.sectionflags	@""
	.align	16
	.zero		1024


//--------------------- .nv.shared.reserved.0     --------------------------
	.section	.nv.shared.reserved.0,"aw",@nobits
	.weak		__nv_reservedSMEM_offset_0_alias
	.size		__nv_reservedSMEM_offset_0_alias, 0, 0
	.other		__nv_reservedSMEM_offset_0_alias,@"STO_CUDA_RESERVED_SHARED STV_DEFAULT"
__nv_reservedSMEM_offset_0_alias:
	.zero		0


//--------------------- .nv.constant0.matmul_kernel --------------------------
	.section	.nv.constant0.matmul_kernel,"a",@progbits
	.sectionflags	@""
	.align	4
.nv.constant0.matmul_kernel:
	.zero		608


//--------------------- SYMBOLS --------------------------

	.type		.nv.reservedSmem.offset0,@object
	.size		.nv.reservedSmem.offset0,0x4
